def matmul_kernel(
    a_ptr,
    b_ptr,
    c_ptr,
    M,
    N,
    K,
    stride_am,
    stride_ak,
    stride_bk,
    stride_bn,
    stride_cm,
    stride_cn,
    BLOCK_M: tl.constexpr,
    BLOCK_N: tl.constexpr,
    BLOCK_K: tl.constexpr,
    GROUP_M: tl.constexpr,
):
    pid = tl.program_id(axis=0)
    num_pid_m = tl.cdiv(M, BLOCK_M)
    num_pid_n = tl.cdiv(N, BLOCK_N)
    num_pid_in_group = GROUP_M * num_pid_n
    group_id = pid // num_pid_in_group
    first_pid_m = group_id * GROUP_M
    group_size_m = min(num_pid_m - first_pid_m, GROUP_M)
    pid_m = first_pid_m + ((pid % num_pid_in_group) % group_size_m)
    pid_n = (pid % num_pid_in_group) // group_size_m

    offs_am = (pid_m * BLOCK_M + tl.arange(0, BLOCK_M)) % M
    offs_bn = (pid_n * BLOCK_N + tl.arange(0, BLOCK_N)) % N
    offs_k = tl.arange(0, BLOCK_K)
    a_ptrs = a_ptr + offs_am[:, None] * stride_am + offs_k[None, :] * stride_ak
    b_ptrs = b_ptr + offs_k[:, None] * stride_bk + offs_bn[None, :] * stride_bn

    acc = tl.zeros((BLOCK_M, BLOCK_N), dtype=tl.float32)
    for kk in range(0, tl.cdiv(K, BLOCK_K)):
        a = tl.load(a_ptrs, mask=offs_k[None, :] < K - kk * BLOCK_K, other=0.0)
        b = tl.load(b_ptrs, mask=offs_k[:, None] < K - kk * BLOCK_K, other=0.0)
        acc = tl.dot(a, b, acc)
        a_ptrs += BLOCK_K * stride_ak
        b_ptrs += BLOCK_K * stride_bk

    c = acc.to(c_ptr.dtype.element_ty)
    offs_cm = pid_m * BLOCK_M + tl.arange(0, BLOCK_M)
    offs_cn = pid_n * BLOCK_N + tl.arange(0, BLOCK_N)
    c_ptrs = c_ptr + offs_cm[:, None] * stride_cm + offs_cn[None, :] * stride_cn
    mask = (offs_cm[:, None] < M) & (offs_cn[None, :] < N)
    tl.store(c_ptrs, c, mask=mask)

# config = {"BLOCK_K": 64, "BLOCK_M": 64, "BLOCK_N": 128, "GROUP_M": 8, "arch": "sm_80", "dtype": "bf16", "num_ctas": 1, "num_stages": 2, "num_warps": 2}
# arch = sm_80


// ===== COMPILED SASS (sm_80) =====

	.target	sm_80

	.elftype	@"ET_EXEC"


//--------------------- .note.nv.tkinfo           --------------------------
	.section	.note.nv.tkinfo,"",@"SHT_NOTE"
	.sectionflags	@"SHF_NOTE_NV_TKINFO"
	.tkinfo
        /*0018*/ 	.word	0x00000002
        /*0030*/ 	.string	""
        /*0030*/ 	.string	"ptxas"
        /*0030*/ 	.string	"Cuda compilation tools, release 13.0, V13.0.88"
        /*0030*/ 	.string	"Build cuda_13.0.r13.0/compiler.36424714_0"
        /*0030*/ 	.string	"-v  -suppress-debug-info  -lineinfo  -arch sm_80 "



//--------------------- .note.nv.cuinfo           --------------------------
	.section	.note.nv.cuinfo,"",@"SHT_NOTE"
	.sectionflags	@"SHF_NOTE_NV_CUINFO"
        /*0018*/ 	.short	0x0002
        /*001a*/ 	.short	0x0050
        /*001c*/ 	.short	0x0082
	.zero		2


//--------------------- .nv.info                  --------------------------
	.section	.nv.info,"",@"SHT_CUDA_INFO"
	.align	4


	//----- nvinfo : EIATTR_REGCOUNT
	.align		4
        /*0000*/ 	.byte	0x04, 0x2f
        /*0002*/ 	.short	(.L_1 - .L_0)
	.align		4
.L_0:
        /*0004*/ 	.word	index@(matmul_kernel)
        /*0008*/ 	.word	0x00000020


	//----- nvinfo : EIATTR_FRAME_SIZE
	.align		4
.L_1:
        /*000c*/ 	.byte	0x04, 0x11
        /*000e*/ 	.short	(.L_3 - .L_2)
	.align		4
.L_2:
        /*0010*/ 	.word	index@(matmul_kernel)
        /*0014*/ 	.word	0x00001690


	//----- nvinfo : EIATTR_MIN_STACK_SIZE
	.align		4
.L_3:
        /*0018*/ 	.byte	0x04, 0x12
        /*001a*/ 	.short	(.L_5 - .L_4)
	.align		4
.L_4:
        /*001c*/ 	.word	index@(matmul_kernel)
        /*0020*/ 	.word	0x00001690
.L_5:


//--------------------- .nv.info.matmul_kernel    --------------------------
	.section	.nv.info.matmul_kernel,"",@"SHT_CUDA_INFO"
	.sectionflags	@""
	.align	4


	//----- nvinfo : EIATTR_CUDA_API_VERSION
	.align		4
        /*0000*/ 	.byte	0x04, 0x37
        /*0002*/ 	.short	(.L_7 - .L_6)
.L_6:
        /*0004*/ 	.word	0x00000082


	//----- nvinfo : EIATTR_SW2861232_WAR
	.align		4
.L_7:
        /*0008*/ 	.byte	0x01, 0x35
	.zero		2


	//----- nvinfo : EIATTR_PARAM_CBANK
	.align		4
        /*000c*/ 	.byte	0x04, 0x0a
        /*000e*/ 	.short	(.L_9 - .L_8)
	.align		4
.L_8:
        /*0010*/ 	.word	index@(.nv.constant0.matmul_kernel)
        /*0014*/ 	.short	0x0160
        /*0016*/ 	.short	0x0050


	//----- nvinfo : EIATTR_CBANK_PARAM_SIZE
	.align		4
.L_9:
        /*0018*/ 	.byte	0x03, 0x19
        /*001a*/ 	.short	0x0050


	//----- nvinfo : EIATTR_KPARAM_INFO
	.align		4
        /*001c*/ 	.byte	0x04, 0x17
        /*001e*/ 	.short	(.L_11 - .L_10)
.L_10:
        /*0020*/ 	.word	0x00000000
        /*0024*/ 	.short	0x000d
        /*0026*/ 	.short	0x0048
        /*0028*/ 	.byte	0x00, 0xf4, 0x21, 0x00


	//----- nvinfo : EIATTR_KPARAM_INFO
	.align		4
.L_11:
        /*002c*/ 	.byte	0x04, 0x17
        /*002e*/ 	.short	(.L_13 - .L_12)
.L_12:
        /*0030*/ 	.word	0x00000000
        /*0034*/ 	.short	0x000c
        /*0036*/ 	.short	0x0040
        /*0038*/ 	.byte	0x00, 0xf4, 0x21, 0x00


	//----- nvinfo : EIATTR_KPARAM_INFO
	.align		4
.L_13:
        /*003c*/ 	.byte	0x04, 0x17
        /*003e*/ 	.short	(.L_15 - .L_14)
.L_14:
        /*0040*/ 	.word	0x00000000
        /*0044*/ 	.short	0x000b
        /*0046*/ 	.short	0x0038
        /*0048*/ 	.byte	0x00, 0xf0, 0x11, 0x00


	//----- nvinfo : EIATTR_KPARAM_INFO
	.align		4
.L_15:
        /*004c*/ 	.byte	0x04, 0x17
        /*004e*/ 	.short	(.L_17 - .L_16)
.L_16:
        /*0050*/ 	.word	0x00000000
        /*0054*/ 	.short	0x000a
        /*0056*/ 	.short	0x0034
        /*0058*/ 	.byte	0x00, 0xf0, 0x11, 0x00


	//----- nvinfo : EIATTR_KPARAM_INFO
	.align		4
.L_17:
        /*005c*/ 	.byte	0x04, 0x17
        /*005e*/ 	.short	(.L_19 - .L_18)
.L_18:
        /*0060*/ 	.word	0x00000000
        /*0064*/ 	.short	0x0009
        /*0066*/ 	.short	0x0030
        /*0068*/ 	.byte	0x00, 0xf0, 0x11, 0x00


	//----- nvinfo : EIATTR_KPARAM_INFO
	.align		4
.L_19:
        /*006c*/ 	.byte	0x04, 0x17
        /*006e*/ 	.short	(.L_21 - .L_20)
.L_20:
        /*0070*/ 	.word	0x00000000
        /*0074*/ 	.short	0x0008
        /*0076*/ 	.short	0x002c
        /*0078*/ 	.byte	0x00, 0xf0, 0x11, 0x00


	//----- nvinfo : EIATTR_KPARAM_INFO
	.align		4
.L_21:
        /*007c*/ 	.byte	0x04, 0x17
        /*007e*/ 	.short	(.L_23 - .L_22)
.L_22:
        /*0080*/ 	.word	0x00000000
        /*0084*/ 	.short	0x0007
        /*0086*/ 	.short	0x0028
        /*0088*/ 	.byte	0x00, 0xf0, 0x11, 0x00


	//----- nvinfo : EIATTR_KPARAM_INFO
	.align		4
.L_23:
        /*008c*/ 	.byte	0x04, 0x17
        /*008e*/ 	.short	(.L_25 - .L_24)
.L_24:
        /*0090*/ 	.word	0x00000000
        /*0094*/ 	.short	0x0006
        /*0096*/ 	.short	0x0024
        /*0098*/ 	.byte	0x00, 0xf0, 0x11, 0x00


	//----- nvinfo : EIATTR_KPARAM_INFO
	.align		4
.L_25:
        /*009c*/ 	.byte	0x04, 0x17
        /*009e*/ 	.short	(.L_27 - .L_26)
.L_26:
        /*00a0*/ 	.word	0x00000000
        /*00a4*/ 	.short	0x0005
        /*00a6*/ 	.short	0x0020
        /*00a8*/ 	.byte	0x00, 0xf0, 0x11, 0x00


	//----- nvinfo : EIATTR_KPARAM_INFO
	.align		4
.L_27:
        /*00ac*/ 	.byte	0x04, 0x17
        /*00ae*/ 	.short	(.L_29 - .L_28)
.L_28:
        /*00b0*/ 	.word	0x00000000
        /*00b4*/ 	.short	0x0004
        /*00b6*/ 	.short	0x001c
        /*00b8*/ 	.byte	0x00, 0xf0, 0x11, 0x00


	//----- nvinfo : EIATTR_KPARAM_INFO
	.align		4
.L_29:
        /*00bc*/ 	.byte	0x04, 0x17
        /*00be*/ 	.short	(.L_31 - .L_30)
.L_30:
        /*00c0*/ 	.word	0x00000000
        /*00c4*/ 	.short	0x0003
        /*00c6*/ 	.short	0x0018
        /*00c8*/ 	.byte	0x00, 0xf0, 0x11, 0x00


	//----- nvinfo : EIATTR_KPARAM_INFO
	.align		4
.L_31:
        /*00cc*/ 	.byte	0x04, 0x17
        /*00ce*/ 	.short	(.L_33 - .L_32)
.L_32:
        /*00d0*/ 	.word	0x00000000
        /*00d4*/ 	.short	0x0002
        /*00d6*/ 	.short	0x0010
        /*00d8*/ 	.byte	0x00, 0xf4, 0x21, 0x00


	//----- nvinfo : EIATTR_KPARAM_INFO
	.align		4
.L_33:
        /*00dc*/ 	.byte	0x04, 0x17
        /*00de*/ 	.short	(.L_35 - .L_34)
.L_34:
        /*00e0*/ 	.word	0x00000000
        /*00e4*/ 	.short	0x0001
        /*00e6*/ 	.short	0x0008
        /*00e8*/ 	.byte	0x00, 0xf4, 0x21, 0x00


	//----- nvinfo : EIATTR_KPARAM_INFO
	.align		4
.L_35:
        /*00ec*/ 	.byte	0x04, 0x17
        /*00ee*/ 	.short	(.L_37 - .L_36)
.L_36:
        /*00f0*/ 	.word	0x00000000
        /*00f4*/ 	.short	0x0000
        /*00f6*/ 	.short	0x0000
        /*00f8*/ 	.byte	0x00, 0xf4, 0x21, 0x00


	//----- nvinfo : EIATTR_MAXREG_COUNT
	.align		4
.L_37:
        /*00fc*/ 	.byte	0x03, 0x1b
        /*00fe*/ 	.short	0x00ff


	//----- nvinfo : EIATTR_NUM_BARRIERS
	.align		4
        /*0100*/ 	.byte	0x02, 0x4c
        /*0102*/ 	.byte	0x01
	.zero		1


	//----- nvinfo : EIATTR_ANNOTATIONS
	.align		4
        /*0104*/ 	.byte	0x04, 0x55
        /*0106*/ 	.short	(.L_39 - .L_38)


	//   ....[0]....
.L_38:
        /*0108*/ 	.word	0x00000001
        /*010c*/ 	.byte	0x10, 0x05, 0x00, 0x00, 0x01, 0x00, 0x00, 0x00, 0x50, 0x05, 0x00, 0x00, 0x01, 0x00, 0x00, 0x00
        /* <DEDUP_REMOVED lines=2901> */
        /*b66c*/ 	.byte	0x50, 0xb7, 0x02, 0x00


	//----- nvinfo : EIATTR_MERCURY_ISA_VERSION
	.align		4
.L_39:
        /*b670*/ 	.byte	0x03, 0x5f
        /*b672*/ 	.short	0x0000


	//----- nvinfo : EIATTR_EXIT_INSTR_OFFSETS
	.align		4
        /*b674*/ 	.byte	0x04, 0x1c
        /*b676*/ 	.short	(.L_41 - .L_40)


	//   ....[0]....
.L_40:
        /*b678*/ 	.word	0x0002ba70


	//   ....[1]....
        /*b67c*/ 	.word	0x0002baa0


	//----- nvinfo : EIATTR_REQNTID
	.align		4
.L_41:
        /*b680*/ 	.byte	0x04, 0x10
        /*b682*/ 	.short	(.L_43 - .L_42)
.L_42:
        /*b684*/ 	.word	0x00000040
        /*b688*/ 	.word	0x00000001
        /*b68c*/ 	.word	0x00000001
.L_43:


//--------------------- .nv.callgraph             --------------------------
	.section	.nv.callgraph,"",@"SHT_CUDA_CALLGRAPH"
	.align	4
	.sectionentsize	8
	.align		4
        /*0000*/ 	.word	0x00000000
	.align		4
        /*0004*/ 	.word	0xffffffff
	.align		4
        /*0008*/ 	.word	0x00000000
	.align		4
        /*000c*/ 	.word	0xfffffffe
	.align		4
        /*0010*/ 	.word	0x00000000
	.align		4
        /*0014*/ 	.word	0xfffffffd
	.align		4
        /*0018*/ 	.word	0x00000000
	.align		4
        /*001c*/ 	.word	0xfffffffc


//--------------------- .nv.rel.action            --------------------------
	.section	.nv.rel.action,"",@"SHT_CUDA_RELOCINFO"
	.align	8
	.sectionentsize	8
        /*0000*/ 	.byte	0x73, 0x00, 0x00, 0x00, 0x00, 0x00, 0x00, 0x00, 0x00, 0x00, 0x00, 0x11, 0x25, 0x00, 0x05, 0x36


//--------------------- .nv.constant0.matmul_kernel --------------------------
	.section	.nv.constant0.matmul_kernel,"a",@progbits
	.sectionflags	@""
	.align	4
.nv.constant0.matmul_kernel:
	.zero		432


//--------------------- .text.matmul_kernel       --------------------------
	.section	.text.matmul_kernel,"ax",@progbits
	.sectioninfo	@"SHI_REGISTERS=32"
	.align	128
        .global         matmul_kernel
        .type           matmul_kernel,@function
        .size           matmul_kernel,(.L_x_5 - matmul_kernel)
        .other          matmul_kernel,@"STO_CUDA_ENTRY STV_DEFAULT"
matmul_kernel:
.text.matmul_kernel:
[----:B------:R-:W-:-:S04]  /*0000*/  IMAD.MOV.U32 R1, RZ, RZ, c[0x0][0x28] ;  /* 0x00000a00ff017624 */ /* 0x000fc800078e00ff */
[----:B------:R-:W-:Y:S01]  /*0010*/  IMAD.MOV.U32 R0, RZ, RZ, c[0x0][0x17c] ;  /* 0x00005f00ff007624 */ /* 0x000fe200078e00ff */
[----:B------:R-:W-:Y:S01]  /*0020*/  IADD3 R1, R1, -0x1690, RZ ;  /* 0xffffe97001017810 */ /* 0x000fe20007ffe0ff */
[----:B------:R-:W0:Y:S01]  /*0030*/  S2R R12, SR_TID.X ;  /* 0x00000000000c7919 */ /* 0x000e220000002100 */
[----:B------:R-:W-:Y:S02]  /*0040*/  ULDC.64 UR6, c[0x0][0x118] ;  /* 0x0000460000067ab9 */ /* 0x000fe40000000a00 */
[----:B------:R-:W-:-:S04]  /*0050*/  IADD3 R0, R0, 0x7f, RZ ;  /* 0x0000007f00007810 */ /* 0x000fc80007ffe0ff */
[----:B------:R-:W-:-:S04]  /*0060*/  SHF.R.S32.HI R3, RZ, 0x1f, R0 ;  /* 0x0000001fff037819 */ /* 0x000fc80000011400 */
[----:B------:R-:W-:-:S04]  /*0070*/  LEA.HI R3, R3, R0, RZ, 0x7 ;  /* 0x0000000003037211 */ /* 0x000fc800078f38ff */
[----:B------:R-:W-:Y:S02]  /*0080*/  SHF.R.S32.HI R0, RZ, 0x7, R3 ;  /* 0x00000007ff007819 */ /* 0x000fe40000011403 */
[----:B------:R-:W1:Y:S03]  /*0090*/  S2R R3, SR_CTAID.X ;  /* 0x0000000000037919 */ /* 0x000e660000002500 */
[----:B------:R-:W-:Y:S01]  /*00a0*/  IMAD.SHL.U32 R0, R0, 0x8, RZ ;  /* 0x0000000800007824 */ /* 0x000fe200078e00ff */
[----:B0-----:R-:W-:-:S04]  /*00b0*/  LOP3.LUT R14, R12, 0x3f, RZ, 0xc0, !PT ;  /* 0x0000003f0c0e7812 */ /* 0x001fc800078ec0ff */
[-C--:B------:R-:W-:Y:S02]  /*00c0*/  IABS R7, R0.reuse ;  /* 0x0000000000077213 */ /* 0x080fe40000000000 */
[----:B------:R-:W-:Y:S02]  /*00d0*/  IABS R10, R0 ;  /* 0x00000000000a7213 */ /* 0x000fe40000000000 */
[----:B------:R-:W0:Y:S01]  /*00e0*/  I2F.RP R2, R7 ;  /* 0x0000000700027306 */ /* 0x000e220000209400 */
[----:B-1----:R-:W-:-:S07]  /*00f0*/  IABS R8, R3 ;  /* 0x0000000300087213 */ /* 0x002fce0000000000 */
[----:B0-----:R-:W0:Y:S02]  /*0100*/  MUFU.RCP R2, R2 ;  /* 0x0000000200027308 */ /* 0x001e240000001000 */
[----:B0-----:R-:W-:Y:S01]  /*0110*/  IADD3 R4, R2, 0xffffffe, RZ ;  /* 0x0ffffffe02047810 */ /* 0x001fe20007ffe0ff */
[----:B------:R-:W-:-:S05]  /*0120*/  IMAD.MOV R2, RZ, RZ, -R10 ;  /* 0x000000ffff027224 */ /* 0x000fca00078e0a0a */
[----:B------:R0:W1:Y:S02]  /*0130*/  F2I.FTZ.U32.TRUNC.NTZ R5, R4 ;  /* 0x0000000400057305 */ /* 0x000064000021f000 */
[----:B0-----:R-:W-:Y:S02]  /*0140*/  IMAD.MOV.U32 R4, RZ, RZ, RZ ;  /* 0x000000ffff047224 */ /* 0x001fe400078e00ff */
[----:B-1----:R-:W-:-:S04]  /*0150*/  IMAD.MOV R6, RZ, RZ, -R5 ;  /* 0x000000ffff067224 */ /* 0x002fc800078e0a05 */
[----:B------:R-:W-:Y:S02]  /*0160*/  IMAD R9, R6, R7, RZ ;  /* 0x0000000706097224 */ /* 0x000fe400078e02ff */
[----:B------:R-:W-:Y:S02]  /*0170*/  IMAD.MOV.U32 R6, RZ, RZ, R8 ;  /* 0x000000ffff067224 */ /* 0x000fe400078e0008 */
[----:B------:R-:W-:-:S06]  /*0180*/  IMAD.HI.U32 R5, R5, R9, R4 ;  /* 0x0000000905057227 */ /* 0x000fcc00078e0004 */
[----:B------:R-:W-:-:S04]  /*0190*/  IMAD.HI.U32 R5, R5, R6, RZ ;  /* 0x0000000605057227 */ /* 0x000fc800078e00ff */
[----:B------:R-:W-:-:S05]  /*01a0*/  IMAD R2, R5, R2, R6 ;  /* 0x0000000205027224 */ /* 0x000fca00078e0206 */
[----:B------:R-:W-:-:S13]  /*01b0*/  ISETP.GT.U32.AND P1, PT, R7, R2, PT ;  /* 0x000000020700720c */ /* 0x000fda0003f24070 */
[----:B------:R-:W-:Y:S01]  /*01c0*/  @!P1 IMAD.IADD R2, R2, 0x1, -R7 ;  /* 0x0000000102029824 */ /* 0x000fe200078e0a07 */
[----:B------:R-:W-:Y:S02]  /*01d0*/  @!P1 IADD3 R5, R5, 0x1, RZ ;  /* 0x0000000105059810 */ /* 0x000fe40007ffe0ff */
[----:B------:R-:W-:Y:S02]  /*01e0*/  ISETP.NE.AND P1, PT, R0, RZ, PT ;  /* 0x000000ff0000720c */ /* 0x000fe40003f25270 */
[----:B------:R-:W-:Y:S02]  /*01f0*/  ISETP.GE.U32.AND P0, PT, R2, R7, PT ;  /* 0x000000070200720c */ /* 0x000fe40003f06070 */
[----:B------:R-:W-:-:S04]  /*0200*/  LOP3.LUT R2, R3, R0, RZ, 0x3c, !PT ;  /* 0x0000000003027212 */ /* 0x000fc800078e3cff */
[----:B------:R-:W-:Y:S01]  /*0210*/  ISETP.GE.AND P2, PT, R2, RZ, PT ;  /* 0x000000ff0200720c */ /* 0x000fe20003f46270 */
[----:B------:R-:W-:-:S05]  /*0220*/  IMAD.MOV.U32 R2, RZ, RZ, c[0x0][0x178] ;  /* 0x00005e00ff027624 */ /* 0x000fca00078e00ff */
[----:B------:R-:W-:Y:S02]  /*0230*/  IADD3 R2, R2, 0x3f, RZ ;  /* 0x0000003f02027810 */ /* 0x000fe40007ffe0ff */
[----:B------:R-:W-:-:S05]  /*0240*/  @P0 IADD3 R5, R5, 0x1, RZ ;  /* 0x0000000105050810 */ /* 0x000fca0007ffe0ff */
[----:B------:R-:W-:Y:S01]  /*0250*/  IMAD.MOV.U32 R4, RZ, RZ, R5 ;  /* 0x000000ffff047224 */ /* 0x000fe200078e0005 */
[----:B------:R-:W-:-:S03]  /*0260*/  SHF.R.S32.HI R5, RZ, 0x1f, R2 ;  /* 0x0000001fff057819 */ /* 0x000fc60000011402 */
[----:B------:R-:W-:Y:S01]  /*0270*/  @!P2 IMAD.MOV R4, RZ, RZ, -R4 ;  /* 0x000000ffff04a224 */ /* 0x000fe200078e0a04 */
[----:B------:R-:W-:Y:S02]  /*0280*/  @!P1 LOP3.LUT R4, RZ, R0, RZ, 0x33, !PT ;  /* 0x00000000ff049212 */ /* 0x000fe400078e33ff */
[----:B------:R-:W-:-:S03]  /*0290*/  LEA.HI R5, R5, R2, RZ, 0x6 ;  /* 0x0000000205057211 */ /* 0x000fc600078f30ff */
[----:B------:R-:W-:Y:S02]  /*02a0*/  IMAD.SHL.U32 R2, R4, 0x8, RZ ;  /* 0x0000000804027824 */ /* 0x000fe400078e00ff */
[----:B------:R-:W-:-:S03]  /*02b0*/  IMAD.MOV R4, RZ, RZ, -R4 ;  /* 0x000000ffff047224 */ /* 0x000fc600078e0a04 */
[----:B------:R-:W-:Y:S01]  /*02c0*/  LEA.HI.SX32 R5, R5, -R2, 0x1a ;  /* 0x8000000205057211 */ /* 0x000fe200078fd2ff */
[----:B------:R-:W-:Y:S02]  /*02d0*/  IMAD R13, R0, R4, R3 ;  /* 0x00000004000d7224 */ /* 0x000fe400078e0203 */
[----:B------:R-:W-:Y:S01]  /*02e0*/  IMAD.MOV.U32 R4, RZ, RZ, RZ ;  /* 0x000000ffff047224 */ /* 0x000fe200078e00ff */
[----:B------:R-:W-:Y:S02]  /*02f0*/  IMNMX R6, R5, 0x8, PT ;  /* 0x0000000805067817 */ /* 0x000fe40003800200 */
[----:B------:R-:W-:Y:S02]  /*0300*/  IABS R11, R13 ;  /* 0x0000000d000b7213 */ /* 0x000fe40000000000 */
[----:B------:R-:W-:-:S04]  /*0310*/  IABS R9, R6 ;  /* 0x0000000600097213 */ /* 0x000fc80000000000 */
[----:B------:R-:W0:Y:S08]  /*0320*/  I2F.RP R7, R9 ;  /* 0x0000000900077306 */ /* 0x000e300000209400 */
[----:B0-----:R-:W0:Y:S02]  /*0330*/  MUFU.RCP R7, R7 ;  /* 0x0000000700077308 */ /* 0x001e240000001000 */
[----:B0-----:R-:W-:-:S06]  /*0340*/  IADD3 R5, R7, 0xffffffe, RZ ;  /* 0x0ffffffe07057810 */ /* 0x001fcc0007ffe0ff */
[----:B------:R-:W0:Y:S02]  /*0350*/  F2I.FTZ.U32.TRUNC.NTZ R5, R5 ;  /* 0x0000000500057305 */ /* 0x000e24000021f000 */
[----:B0-----:R-:W-:-:S04]  /*0360*/  IMAD.MOV R8, RZ, RZ, -R5 ;  /* 0x000000ffff087224 */ /* 0x001fc800078e0a05 */
[----:B------:R-:W-:-:S04]  /*0370*/  IMAD.MOV.U32 R0, RZ, RZ, R8 ;  /* 0x000000ffff007224 */ /* 0x000fc800078e0008 */
[----:B------:R-:W-:Y:S01]  /*0380*/  IMAD R3, R0, R9, RZ ;  /* 0x0000000900037224 */ /* 0x000fe200078e02ff */
[----:B------:R-:W-:-:S03]  /*0390*/  IABS R0, R6 ;  /* 0x0000000600007213 */ /* 0x000fc60000000000 */
[----:B------:R-:W-:-:S04]  /*03a0*/  IMAD.HI.U32 R4, R5, R3, R4 ;  /* 0x0000000305047227 */ /* 0x000fc800078e0004 */
[----:B------:R-:W-:Y:S02]  /*03b0*/  IMAD.MOV R0, RZ, RZ, -R0 ;  /* 0x000000ffff007224 */ /* 0x000fe400078e0a00 */
        /* <DEDUP_REMOVED lines=9> */
[----:B------:R-:W-:-:S05]  /*0450*/  IMAD.MOV.U32 R0, RZ, RZ, 0x3f ;  /* 0x0000003fff007424 */ /* 0x000fca00078e00ff */
[----:B------:R-:W-:Y:S02]  /*0460*/  IADD3 R16, R0, c[0x0][0x180], RZ ;  /* 0x0000600000107a10 */ /* 0x000fe40007ffe0ff */
[----:B------:R-:W-:Y:S02]  /*0470*/  @P0 IADD3 R4, R4, 0x1, RZ ;  /* 0x0000000104040810 */ /* 0x000fe40007ffe0ff */
[----:B------:R-:W-:-:S03]  /*0480*/  ISETP.GT.AND P0, PT, R16, 0x3f, PT ;  /* 0x0000003f1000780c */ /* 0x000fc60003f04270 */
[----:B------:R-:W-:Y:S01]  /*0490*/  @!P2 IMAD.MOV R4, RZ, RZ, -R4 ;  /* 0x000000ffff04a224 */ /* 0x000fe200078e0a04 */
[----:B------:R-:W-:-:S05]  /*04a0*/  @!P1 LOP3.LUT R4, RZ, R6, RZ, 0x33, !PT ;  /* 0x00000006ff049212 */ /* 0x000fca00078e33ff */
[----:B------:R-:W-:Y:S02]  /*04b0*/  IMAD.MOV R3, RZ, RZ, -R4 ;  /* 0x000000ffff037224 */ /* 0x000fe400078e0a04 */
[----:B------:R-:W-:Y:S02]  /*04c0*/  IMAD.SHL.U32 R15, R4, 0x80, RZ ;  /* 0x00000080040f7824 */ /* 0x000fe400078e00ff */
[----:B------:R-:W-:-:S03]  /*04d0*/  IMAD R3, R6, R3, R13 ;  /* 0x0000000306037224 */ /* 0x000fc600078e020d */
[C---:B------:R-:W-:Y:S01]  /*04e0*/  IADD3 R4, R15.reuse, 0x2, RZ ;  /* 0x000000020f047810 */ /* 0x040fe20007ffe0ff */
[----:B------:R-:W-:Y:S01]  /*04f0*/  IMAD.IADD R0, R2, 0x1, R3 ;  /* 0x0000000102007824 */ /* 0x000fe200078e0203 */
[C---:B------:R-:W-:Y:S01]  /*0500*/  IADD3 R2, R15.reuse, 0x1, RZ ;  /* 0x000000010f027810 */ /* 0x040fe20007ffe0ff */
[----:B------:R-:W-:Y:S01]  /*0510*/  STL [R1+0x32c], R15 ;  /* 0x00032c0f01007387 */ /* 0x000fe20000100800 */
[C---:B------:R-:W-:Y:S01]  /*0520*/  IADD3 R3, R15.reuse, 0x3, RZ ;  /* 0x000000030f037810 */ /* 0x040fe20007ffe0ff */
[----:B------:R-:W-:Y:S01]  /*0530*/  IMAD R0, R0, 0x40, R14 ;  /* 0x0000004000007824 */ /* 0x000fe200078e020e */
[C---:B------:R-:W-:Y:S01]  /*0540*/  IADD3 R29, R15.reuse, 0x6e, RZ ;  /* 0x0000006e0f1d7810 */ /* 0x040fe20007ffe0ff */
[----:B------:R0:W-:Y:S01]  /*0550*/  STL [R1+0x97c], R2 ;  /* 0x00097c0201007387 */ /* 0x0001e20000100800 */
[C---:B------:R-:W-:Y:S02]  /*0560*/  IADD3 R5, R15.reuse, 0x74, RZ ;  /* 0x000000740f057810 */ /* 0x040fe40007ffe0ff */
[C---:B------:R-:W-:Y:S01]  /*0570*/  IADD3 R28, R15.reuse, 0x7a, RZ ;  /* 0x0000007a0f1c7810 */ /* 0x040fe20007ffe0ff */
[----:B------:R1:W-:Y:S01]  /*0580*/  STL [R1+0x978], R4 ;  /* 0x0009780401007387 */ /* 0x0003e20000100800 */
[----:B------:R-:W-:-:S03]  /*0590*/  IADD3 R6, R15, 0x7d, RZ ;  /* 0x0000007d0f067810 */ /* 0x000fc60007ffe0ff */
[----:B------:R2:W-:Y:S01]  /*05a0*/  STL [R1+0x974], R3 ;  /* 0x0009740301007387 */ /* 0x0005e20000100800 */
[C---:B0-----:R-:W-:Y:S02]  /*05b0*/  IADD3 R2, R15.reuse, 0x4, RZ ;  /* 0x000000040f027810 */ /* 0x041fe40007ffe0ff */
[----:B-1----:R-:W-:-:S03]  /*05c0*/  IADD3 R4, R15, 0x5, RZ ;  /* 0x000000050f047810 */ /* 0x002fc60007ffe0ff */
[----:B------:R0:W-:Y:S01]  /*05d0*/  STL [R1+0x980], R2 ;  /* 0x0009800201007387 */ /* 0x0001e20000100800 */
[----:B--2---:R-:W-:-:S03]  /*05e0*/  IADD3 R3, R15, 0x6, RZ ;  /* 0x000000060f037810 */ /* 0x004fc60007ffe0ff */
[----:B------:R1:W-:Y:S04]  /*05f0*/  STL [R1+0x984], R4 ;  /* 0x0009840401007387 */ /* 0x0003e80000100800 */
        /* <DEDUP_REMOVED lines=210> */
[----:B------:R-:W-:Y:S01]  /*1320*/  STL [R1+0xb2c], R29 ;  /* 0x000b2c1d01007387 */ /* 0x000fe20000100800 */
[----:B0-----:R-:W-:-:S03]  /*1330*/  IADD3 R2, R15, 0x71, RZ ;  /* 0x000000710f027810 */ /* 0x001fc60007ffe0ff */
[----:B------:R0:W-:Y:S01]  /*1340*/  STL [R1+0xb34], R3 ;  /* 0x000b340301007387 */ /* 0x0001e20000100800 */
[----:B-1----:R-:W-:-:S03]  /*1350*/  IADD3 R4, R15, 0x75, RZ ;  /* 0x000000750f047810 */ /* 0x002fc60007ffe0ff */
[----:B------:R1:W-:Y:S01]  /*1360*/  STL [R1+0xb40], R2 ;  /* 0x000b400201007387 */ /* 0x0003e20000100800 */
[C---:B0-----:R-:W-:Y:S02]  /*1370*/  IADD3 R3, R15.reuse, 0x72, RZ ;  /* 0x000000720f037810 */ /* 0x041fe40007ffe0ff */
[----:B-1----:R-:W-:-:S03]  /*1380*/  IADD3 R2, R15, 0x73, RZ ;  /* 0x000000730f027810 */ /* 0x002fc60007ffe0ff */
[----:B------:R0:W-:Y:S04]  /*1390*/  STL [R1+0xb3c], R3 ;  /* 0x000b3c0301007387 */ /* 0x0001e80000100800 */
[----:B------:R1:W-:Y:S04]  /*13a0*/  STL [R1+0xb48], R5 ;  /* 0x000b480501007387 */ /* 0x0003e80000100800 */
[----:B------:R-:W-:Y:S01]  /*13b0*/  STL [R1+0xb44], R2 ;  /* 0x000b440201007387 */ /* 0x000fe20000100800 */
[----:B0-----:R-:W-:-:S03]  /*13c0*/  IADD3 R3, R15, 0x76, RZ ;  /* 0x000000760f037810 */ /* 0x001fc60007ffe0ff */
[----:B------:R0:W-:Y:S01]  /*13d0*/  STL [R1+0xb50], R4 ;  /* 0x000b500401007387 */ /* 0x0001e20000100800 */
[----:B-1----:R-:W-:-:S03]  /*13e0*/  IADD3 R5, R15, 0x77, RZ ;  /* 0x000000770f057810 */ /* 0x002fc60007ffe0ff */
[----:B------:R1:W-:Y:S04]  /*13f0*/  STL [R1+0xb54], R3 ;  /* 0x000b540301007387 */ /* 0x0003e80000100800 */
[----:B------:R2:W-:Y:S01]  /*1400*/  STL [R1+0xb5c], R5 ;  /* 0x000b5c0501007387 */ /* 0x0005e20000100800 */
[C---:B0-----:R-:W-:Y:S02]  /*1410*/  IADD3 R4, R15.reuse, 0x78, RZ ;  /* 0x000000780f047810 */ /* 0x041fe40007ffe0ff */
[----:B-1----:R-:W-:-:S03]  /*1420*/  IADD3 R3, R15, 0x79, RZ ;  /* 0x000000790f037810 */ /* 0x002fc60007ffe0ff */
[----:B------:R0:W-:Y:S01]  /*1430*/  STL [R1+0xb60], R4 ;  /* 0x000b600401007387 */ /* 0x0001e20000100800 */
[----:B--2---:R-:W-:-:S03]  /*1440*/  IADD3 R5, R15, 0x7b, RZ ;  /* 0x0000007b0f057810 */ /* 0x004fc60007ffe0ff */
[----:B------:R-:W-:Y:S04]  /*1450*/  STL [R1+0xb68], R3 ;  /* 0x000b680301007387 */ /* 0x000fe80000100800 */
[----:B------:R1:W-:Y:S01]  /*1460*/  STL [R1+0xb64], R5 ;  /* 0x000b640501007387 */ /* 0x0003e20000100800 */
[----:B0-----:R-:W-:-:S03]  /*1470*/  IADD3 R4, R15, 0x7c, RZ ;  /* 0x0000007c0f047810 */ /* 0x001fc60007ffe0ff */
[----:B------:R-:W-:Y:S04]  /*1480*/  STL [R1+0xb6c], R28 ;  /* 0x000b6c1c01007387 */ /* 0x000fe80000100800 */
[----:B------:R0:W-:Y:S01]  /*1490*/  STL [R1+0xb58], R4 ;  /* 0x000b580401007387 */ /* 0x0001e20000100800 */
[----:B-1----:R-:W-:-:S03]  /*14a0*/  IADD3 R5, R15, 0x7e, RZ ;  /* 0x0000007e0f057810 */ /* 0x002fc60007ffe0ff */
[----:B------:R1:W-:Y:S04]  /*14b0*/  STL [R1+0xb4c], R6 ;  /* 0x000b4c0601007387 */ /* 0x0003e80000100800 */
[----:B------:R1:W-:Y:S01]  /*14c0*/  STL [R1+0xb00], R5 ;  /* 0x000b000501007387 */ /* 0x0003e20000100800 */
[----:B0-----:R-:W-:-:S05]  /*14d0*/  IADD3 R4, R15, 0x7f, RZ ;  /* 0x0000007f0f047810 */ /* 0x001fca0007ffe0ff */
[----:B------:R1:W-:Y:S04]  /*14e0*/  STL [R1+0xaf4], R4 ;  /* 0x000af40401007387 */ /* 0x0003e80000100800 */
[----:B------:R1:W-:Y:S01]  /*14f0*/  STL [R1+0x970], R0 ;  /* 0x0009700001007387 */ /* 0x0003e20000100800 */
[----:B------:R-:W-:Y:S05]  /*1500*/  @P0 BRA `(.L_x_0) ;  /* 0x0000037000000947 */ /* 0x000fea0003800000 */
[----:B-1----:R-:W-:Y:S01]  /*1510*/  IMAD.SHL.U32 R0, R12, 0x20, RZ ;  /* 0x000000200c007824 */ /* 0x002fe200078e00ff */
[----:B------:R-:W-:Y:S01]  /*1520*/  CS2R R24, SRZ ;  /* 0x0000000000187805 */ /* 0x000fe2000001ff00 */
[----:B------:R-:W-:Y:S01]  /*1530*/  CS2R R26, SRZ ;  /* 0x00000000001a7805 */ /* 0x000fe2000001ff00 */
[----:B------:R-:W-:Y:S01]  /*1540*/  CS2R R20, SRZ ;  /* 0x0000000000147805 */ /* 0x000fe2000001ff00 */
[----:B------:R-:W-:Y:S01]  /*1550*/  CS2R R22, SRZ ;  /* 0x0000000000167805 */ /* 0x000fe2000001ff00 */
[----:B------:R0:W-:Y:S01]  /*1560*/  STL [R1+0x960], R0 ;  /* 0x0009600001007387 */ /* 0x0001e20000100800 */
[----:B------:R-:W-:Y:S01]  /*1570*/  CS2R R16, SRZ ;  /* 0x0000000000107805 */ /* 0x000fe2000001ff00 */
[----:B------:R-:W-:Y:S01]  /*1580*/  CS2R R18, SRZ ;  /* 0x0000000000127805 */ /* 0x000fe2000001ff00 */
[----:B------:R-:W-:Y:S01]  /*1590*/  CS2R R12, SRZ ;  /* 0x00000000000c7805 */ /* 0x000fe2000001ff00 */
[----:B------:R0:W-:Y:S01]  /*15a0*/  STL [R1], RZ ;  /* 0x000000ff01007387 */ /* 0x0001e20000100800 */
[----:B------:R-:W-:Y:S01]  /*15b0*/  CS2R R14, SRZ ;  /* 0x00000000000e7805 */ /* 0x000fe2000001ff00 */
[----:B------:R-:W-:Y:S01]  /*15c0*/  CS2R R8, SRZ ;  /* 0x0000000000087805 */ /* 0x000fe2000001ff00 */
[----:B------:R-:W-:Y:S01]  /*15d0*/  CS2R R10, SRZ ;  /* 0x00000000000a7805 */ /* 0x000fe2000001ff00 */
[----:B------:R0:W-:Y:S01]  /*15e0*/  STL [R1+0x4], RZ ;  /* 0x000004ff01007387 */ /* 0x0001e20000100800 */
[----:B------:R-:W-:Y:S01]  /*15f0*/  CS2R R4, SRZ ;  /* 0x0000000000047805 */ /* 0x000fe2000001ff00 */
[----:B------:R-:W-:-:S02]  /*1600*/  CS2R R6, SRZ ;  /* 0x0000000000067805 */ /* 0x000fc4000001ff00 */
[----:B------:R0:W-:Y:S04]  /*1610*/  STL [R1+0x8], RZ ;  /* 0x000008ff01007387 */ /* 0x0001e80000100800 */
        /* <DEDUP_REMOVED lines=36> */
[----:B------:R0:W-:Y:S01]  /*1860*/  STL [R1+0x26c], RZ ;  /* 0x00026cff01007387 */ /* 0x0001e20000100800 */
[----:B------:R-:W-:Y:S05]  /*1870*/  BRA `(.L_x_1) ;  /* 0x000261d000007947 */ /* 0x000fea0003800000 */
.L_x_0:
[----:B------:R-:W2:Y:S01]  /*1880*/  LDL R25, [R1+0x32c] ;  /* 0x00032c0001197983 */ /* 0x000ea20000100800 */
[----:B------:R-:W-:Y:S01]  /*1890*/  IMAD.MOV.U32 R19, RZ, RZ, R29 ;  /* 0x000000ffff137224 */ /* 0x000fe200078e001d */
[----:B------:R-:W-:Y:S01]  /*18a0*/  IABS R29, c[0x0][0x17c] ;  /* 0x00005f00001d7a13 */ /* 0x000fe20000000000 */
[----:B------:R-:W-:Y:S01]  /*18b0*/  IMAD.MOV.U32 R16, RZ, RZ, R2 ;  /* 0x000000ffff107224 */ /* 0x000fe200078e0002 */
[----:B------:R-:W3:Y:S02]  /*18c0*/  LDL R27, [R1+0xb58] ;  /* 0x000b5800011b7983 */ /* 0x000ee40000100800 */
[----:B------:R-:W0:Y:S01]  /*18d0*/  I2F.RP R2, R29 ;  /* 0x0000001d00027306 */ /* 0x000e220000209400 */
[----:B------:R-:W-:Y:S01]  /*18e0*/  IMAD.MOV.U32 R26, RZ, RZ, R0 ;  /* 0x000000ffff1a7224 */ /* 0x000fe200078e0000 */
[----:B-1----:R-:W-:Y:S01]  /*18f0*/  IABS R0, c[0x0][0x178] ;  /* 0x00005e0000007a13 */ /* 0x002fe20000000000 */
[----:B------:R-:W4:Y:S04]  /*1900*/  LDL R6, [R1+0xb64] ;  /* 0x000b640001067983 */ /* 0x000f280000100800 */
[----:B------:R-:W-:Y:S01]  /*1910*/  IMAD.MOV.U32 R24, RZ, RZ, R0 ;  /* 0x000000ffff187224 */ /* 0x000fe200078e0000 */
[----:B------:R-:W4:Y:S03]  /*1920*/  LDL R9, [R1+0xaf4] ;  /* 0x000af40001097983 */ /* 0x000f260000100800 */
[----:B------:R-:W1:Y:S01]  /*1930*/  I2F.RP R0, R24 ;  /* 0x0000001800007306 */ /* 0x000e620000209400 */
[----:B------:R-:W4:Y:S04]  /*1940*/  LDL R10, [R1+0xb50] ;  /* 0x000b5000010a7983 */ /* 0x000f280000100800 */
[----:B------:R-:W4:Y:S03]  /*1950*/  LDL R12, [R1+0xb60] ;  /* 0x000b6000010c7983 */ /* 0x000f260000100800 */
[----:B0-----:R-:W0:Y:S01]  /*1960*/  MUFU.RCP R2, R2 ;  /* 0x0000000200027308 */ /* 0x001e220000001000 */
[----:B------:R-:W4:Y:S04]  /*1970*/  LDL R8, [R1+0xb34] ;  /* 0x000b340001087983 */ /* 0x000f280000100800 */
[----:B------:R-:W4:Y:S03]  /*1980*/  LDL R17, [R1+0xb5c] ;  /* 0x000b5c0001117983 */ /* 0x000f260000100800 */
[----:B-1----:R-:W1:Y:S01]  /*1990*/  MUFU.RCP R0, R0 ;  /* 0x0000000000007308 */ /* 0x002e620000001000 */
[----:B------:R-:W4:Y:S04]  /*19a0*/  LDL R7, [R1+0xb3c] ;  /* 0x000b3c0001077983 */ /* 0x000f280000100800 */
[----:B------:R-:W4:Y:S01]  /*19b0*/  LDL R21, [R1+0xb54] ;  /* 0x000b540001157983 */ /* 0x000f220000100800 */
[----:B0-----:R-:W-:-:S03]  /*19c0*/  IADD3 R2, R2, 0xffffffe, RZ ;  /* 0x0ffffffe02027810 */ /* 0x001fc60007ffe0ff */
[----:B------:R-:W4:Y:S01]  /*19d0*/  LDL R23, [R1+0xb48] ;  /* 0x000b480001177983 */ /* 0x000f220000100800 */
[----:B------:R-:W0:Y:S01]  /*19e0*/  F2I.FTZ.U32.TRUNC.NTZ R5, R2 ;  /* 0x0000000200057305 */ /* 0x000e22000021f000 */
[----:B------:R-:W-:Y:S02]  /*19f0*/  IMAD.MOV.U32 R20, RZ, RZ, R28 ;  /* 0x000000ffff147224 */ /* 0x000fe400078e001c */
[----:B------:R-:W4:Y:S01]  /*1a00*/  LDL R11, [R1+0xb38] ;  /* 0x000b3800010b7983 */ /* 0x000f220000100800 */
[----:B-1----:R-:W-:Y:S01]  /*1a10*/  IADD3 R0, R0, 0xffffffe, RZ ;  /* 0x0ffffffe00007810 */ /* 0x002fe20007ffe0ff */
[----:B------:R-:W-:Y:S02]  /*1a20*/  IMAD.MOV.U32 R22, RZ, RZ, R3 ;  /* 0x000000ffff167224 */ /* 0x000fe400078e0003 */
[----:B------:R-:W4:Y:S01]  /*1a30*/  LDL R18, [R1+0xb40] ;  /* 0x000b400001127983 */ /* 0x000f220000100800 */
[----:B------:R-:W-:Y:S01]  /*1a40*/  IMAD.MOV.U32 R4, RZ, RZ, RZ ;  /* 0x000000ffff047224 */ /* 0x000fe200078e00ff */
[----:B------:R2:W1:Y:S02]  /*1a50*/  F2I.FTZ.U32.TRUNC.NTZ R3, R0 ;  /* 0x0000000000037305 */ /* 0x000464000021f000 */
[----:B------:R-:W4:Y:S04]  /*1a60*/  LDL R13, [R1+0xb28] ;  /* 0x000b2800010d7983 */ /* 0x000f280000100800 */
[----:B------:R-:W4:Y:S01]  /*1a70*/  LDL R15, [R1+0xb30] ;  /* 0x000b3000010f7983 */ /* 0x000f220000100800 */
[----:B0-----:R-:W-:-:S03]  /*1a80*/  IMAD.MOV R28, RZ, RZ, -R5 ;  /* 0x000000ffff1c7224 */ /* 0x001fc600078e0a05 */
[----:B------:R-:W4:Y:S01]  /*1a90*/  LDL R14, [R1+0xb24] ;  /* 0x000b2400010e7983 */ /* 0x000f220000100800 */
[----:B------:R-:W-:-:S04]  /*1aa0*/  IMAD R28, R28, R29, RZ ;  /* 0x0000001d1c1c7224 */ /* 0x000fc800078e02ff */
[----:B------:R-:W-:Y:S01]  /*1ab0*/  IMAD.HI.U32 R28, R5, R28, R4 ;  /* 0x0000001c051c7227 */ /* 0x000fe200078e0004 */
[----:B--2---:R-:W-:Y:S02]  /*1ac0*/  IABS R0, R25 ;  /* 0x0000001900007213 */ /* 0x004fe40000000000 */
[----:B------:R-:W2:Y:S03]  /*1ad0*/  LDL R25, [R1+0xb4c] ;  /* 0x000b4c0001197983 */ /* 0x000ea60000100800 */
[----:B------:R-:W-:Y:S02]  /*1ae0*/  IMAD.MOV.U32 R4, RZ, RZ, R0 ;  /* 0x000000ffff047224 */ /* 0x000fe400078e0000 */
[----:B------:R-:W2:Y:S01]  /*1af0*/  LDL R0, [R1+0xb00] ;  /* 0x000b000001007983 */ /* 0x000ea20000100800 */
[----:B-1----:R-:W-:Y:S01]  /*1b00*/  IMAD.MOV R2, RZ, RZ, -R3 ;  /* 0x000000ffff027224 */ /* 0x002fe200078e0a03 */
[----:B------:R-:W-:Y:S01]  /*1b10*/  IABS R5, R26 ;  /* 0x0000001a00057213 */ /* 0x000fe20000000000 */
[----:B---3--:R-:W-:-:S02]  /*1b20*/  IMAD.MOV.U32 R26, RZ, RZ, R27 ;  /* 0x000000ffff1a7224 */ /* 0x008fc400078e001b */
[----:B------:R-:W-:Y:S02]  /*1b30*/  IMAD.MOV.U32 R27, RZ, RZ, R20 ;  /* 0x000000ffff1b7224 */ /* 0x000fe400078e0014 */
[----:B----4-:R-:W-:Y:S02]  /*1b40*/  IMAD.MOV.U32 R20, RZ, RZ, R6 ;  /* 0x000000ffff147224 */ /* 0x010fe400078e0006 */
[----:B------:R-:W-:Y:S02]  /*1b50*/  IMAD R6, R2, R24, RZ ;  /* 0x0000001802067224 */ /* 0x000fe400078e02ff */
[----:B------:R-:W-:-:S04]  /*1b60*/  IMAD.MOV.U32 R2, RZ, RZ, RZ ;  /* 0x000000ffff027224 */ /* 0x000fc800078e00ff */
[----:B------:R-:W-:-:S04]  /*1b70*/  IMAD.HI.U32 R2, R3, R6, R2 ;  /* 0x0000000603027227 */ /* 0x000fc800078e0002 */
[----:B------:R-:W-:Y:S01]  /*1b80*/  IMAD.HI.U32 R3, R28, R4, RZ ;  /* 0x000000041c037227 */ /* 0x000fe200078e00ff */
[----:B------:R-:W-:-:S03]  /*1b90*/  IABS R9, R9 ;  /* 0x0000000900097213 */ /* 0x000fc60000000000 */
[----:B------:R-:W-:-:S04]  /*1ba0*/  IMAD.MOV R3, RZ, RZ, -R3 ;  /* 0x000000ffff037224 */ /* 0x000fc800078e0a03 */
[----:B------:R-:W-:Y:S02]  /*1bb0*/  IMAD R3, R29, R3, R4 ;  /* 0x000000031d037224 */ /* 0x000fe400078e0204 */
[----:B--2---:R-:W-:Y:S02]  /*1bc0*/  IMAD.MOV.U32 R6, RZ, RZ, R0 ;  /* 0x000000ffff067224 */ /* 0x004fe400078e0000 */
[----:B------:R-:W-:-:S04]  /*1bd0*/  IMAD.MOV.U32 R0, RZ, RZ, R5 ;  /* 0x000000ffff007224 */ /* 0x000fc800078e0005 */
[----:B------:R-:W-:-:S04]  /*1be0*/  IMAD.HI.U32 R2, R2, R0, RZ ;  /* 0x0000000002027227 */ /* 0x000fc800078e00ff */
[----:B------:R-:W-:Y:S01]  /*1bf0*/  IMAD.MOV R2, RZ, RZ, -R2 ;  /* 0x000000ffff027224 */ /* 0x000fe200078e0a02 */
[----:B------:R-:W-:-:S03]  /*1c00*/  IABS R5, R6 ;  /* 0x0000000600057213 */ /* 0x000fc60000000000 */
[----:B------:R-:W-:Y:S01]  /*1c10*/  IMAD R0, R24, R2, R0 ;  /* 0x0000000218007224 */ /* 0x000fe200078e0200 */
[----:B------:R-:W-:Y:S01]  /*1c20*/  IABS R2, R26 ;  /* 0x0000001a00027213 */ /* 0x000fe20000000000 */
[----:B------:R-:W-:Y:S01]  /*1c30*/  IMAD.MOV.U32 R26, RZ, RZ, R22 ;  /* 0x000000ffff1a7224 */ /* 0x000fe200078e0016 */
[----:B------:R-:W-:Y:S01]  /*1c40*/  IABS R4, R25 ;  /* 0x0000001900047213 */ /* 0x000fe20000000000 */
[----:B------:R-:W-:Y:S02]  /*1c50*/  IMAD.MOV.U32 R22, RZ, RZ, R10 ;  /* 0x000000ffff167224 */ /* 0x000fe400078e000a */
[----:B------:R-:W-:Y:S01]  /*1c60*/  IMAD.HI.U32 R10, R28, R9, RZ ;  /* 0x000000091c0a7227 */ /* 0x000fe200078e00ff */
[----:B------:R0:W-:Y:S03]  /*1c70*/  STL [R1+0x264], R0 ;  /* 0x0002640001007387 */ /* 0x0001e60000100800 */
[----:B------:R-:W-:-:S02]  /*1c80*/  IMAD.MOV.U32 R25, RZ, RZ, R27 ;  /* 0x000000ffff197224 */ /* 0x000fc400078e001b */
[----:B------:R-:W-:Y:S02]  /*1c90*/  IMAD.MOV.U32 R27, RZ, RZ, R12 ;  /* 0x000000ffff1b7224 */ /* 0x000fe400078e000c */
[----:B------:R-:W-:Y:S02]  /*1ca0*/  IMAD.MOV.U32 R12, RZ, RZ, R8 ;  /* 0x000000ffff0c7224 */ /* 0x000fe400078e0008 */
[----:B------:R-:W-:Y:S01]  /*1cb0*/  IMAD.HI.U32 R8, R28, R5, RZ ;  /* 0x000000051c087227 */ /* 0x000fe200078e00ff */
[----:B0-----:R-:W-:-:S03]  /*1cc0*/  IABS R0, R20 ;  /* 0x0000001400007213 */ /* 0x001fc60000000000 */
[----:B------:R-:W-:Y:S02]  /*1cd0*/  IMAD.MOV.U32 R20, RZ, RZ, R17 ;  /* 0x000000ffff147224 */ /* 0x000fe400078e0011 */
[----:B------:R-:W-:Y:S02]  /*1ce0*/  IMAD.MOV R10, RZ, RZ, -R10 ;  /* 0x000000ffff0a7224 */ /* 0x000fe400078e0a0a */
[----:B------:R-:W-:Y:S02]  /*1cf0*/  IMAD.MOV.U32 R17, RZ, RZ, R7 ;  /* 0x000000ffff117224 */ /* 0x000fe400078e0007 */
[----:B------:R-:W-:-:S04]  /*1d00*/  IMAD.HI.U32 R7, R28, R4, RZ ;  /* 0x000000041c077227 */ /* 0x000fc800078e00ff */
[----:B------:R-:W-:-:S04]  /*1d10*/  IMAD.HI.U32 R6, R28, R2, RZ ;  /* 0x000000021c067227 */ /* 0x000fc800078e00ff */
[----:B------:R-:W-:Y:S02]  /*1d20*/  IMAD.MOV R8, RZ, RZ, -R8 ;  /* 0x000000ffff087224 */ /* 0x000fe400078e0a08 */
[C---:B------:R-:W-:Y:S02]  /*1d30*/  IMAD R9, R29.reuse, R10, R9 ;  /* 0x0000000a1d097224 */ /* 0x040fe400078e0209 */
[----:B------:R-:W-:Y:S02]  /*1d40*/  IMAD.MOV R7, RZ, RZ, -R7 ;  /* 0x000000ffff077224 */ /* 0x000fe400078e0a07 */
[----:B------:R-:W-:Y:S01]  /*1d50*/  IMAD.MOV R6, RZ, RZ, -R6 ;  /* 0x000000ffff067224 */ /* 0x000fe200078e0a06 */
[----:B------:R0:W-:Y:S01]  /*1d60*/  STL [R1+0x74], R9 ;  /* 0x0000740901007387 */ /* 0x0001e20000100800 */
[----:B------:R-:W-:Y:S02]  /*1d70*/  IMAD R8, R29, R8, R5 ;  /* 0x000000081d087224 */ /* 0x000fe400078e0205 */
[----:B------:R-:W-:-:S04]  /*1d80*/  IMAD.HI.U32 R5, R28, R0, RZ ;  /* 0x000000001c057227 */ /* 0x000fc800078e00ff */
[C---:B------:R-:W-:Y:S01]  /*1d90*/  IMAD R7, R29.reuse, R7, R4 ;  /* 0x000000071d077224 */ /* 0x040fe200078e0204 */
[----:B------:R-:W-:Y:S01]  /*1da0*/  IABS R4, R26 ;  /* 0x0000001a00047213 */ /* 0x000fe20000000000 */
[C---:B------:R-:W-:Y:S01]  /*1db0*/  IMAD R6, R29.reuse, R6, R2 ;  /* 0x000000061d067224 */ /* 0x040fe200078e0202 */
[----:B0-----:R-:W-:Y:S01]  /*1dc0*/  IABS R9, R25 ;  /* 0x0000001900097213 */ /* 0x001fe20000000000 */
[----:B------:R-:W-:Y:S01]  /*1dd0*/  IMAD.MOV R5, RZ, RZ, -R5 ;  /* 0x000000ffff057224 */ /* 0x000fe200078e0a05 */
[----:B------:R-:W-:Y:S01]  /*1de0*/  IABS R2, R27 ;  /* 0x0000001b00027213 */ /* 0x000fe20000000000 */
[----:B------:R0:W-:Y:S02]  /*1df0*/  STL [R1+0x70], R8 ;  /* 0x0000700801007387 */ /* 0x0001e40000100800 */
[C---:B------:R-:W-:Y:S02]  /*1e00*/  IMAD.HI.U32 R10, R28.reuse, R9, RZ ;  /* 0x000000091c0a7227 */ /* 0x040fe400078e00ff */
[----:B------:R1:W-:Y:S02]  /*1e10*/  STL [R1+0x6c], R7 ;  /* 0x00006c0701007387 */ /* 0x0003e40000100800 */
[----:B------:R-:W-:Y:S01]  /*1e20*/  IMAD R0, R29, R5, R0 ;  /* 0x000000051d007224 */ /* 0x000fe200078e0200 */
[----:B------:R-:W-:Y:S01]  /*1e30*/  IABS R5, R20 ;  /* 0x0000001400057213 */ /* 0x000fe20000000000 */
[----:B0-----:R-:W-:-:S04]  /*1e40*/  IMAD.HI.U32 R8, R28, R4, RZ ;  /* 0x000000041c087227 */ /* 0x001fc800078e00ff */
[----:B-1----:R-:W-:Y:S01]  /*1e50*/  IMAD.HI.U32 R7, R28, R2, RZ ;  /* 0x000000021c077227 */ /* 0x002fe200078e00ff */
[----:B------:R0:W-:Y:S03]  /*1e60*/  STL [R1+0x68], R6 ;  /* 0x0000680601007387 */ /* 0x0001e60000100800 */
[----:B------:R-:W-:Y:S02]  /*1e70*/  IMAD.MOV R10, RZ, RZ, -R10 ;  /* 0x000000ffff0a7224 */ /* 0x000fe400078e0a0a */
[----:B------:R-:W-:Y:S02]  /*1e80*/  IMAD.MOV R8, RZ, RZ, -R8 ;  /* 0x000000ffff087224 */ /* 0x000fe400078e0a08 */
[----:B------:R-:W-:Y:S02]  /*1e90*/  IMAD.MOV R7, RZ, RZ, -R7 ;  /* 0x000000ffff077224 */ /* 0x000fe400078e0a07 */
[----:B------:R-:W-:-:S02]  /*1ea0*/  IMAD R9, R29, R10, R9 ;  /* 0x0000000a1d097224 */ /* 0x000fc400078e0209 */
[----:B0-----:R-:W-:Y:S01]  /*1eb0*/  IMAD.HI.U32 R6, R28, R5, RZ ;  /* 0x000000051c067227 */ /* 0x001fe200078e00ff */
[----:B------:R0:W-:Y:S03]  /*1ec0*/  STL [R1+0x64], R0 ;  /* 0x0000640001007387 */ /* 0x0001e60000100800 */
[C---:B------:R-:W-:Y:S02]  /*1ed0*/  IMAD R8, R29.reuse, R8, R4 ;  /* 0x000000081d087224 */ /* 0x040fe400078e0204 */
[C---:B------:R-:W-:Y:S01]  /*1ee0*/  IMAD R2, R29.reuse, R7, R2 ;  /* 0x000000071d027224 */ /* 0x040fe200078e0202 */
[----:B------:R1:W-:Y:S01]  /*1ef0*/  STL [R1+0x60], R9 ;  /* 0x0000600901007387 */ /* 0x0003e20000100800 */
[----:B------:R-:W-:Y:S01]  /*1f00*/  IMAD.MOV R6, RZ, RZ, -R6 ;  /* 0x000000ffff067224 */ /* 0x000fe200078e0a06 */
[----:B0-----:R-:W-:Y:S02]  /*1f10*/  IABS R0, R21 ;  /* 0x0000001500007213 */ /* 0x001fe40000000000 */
[----:B------:R-:W-:Y:S01]  /*1f20*/  STL [R1+0x5c], R8 ;  /* 0x00005c0801007387 */ /* 0x000fe20000100800 */
[----:B------:R-:W-:Y:S01]  /*1f30*/  IMAD R6, R29, R6, R5 ;  /* 0x000000061d067224 */ /* 0x000fe200078e0205 */
[----:B------:R-:W-:-:S02]  /*1f40*/  IABS R5, R16 ;  /* 0x0000001000057213 */ /* 0x000fc40000000000 */
[----:B------:R0:W-:Y:S01]  /*1f50*/  STL [R1+0x58], R2 ;  /* 0x0000580201007387 */ /* 0x0001e20000100800 */
[----:B-1----:R-:W-:Y:S01]  /*1f60*/  IABS R9, R22 ;  /* 0x0000001600097213 */ /* 0x002fe20000000000 */
[----:B------:R-:W-:-:S04]  /*1f70*/  IMAD.HI.U32 R4, R28, R0, RZ ;  /* 0x000000001c047227 */ /* 0x000fc800078e00ff */
[----:B------:R-:W-:Y:S01]  /*1f80*/  IMAD.HI.U32 R10, R28, R9, RZ ;  /* 0x000000091c0a7227 */ /* 0x000fe200078e00ff */
[----:B0-----:R-:W-:-:S03]  /*1f90*/  IABS R2, R23 ;  /* 0x0000001700027213 */ /* 0x001fc60000000000 */
[----:B------:R-:W-:-:S04]  /*1fa0*/  IMAD.HI.U32 R7, R28, R5, RZ ;  /* 0x000000051c077227 */ /* 0x000fc800078e00ff */
[----:B------:R-:W-:-:S04]  /*1fb0*/  IMAD.HI.U32 R8, R28, R2, RZ ;  /* 0x000000021c087227 */ /* 0x000fc800078e00ff */
[----:B------:R-:W-:Y:S02]  /*1fc0*/  IMAD.MOV R4, RZ, RZ, -R4 ;  /* 0x000000ffff047224 */ /* 0x000fe400078e0a04 */
[----:B------:R-:W-:Y:S02]  /*1fd0*/  IMAD.MOV R10, RZ, RZ, -R10 ;  /* 0x000000ffff0a7224 */ /* 0x000fe400078e0a0a */
[----:B------:R-:W-:Y:S02]  /*1fe0*/  IMAD.MOV R8, RZ, RZ, -R8 ;  /* 0x000000ffff087224 */ /* 0x000fe400078e0a08 */
[----:B------:R-:W-:Y:S02]  /*1ff0*/  IMAD.MOV R7, RZ, RZ, -R7 ;  /* 0x000000ffff077224 */ /* 0x000fe400078e0a07 */
[C---:B------:R-:W-:Y:S02]  /*2000*/  IMAD R0, R29.reuse, R4, R0 ;  /* 0x000000041d007224 */ /* 0x040fe400078e0200 */
[----:B------:R-:W-:-:S02]  /*2010*/  IMAD R9, R29, R10, R9 ;  /* 0x0000000a1d097224 */ /* 0x000fc400078e0209 */
[C---:B------:R-:W-:Y:S01]  /*2020*/  IMAD R8, R29.reuse, R8, R2 ;  /* 0x000000081d087224 */ /* 0x040fe200078e0202 */
[----:B------:R-:W-:Y:S01]  /*2030*/  STL [R1+0x54], R6 ;  /* 0x0000540601007387 */ /* 0x000fe20000100800 */
[----:B------:R-:W-:-:S03]  /*2040*/  IMAD R5, R29, R7, R5 ;  /* 0x000000071d057224 */ /* 0x000fc600078e0205 */
[----:B------:R-:W-:Y:S04]  /*2050*/  STL [R1+0x50], R0 ;  /* 0x0000500001007387 */ /* 0x000fe80000100800 */
[----:B------:R0:W-:Y:S04]  /*2060*/  STL [R1+0x4c], R9 ;  /* 0x00004c0901007387 */ /* 0x0001e80000100800 */
[----:B------:R-:W-:Y:S04]  /*2070*/  STL [R1+0x48], R8 ;  /* 0x0000480801007387 */ /* 0x000fe80000100800 */
[----:B------:R1:W-:Y:S01]  /*2080*/  STL [R1+0x44], R5 ;  /* 0x0000440501007387 */ /* 0x0003e20000100800 */
[----:B0-----:R-:W-:-:S03]  /*2090*/  IABS R9, R12 ;  /* 0x0000000c00097213 */ /* 0x001fc60000000000 */
[----:B------:R-:W2:Y:S01]  /*20a0*/  LDL R12, [R1+0xb1c] ;  /* 0x000b1c00010c7983 */ /* 0x000ea20000100800 */
[----:B-1----:R-:W-:-:S03]  /*20b0*/  IABS R5, R11 ;  /* 0x0000000b00057213 */ /* 0x002fc60000000000 */
[----:B------:R-:W3:Y:S01]  /*20c0*/  LDL R11, [R1+0xb20] ;  /* 0x000b2000010b7983 */ /* 0x000ee20000100800 */
[----:B------:R-:W-:-:S05]  /*20d0*/  IABS R4, R17 ;  /* 0x0000001100047213 */ /* 0x000fca0000000000 */
[----:B------:R-:W-:Y:S01]  /*20e0*/  IMAD.HI.U32 R6, R28, R4, RZ ;  /* 0x000000041c067227 */ /* 0x000fe200078e00ff */
[----:B------:R-:W-:-:S03]  /*20f0*/  IABS R0, R18 ;  /* 0x0000001200007213 */ /* 0x000fc60000000000 */
[----:B------:R-:W-:-:S04]  /*2100*/  IMAD.MOV R6, RZ, RZ, -R6 ;  /* 0x000000ffff067224 */ /* 0x000fc800078e0a06 */
[----:B------:R-:W-:Y:S02]  /*2110*/  IMAD R6, R29, R6, R4 ;  /* 0x000000061d067224 */ /* 0x000fe400078e0204 */
[C---:B------:R-:W-:Y:S01]  /*2120*/  IMAD.HI.U32 R2, R28.reuse, R0, RZ ;  /* 0x000000001c027227 */ /* 0x040fe200078e00ff */
[----:B------:R-:W-:Y:S02]  /*2130*/  IABS R4, R19 ;  /* 0x0000001300047213 */ /* 0x000fe40000000000 */
[----:B------:R-:W-:Y:S01]  /*2140*/  STL [R1+0x40], R6 ;  /* 0x0000400601007387 */ /* 0x000fe20000100800 */
[----:B------:R-:W-:-:S03]  /*2150*/  IMAD.HI.U32 R10, R28, R9, RZ ;  /* 0x000000091c0a7227 */ /* 0x000fc600078e00ff */
[----:B------:R-:W4:Y:S01]  /*2160*/  LDL R19, [R1+0xb14] ;  /* 0x000b140001137983 */ /* 0x000f220000100800 */
[----:B------:R-:W-:Y:S02]  /*2170*/  IMAD.MOV R2, RZ, RZ, -R2 ;  /* 0x000000ffff027224 */ /* 0x000fe400078e0a02 */
[----:B------:R-:W-:-:S04]  /*2180*/  IMAD.HI.U32 R8, R28, R5, RZ ;  /* 0x000000051c087227 */ /* 0x000fc800078e00ff */
[----:B------:R-:W-:-:S04]  /*2190*/  IMAD.HI.U32 R7, R28, R4, RZ ;  /* 0x000000041c077227 */ /* 0x000fc800078e00ff */
[----:B------:R-:W-:Y:S02]  /*21a0*/  IMAD.MOV R10, RZ, RZ, -R10 ;  /* 0x000000ffff0a7224 */ /* 0x000fe400078e0a0a */
[C---:B------:R-:W-:Y:S02]  /*21b0*/  IMAD R0, R29.reuse, R2, R0 ;  /* 0x000000021d007224 */ /* 0x040fe400078e0200 */
[----:B------:R-:W-:Y:S02]  /*21c0*/  IMAD.MOV R8, RZ, RZ, -R8 ;  /* 0x000000ffff087224 */ /* 0x000fe400078e0a08 */
[----:B------:R-:W-:Y:S02]  /*21d0*/  IMAD.MOV R7, RZ, RZ, -R7 ;  /* 0x000000ffff077224 */ /* 0x000fe400078e0a07 */
[C---:B------:R-:W-:Y:S01]  /*21e0*/  IMAD R9, R29.reuse, R10, R9 ;  /* 0x0000000a1d097224 */ /* 0x040fe200078e0209 */
[----:B------:R-:W-:Y:S01]  /*21f0*/  IABS R2, R15 ;  /* 0x0000000f00027213 */ /* 0x000fe20000000000 */
[C---:B------:R-:W-:Y:S01]  /*2200*/  IMAD R8, R29.reuse, R8, R5 ;  /* 0x000000081d087224 */ /* 0x040fe200078e0205 */
[----:B------:R0:W-:Y:S01]  /*2210*/  STL [R1+0x3c], R0 ;  /* 0x00003c0001007387 */ /* 0x0001e20000100800 */
[----:B------:R-:W-:-:S03]  /*2220*/  IMAD R7, R29, R7, R4 ;  /* 0x000000071d077224 */ /* 0x000fc600078e0204 */
[----:B------:R-:W4:Y:S04]  /*2230*/  LDL R15, [R1+0xb18] ;  /* 0x000b1800010f7983 */ /* 0x000f280000100800 */
[----:B------:R-:W-:Y:S01]  /*2240*/  STL [R1+0x38], R9 ;  /* 0x0000380901007387 */ /* 0x000fe20000100800 */
[----:B0-----:R-:W-:-:S03]  /*2250*/  IABS R0, R14 ;  /* 0x0000000e00007213 */ /* 0x001fc60000000000 */
[----:B------:R2:W-:Y:S01]  /*2260*/  STL [R1+0x158], R8 ;  /* 0x0001580801007387 */ /* 0x0005e20000100800 */
[----:B------:R-:W-:-:S03]  /*2270*/  IABS R4, R13 ;  /* 0x0000000d00047213 */ /* 0x000fc60000000000 */
[----:B------:R-:W4:Y:S04]  /*2280*/  LDL R14, [R1+0xb0c] ;  /* 0x000b0c00010e7983 */ /* 0x000f280000100800 */
[----:B------:R0:W-:Y:S04]  /*2290*/  STL [R1+0x160], R7 ;  /* 0x0001600701007387 */ /* 0x0001e80000100800 */
[----:B------:R-:W4:Y:S01]  /*22a0*/  LDL R13, [R1+0xb10] ;  /* 0x000b1000010d7983 */ /* 0x000f220000100800 */
[----:B------:R-:W-:-:S04]  /*22b0*/  IMAD.HI.U32 R6, R28, R2, RZ ;  /* 0x000000021c067227 */ /* 0x000fc800078e00ff */
[----:B------:R-:W-:-:S04]  /*22c0*/  IMAD.MOV R6, RZ, RZ, -R6 ;  /* 0x000000ffff067224 */ /* 0x000fc800078e0a06 */
[----:B------:R-:W-:Y:S01]  /*22d0*/  IMAD R6, R29, R6, R2 ;  /* 0x000000061d067224 */ /* 0x000fe200078e0202 */
[----:B--2---:R-:W-:Y:S02]  /*22e0*/  IABS R8, R12 ;  /* 0x0000000c00087213 */ /* 0x004fe40000000000 */
[----:B------:R-:W2:Y:S04]  /*22f0*/  LDL R12, [R1+0xb04] ;  /* 0x000b0400010c7983 */ /* 0x000ea80000100800 */
[----:B------:R-:W-:Y:S01]  /*2300*/  STL [R1+0x16c], R6 ;  /* 0x00016c0601007387 */ /* 0x000fe20000100800 */
[----:B---3--:R-:W-:-:S03]  /*2310*/  IABS R2, R11 ;  /* 0x0000000b00027213 */ /* 0x008fc60000000000 */
[----:B------:R-:W3:Y:S01]  /*2320*/  LDL R11, [R1+0xb08] ;  /* 0x000b0800010b7983 */ /* 0x000ee20000100800 */
[----:B------:R-:W-:-:S04]  /*2330*/  IMAD.HI.U32 R5, R28, R0, RZ ;  /* 0x000000001c057227 */ /* 0x000fc800078e00ff */
[----:B------:R-:W-:Y:S02]  /*2340*/  IMAD.MOV R5, RZ, RZ, -R5 ;  /* 0x000000ffff057224 */ /* 0x000fe400078e0a05 */
[----:B------:R-:W-:-:S04]  /*2350*/  IMAD.HI.U32 R9, R28, R4, RZ ;  /* 0x000000041c097227 */ /* 0x000fc800078e00ff */
[----:B------:R-:W-:Y:S02]  /*2360*/  IMAD R0, R29, R5, R0 ;  /* 0x000000051d007224 */ /* 0x000fe400078e0200 */
[----:B------:R-:W-:-:S03]  /*2370*/  IMAD.HI.U32 R10, R28, R8, RZ ;  /* 0x000000081c0a7227 */ /* 0x000fc600078e00ff */
[----:B------:R1:W-:Y:S01]  /*2380*/  STL [R1+0x170], R0 ;  /* 0x0001700001007387 */ /* 0x0003e20000100800 */
[----:B------:R-:W-:Y:S02]  /*2390*/  IMAD.MOV R9, RZ, RZ, -R9 ;  /* 0x000000ffff097224 */ /* 0x000fe400078e0a09 */
[----:B0-----:R-:W-:Y:S01]  /*23a0*/  IMAD.HI.U32 R7, R28, R2, RZ ;  /* 0x000000021c077227 */ /* 0x001fe200078e00ff */
[----:B----4-:R-:W-:Y:S02]  /*23b0*/  IABS R5, R19 ;  /* 0x0000001300057213 */ /* 0x010fe40000000000 */
[----:B------:R-:W4:Y:S01]  /*23c0*/  LDL R19, [R1+0xaf8] ;  /* 0x000af80001137983 */ /* 0x000f220000100800 */
[----:B------:R-:W-:Y:S02]  /*23d0*/  IMAD.MOV R10, RZ, RZ, -R10 ;  /* 0x000000ffff0a7224 */ /* 0x000fe400078e0a0a */
[----:B------:R-:W-:Y:S02]  /*23e0*/  IMAD R9, R29, R9, R4 ;  /* 0x000000091d097224 */ /* 0x000fe400078e0204 */
[----:B------:R-:W-:-:S02]  /*23f0*/  IMAD.MOV R7, RZ, RZ, -R7 ;  /* 0x000000ffff077224 */ /* 0x000fc400078e0a07 */
[C---:B------:R-:W-:Y:S01]  /*2400*/  IMAD R8, R29.reuse, R10, R8 ;  /* 0x0000000a1d087224 */ /* 0x040fe200078e0208 */
[----:B------:R-:W-:Y:S01]  /*2410*/  STL [R1+0x15c], R9 ;  /* 0x00015c0901007387 */ /* 0x000fe20000100800 */
[----:B------:R-:W-:-:S03]  /*2420*/  IMAD R2, R29, R7, R2 ;  /* 0x000000071d027224 */ /* 0x000fc600078e0202 */
[----:B------:R0:W-:Y:S01]  /*2430*/  STL [R1+0x13c], R8 ;  /* 0x00013c0801007387 */ /* 0x0001e20000100800 */
[----:B-1----:R-:W-:-:S03]  /*2440*/  IABS R0, R15 ;  /* 0x0000000f00007213 */ /* 0x002fc60000000000 */
[----:B------:R-:W4:Y:S04]  /*2450*/  LDL R15, [R1+0xafc] ;  /* 0x000afc00010f7983 */ /* 0x000f280000100800 */
[----:B------:R1:W-:Y:S01]  /*2460*/  STL [R1+0x14c], R2 ;  /* 0x00014c0201007387 */ /* 0x0003e20000100800 */
[----:B0-----:R-:W-:-:S03]  /*2470*/  IABS R8, R14 ;  /* 0x0000000e00087213 */ /* 0x001fc60000000000 */
[----:B------:R-:W4:Y:S01]  /*2480*/  LDL R14, [R1+0xaec] ;  /* 0x000aec00010e7983 */ /* 0x000f220000100800 */
[C---:B------:R-:W-:Y:S01]  /*2490*/  IMAD.HI.U32 R6, R28.reuse, R5, RZ ;  /* 0x000000051c067227 */ /* 0x040fe200078e00ff */
[----:B-1----:R-:W-:Y:S02]  /*24a0*/  IABS R2, R13 ;  /* 0x0000000d00027213 */ /* 0x002fe40000000000 */
[----:B------:R-:W4:Y:S01]  /*24b0*/  LDL R13, [R1+0xaf0] ;  /* 0x000af000010d7983 */ /* 0x000f220000100800 */
[----:B------:R-:W-:-:S04]  /*24c0*/  IMAD.HI.U32 R4, R28, R0, RZ ;  /* 0x000000001c047227 */ /* 0x000fc800078e00ff */
[----:B------:R-:W-:Y:S02]  /*24d0*/  IMAD.MOV R6, RZ, RZ, -R6 ;  /* 0x000000ffff067224 */ /* 0x000fe400078e0a06 */
[----:B------:R-:W-:Y:S02]  /*24e0*/  IMAD.MOV R4, RZ, RZ, -R4 ;  /* 0x000000ffff047224 */ /* 0x000fe400078e0a04 */
[C---:B------:R-:W-:Y:S02]  /*24f0*/  IMAD R6, R29.reuse, R6, R5 ;  /* 0x000000061d067224 */ /* 0x040fe400078e0205 */
[----:B------:R-:W-:-:S03]  /*2500*/  IMAD R0, R29, R4, R0 ;  /* 0x000000041d007224 */ /* 0x000fc600078e0200 */
[----:B------:R-:W-:Y:S01]  /*2510*/  STL [R1+0x150], R6 ;  /* 0x0001500601007387 */ /* 0x000fe20000100800 */
[----:B--2---:R-:W-:-:S03]  /*2520*/  IABS R5, R12 ;  /* 0x0000000c00057213 */ /* 0x004fc60000000000 */
[----:B------:R-:W2:Y:S04]  /*2530*/  LDL R12, [R1+0xae8] ;  /* 0x000ae800010c7983 */ /* 0x000ea80000100800 */
[----:B------:R4:W-:Y:S01]  /*2540*/  STL [R1+0x154], R0 ;  /* 0x0001540001007387 */ /* 0x0009e20000100800 */
[----:B---3--:R-:W-:-:S03]  /*2550*/  IABS R4, R11 ;  /* 0x0000000b00047213 */ /* 0x008fc60000000000 */
[----:B------:R-:W3:Y:S01]  /*2560*/  LDL R11, [R1+0xae4] ;  /* 0x000ae400010b7983 */ /* 0x000ee20000100800 */
[----:B------:R-:W-:-:S04]  /*2570*/  IMAD.HI.U32 R9, R28, R8, RZ ;  /* 0x000000081c097227 */ /* 0x000fc800078e00ff */
[----:B------:R-:W-:-:S04]  /*2580*/  IMAD.HI.U32 R10, R28, R2, RZ ;  /* 0x000000021c0a7227 */ /* 0x000fc800078e00ff */
[----:B------:R-:W-:Y:S02]  /*2590*/  IMAD.MOV R9, RZ, RZ, -R9 ;  /* 0x000000ffff097224 */ /* 0x000fe400078e0a09 */
[----:B------:R-:W-:Y:S02]  /*25a0*/  IMAD.MOV R10, RZ, RZ, -R10 ;  /* 0x000000ffff0a7224 */ /* 0x000fe400078e0a0a */
[C---:B------:R-:W-:Y:S02]  /*25b0*/  IMAD R9, R29.reuse, R9, R8 ;  /* 0x000000091d097224 */ /* 0x040fe400078e0208 */
[----:B------:R-:W-:Y:S02]  /*25c0*/  IMAD R8, R29, R10, R2 ;  /* 0x0000000a1d087224 */ /* 0x000fe400078e0202 */
[----:B------:R-:W-:Y:S01]  /*25d0*/  IMAD.HI.U32 R7, R28, R5, RZ ;  /* 0x000000051c077227 */ /* 0x000fe200078e00ff */
[----:B------:R-:W-:Y:S01]  /*25e0*/  STL [R1+0x144], R9 ;  /* 0x0001440901007387 */ /* 0x000fe20000100800 */
[----:B----4-:R-:W-:-:S03]  /*25f0*/  IABS R0, R19 ;  /* 0x0000001300007213 */ /* 0x010fc60000000000 */
[----:B------:R0:W-:Y:S01]  /*2600*/  STL [R1+0x11c], R8 ;  /* 0x00011c0801007387 */ /* 0x0001e20000100800 */
[----:B------:R-:W-:-:S03]  /*2610*/  IMAD.MOV R7, RZ, RZ, -R7 ;  /* 0x000000ffff077224 */ /* 0x000fc600078e0a07 */
[----:B------:R-:W4:Y:S01]  /*2620*/  LDL R19, [R1+0xae0] ;  /* 0x000ae00001137983 */ /* 0x000f220000100800 */
[----:B------:R-:W-:-:S04]  /*2630*/  IMAD.HI.U32 R6, R28, R4, RZ ;  /* 0x000000041c067227 */ /* 0x000fc800078e00ff */
[----:B------:R-:W-:Y:S02]  /*2640*/  IMAD R5, R29, R7, R5 ;  /* 0x000000071d057224 */ /* 0x000fe400078e0205 */
[----:B------:R-:W-:-:S03]  /*2650*/  IMAD.MOV R6, RZ, RZ, -R6 ;  /* 0x000000ffff067224 */ /* 0x000fc600078e0a06 */
[----:B------:R1:W-:Y:S01]  /*2660*/  STL [R1+0x124], R5 ;  /* 0x0001240501007387 */ /* 0x0003e20000100800 */
[----:B------:R-:W-:Y:S01]  /*2670*/  IMAD R6, R29, R6, R4 ;  /* 0x000000061d067224 */ /* 0x000fe200078e0204 */
[----:B0-----:R-:W-:Y:S02]  /*2680*/  IABS R8, R15 ;  /* 0x0000000f00087213 */ /* 0x001fe40000000000 */
[----:B------:R-:W4:Y:S01]  /*2690*/  LDL R15, [R1+0xadc] ;  /* 0x000adc00010f7983 */ /* 0x000f220000100800 */
[----:B------:R-:W-:Y:S01]  /*26a0*/  IMAD.HI.U32 R2, R28, R0, RZ ;  /* 0x000000001c027227 */ /* 0x000fe200078e00ff */
[----:B-1----:R-:W-:Y:S02]  /*26b0*/  IABS R5, R14 ;  /* 0x0000000e00057213 */ /* 0x002fe40000000000 */
[----:B------:R-:W4:Y:S04]  /*26c0*/  LDL R14, [R1+0xad8] ;  /* 0x000ad800010e7983 */ /* 0x000f280000100800 */
[----:B------:R-:W-:Y:S01]  /*26d0*/  STL [R1+0x12c], R6 ;  /* 0x00012c0601007387 */ /* 0x000fe20000100800 */
[----:B------:R-:W-:-:S03]  /*26e0*/  IABS R4, R13 ;  /* 0x0000000d00047213 */ /* 0x000fc60000000000 */
[----:B------:R-:W4:Y:S01]  /*26f0*/  LDL R13, [R1+0xad4] ;  /* 0x000ad400010d7983 */ /* 0x000f220000100800 */
[----:B------:R-:W-:-:S04]  /*2700*/  IMAD.HI.U32 R9, R28, R8, RZ ;  /* 0x000000081c097227 */ /* 0x000fc800078e00ff */
[----:B------:R-:W-:-:S04]  /*2710*/  IMAD.HI.U32 R10, R28, R5, RZ ;  /* 0x000000051c0a7227 */ /* 0x000fc800078e00ff */
[----:B------:R-:W-:Y:S02]  /*2720*/  IMAD.MOV R2, RZ, RZ, -R2 ;  /* 0x000000ffff027224 */ /* 0x000fe400078e0a02 */
[----:B------:R-:W-:Y:S02]  /*2730*/  IMAD.MOV R9, RZ, RZ, -R9 ;  /* 0x000000ffff097224 */ /* 0x000fe400078e0a09 */
[----:B------:R-:W-:Y:S02]  /*2740*/  IMAD.MOV R10, RZ, RZ, -R10 ;  /* 0x000000ffff0a7224 */ /* 0x000fe400078e0a0a */
[C---:B------:R-:W-:Y:S02]  /*2750*/  IMAD R0, R29.reuse, R2, R0 ;  /* 0x000000021d007224 */ /* 0x040fe400078e0200 */
[C---:B------:R-:W-:Y:S02]  /*2760*/  IMAD R9, R29.reuse, R9, R8 ;  /* 0x000000091d097224 */ /* 0x040fe400078e0208 */
[----:B------:R-:W-:Y:S01]  /*2770*/  IMAD R8, R29, R10, R5 ;  /* 0x0000000a1d087224 */ /* 0x000fe200078e0205 */
[----:B------:R3:W-:Y:S01]  /*2780*/  STL [R1+0x134], R0 ;  /* 0x0001340001007387 */ /* 0x0007e20000100800 */
[----:B--2---:R-:W-:-:S03]  /*2790*/  IABS R2, R12 ;  /* 0x0000000c00027213 */ /* 0x004fc60000000000 */
[----:B------:R-:W2:Y:S04]  /*27a0*/  LDL R12, [R1+0xad0] ;  /* 0x000ad000010c7983 */ /* 0x000ea80000100800 */
[----:B------:R0:W-:Y:S01]  /*27b0*/  STL [R1+0x120], R9 ;  /* 0x0001200901007387 */ /* 0x0001e20000100800 */
[----:B---3--:R-:W-:-:S03]  /*27c0*/  IABS R0, R11 ;  /* 0x0000000b00007213 */ /* 0x008fc60000000000 */
[----:B------:R1:W-:Y:S04]  /*27d0*/  STL [R1+0x104], R8 ;  /* 0x0001040801007387 */ /* 0x0003e80000100800 */
[----:B------:R-:W3:Y:S01]  /*27e0*/  LDL R11, [R1+0xacc] ;  /* 0x000acc00010b7983 */ /* 0x000ee20000100800 */
[----:B------:R-:W-:-:S04]  /*27f0*/  IMAD.HI.U32 R7, R28, R4, RZ ;  /* 0x000000041c077227 */ /* 0x000fc800078e00ff */
[----:B------:R-:W-:-:S04]  /*2800*/  IMAD.MOV R7, RZ, RZ, -R7 ;  /* 0x000000ffff077224 */ /* 0x000fc800078e0a07 */
[----:B------:R-:W-:Y:S02]  /*2810*/  IMAD R7, R29, R7, R4 ;  /* 0x000000071d077224 */ /* 0x000fe400078e0204 */
[----:B------:R-:W-:-:S03]  /*2820*/  IMAD.HI.U32 R6, R28, R2, RZ ;  /* 0x000000021c067227 */ /* 0x000fc600078e00ff */
[----:B------:R0:W-:Y:S01]  /*2830*/  STL [R1+0x110], R7 ;  /* 0x0001100701007387 */ /* 0x0001e20000100800 */
[----:B------:R-:W-:Y:S01]  /*2840*/  IMAD.HI.U32 R5, R28, R0, RZ ;  /* 0x000000001c057227 */ /* 0x000fe200078e00ff */
[----:B----4-:R-:W-:Y:S02]  /*2850*/  IABS R4, R19 ;  /* 0x0000001300047213 */ /* 0x010fe40000000000 */
[----:B------:R-:W4:Y:S01]  /*2860*/  LDL R19, [R1+0xac8] ;  /* 0x000ac80001137983 */ /* 0x000f220000100800 */
[----:B------:R-:W-:Y:S02]  /*2870*/  IMAD.MOV R6, RZ, RZ, -R6 ;  /* 0x000000ffff067224 */ /* 0x000fe400078e0a06 */
[----:B------:R-:W-:Y:S02]  /*2880*/  IMAD.MOV R5, RZ, RZ, -R5 ;  /* 0x000000ffff057224 */ /* 0x000fe400078e0a05 */
[C---:B------:R-:W-:Y:S02]  /*2890*/  IMAD R6, R29.reuse, R6, R2 ;  /* 0x000000061d067224 */ /* 0x040fe400078e0202 */
[----:B------:R-:W-:-:S02]  /*28a0*/  IMAD R0, R29, R5, R0 ;  /* 0x000000051d007224 */ /* 0x000fc400078e0200 */
[----:B0-----:R-:W-:Y:S01]  /*28b0*/  IMAD.HI.U32 R9, R28, R4, RZ ;  /* 0x000000041c097227 */ /* 0x001fe200078e00ff */
[----:B-1----:R-:W-:Y:S02]  /*28c0*/  IABS R8, R15 ;  /* 0x0000000f00087213 */ /* 0x002fe40000000000 */
[----:B------:R-:W4:Y:S04]  /*28d0*/  LDL R15, [R1+0xac4] ;  /* 0x000ac400010f7983 */ /* 0x000f280000100800 */
[----:B------:R-:W-:Y:S01]  /*28e0*/  STL [R1+0x114], R6 ;  /* 0x0001140601007387 */ /* 0x000fe20000100800 */
[----:B------:R-:W-:-:S03]  /*28f0*/  IABS R2, R14 ;  /* 0x0000000e00027213 */ /* 0x000fc60000000000 */
[----:B------:R-:W4:Y:S04]  /*2900*/  LDL R14, [R1+0xac0] ;  /* 0x000ac000010e7983 */ /* 0x000f280000100800 */
[----:B------:R2:W-:Y:S01]  /*2910*/  STL [R1+0x118], R0 ;  /* 0x0001180001007387 */ /* 0x0005e20000100800 */
        /* <DEDUP_REMOVED lines=10> */
[----:B------:R0:W-:Y:S04]  /*29c0*/  STL [R1+0x10c], R9 ;  /* 0x00010c0901007387 */ /* 0x0001e80000100800 */
[----:B------:R4:W-:Y:S01]  /*29d0*/  STL [R1+0xe0], R8 ;  /* 0x0000e00801007387 */ /* 0x0009e20000100800 */
[----:B--2---:R-:W-:-:S03]  /*29e0*/  IABS R0, R12 ;  /* 0x0000000c00007213 */ /* 0x004fc60000000000 */
[----:B------:R-:W2:Y:S04]  /*29f0*/  LDL R12, [R1+0xab8] ;  /* 0x000ab800010c7983 */ /* 0x000ea80000100800 */
[----:B------:R-:W-:Y:S01]  /*2a00*/  STL [R1+0xec], R7 ;  /* 0x0000ec0701007387 */ /* 0x000fe20000100800 */
[----:B---3--:R-:W-:-:S03]  /*2a10*/  IABS R2, R11 ;  /* 0x0000000b00027213 */ /* 0x008fc60000000000 */
[----:B------:R-:W3:Y:S01]  /*2a20*/  LDL R11, [R1+0xab4] ;  /* 0x000ab400010b7983 */ /* 0x000ee20000100800 */
[----:B------:R-:W-:-:S04]  /*2a30*/  IMAD.HI.U32 R6, R28, R5, RZ ;  /* 0x000000051c067227 */ /* 0x000fc800078e00ff */
[----:B------:R-:W-:-:S04]  /*2a40*/  IMAD.HI.U32 R4, R28, R0, RZ ;  /* 0x000000001c047227 */ /* 0x000fc800078e00ff */
[----:B------:R-:W-:Y:S02]  /*2a50*/  IMAD.MOV R6, RZ, RZ, -R6 ;  /* 0x000000ffff067224 */ /* 0x000fe400078e0a06 */
[C---:B0-----:R-:W-:Y:S01]  /*2a60*/  IMAD.HI.U32 R9, R28.reuse, R2, RZ ;  /* 0x000000021c097227 */ /* 0x041fe200078e00ff */
[----:B----4-:R-:W-:Y:S02]  /*2a70*/  IABS R8, R19 ;  /* 0x0000001300087213 */ /* 0x010fe40000000000 */
[----:B------:R-:W4:Y:S01]  /*2a80*/  LDL R19, [R1+0xab0] ;  /* 0x000ab00001137983 */ /* 0x000f220000100800 */
[----:B------:R-:W-:Y:S02]  /*2a90*/  IMAD.MOV R4, RZ, RZ, -R4 ;  /* 0x000000ffff047224 */ /* 0x000fe400078e0a04 */
[----:B------:R-:W-:-:S04]  /*2aa0*/  IMAD.HI.U32 R10, R28, R8, RZ ;  /* 0x000000081c0a7227 */ /* 0x000fc800078e00ff */
[C---:B------:R-:W-:Y:S02]  /*2ab0*/  IMAD R6, R29.reuse, R6, R5 ;  /* 0x000000061d067224 */ /* 0x040fe400078e0205 */
[----:B------:R-:W-:Y:S02]  /*2ac0*/  IMAD.MOV R9, RZ, RZ, -R9 ;  /* 0x000000ffff097224 */ /* 0x000fe400078e0a09 */
[----:B------:R-:W-:Y:S01]  /*2ad0*/  IMAD.MOV R10, RZ, RZ, -R10 ;  /* 0x000000ffff0a7224 */ /* 0x000fe200078e0a0a */
[----:B------:R-:W-:Y:S01]  /*2ae0*/  STL [R1+0xf4], R6 ;  /* 0x0000f40601007387 */ /* 0x000fe20000100800 */
[C---:B------:R-:W-:Y:S02]  /*2af0*/  IMAD R0, R29.reuse, R4, R0 ;  /* 0x000000041d007224 */ /* 0x040fe400078e0200 */
[C---:B------:R-:W-:Y:S02]  /*2b00*/  IMAD R9, R29.reuse, R9, R2 ;  /* 0x000000091d097224 */ /* 0x040fe400078e0202 */
[----:B------:R-:W-:Y:S01]  /*2b10*/  IMAD R8, R29, R10, R8 ;  /* 0x0000000a1d087224 */ /* 0x000fe200078e0208 */
[----:B------:R-:W-:-:S02]  /*2b20*/  IABS R5, R15 ;  /* 0x0000000f00057213 */ /* 0x000fc40000000000 */
[----:B------:R-:W4:Y:S04]  /*2b30*/  LDL R15, [R1+0xaac] ;  /* 0x000aac00010f7983 */ /* 0x000f280000100800 */
[----:B------:R0:W-:Y:S01]  /*2b40*/  STL [R1+0xfc], R0 ;  /* 0x0000fc0001007387 */ /* 0x0001e20000100800 */
[----:B------:R-:W-:-:S03]  /*2b50*/  IABS R4, R14 ;  /* 0x0000000e00047213 */ /* 0x000fc60000000000 */
[----:B------:R-:W4:Y:S04]  /*2b60*/  LDL R14, [R1+0xaa8] ;  /* 0x000aa800010e7983 */ /* 0x000f280000100800 */
[----:B------:R-:W-:Y:S01]  /*2b70*/  STL [R1+0xe4], R9 ;  /* 0x0000e40901007387 */ /* 0x000fe20000100800 */
[----:B0-----:R-:W-:-:S03]  /*2b80*/  IABS R0, R13 ;  /* 0x0000000d00007213 */ /* 0x001fc60000000000 */
[----:B------:R3:W-:Y:S04]  /*2b90*/  STL [R1+0xcc], R8 ;  /* 0x0000cc0801007387 */ /* 0x0007e80000100800 */
[----:B------:R-:W4:Y:S01]  /*2ba0*/  LDL R13, [R1+0xaa4] ;  /* 0x000aa400010d7983 */ /* 0x000f220000100800 */
[----:B------:R-:W-:-:S04]  /*2bb0*/  IMAD.HI.U32 R7, R28, R5, RZ ;  /* 0x000000051c077227 */ /* 0x000fc800078e00ff */
[----:B------:R-:W-:-:S04]  /*2bc0*/  IMAD.MOV R7, RZ, RZ, -R7 ;  /* 0x000000ffff077224 */ /* 0x000fc800078e0a07 */
[----:B------:R-:W-:-:S05]  /*2bd0*/  IMAD R7, R29, R7, R5 ;  /* 0x000000071d077224 */ /* 0x000fca00078e0205 */
[----:B------:R0:W-:Y:S01]  /*2be0*/  STL [R1+0xd4], R7 ;  /* 0x0000d40701007387 */ /* 0x0001e20000100800 */
[----:B--2---:R-:W-:-:S03]  /*2bf0*/  IABS R5, R12 ;  /* 0x0000000c00057213 */ /* 0x004fc60000000000 */
[----:B------:R-:W2:Y:S01]  /*2c00*/  LDL R12, [R1+0xaa0] ;  /* 0x000aa000010c7983 */ /* 0x000ea20000100800 */
[----:B---3--:R-:W-:-:S03]  /*2c10*/  IABS R8, R11 ;  /* 0x0000000b00087213 */ /* 0x008fc60000000000 */
[----:B------:R-:W3:Y:S01]  /*2c20*/  LDL R11, [R1+0xa9c] ;  /* 0x000a9c00010b7983 */ /* 0x000ee20000100800 */
[----:B------:R-:W-:-:S04]  /*2c30*/  IMAD.HI.U32 R6, R28, R4, RZ ;  /* 0x000000041c067227 */ /* 0x000fc800078e00ff */
[----:B------:R-:W-:-:S04]  /*2c40*/  IMAD.MOV R6, RZ, RZ, -R6 ;  /* 0x000000ffff067224 */ /* 0x000fc800078e0a06 */
[----:B------:R-:W-:Y:S02]  /*2c50*/  IMAD R6, R29, R6, R4 ;  /* 0x000000061d067224 */ /* 0x000fe400078e0204 */
[----:B------:R-:W-:-:S03]  /*2c60*/  IMAD.HI.U32 R2, R28, R0, RZ ;  /* 0x000000001c027227 */ /* 0x000fc600078e00ff */
[----:B------:R-:W-:Y:S01]  /*2c70*/  STL [R1+0xd8], R6 ;  /* 0x0000d80601007387 */ /* 0x000fe20000100800 */
[----:B------:R-:W-:Y:S01]  /*2c80*/  IMAD.HI.U32 R9, R28, R5, RZ ;  /* 0x000000051c097227 */ /* 0x000fe200078e00ff */
[----:B----4-:R-:W-:-:S03]  /*2c90*/  IABS R4, R19 ;  /* 0x0000001300047213 */ /* 0x010fc60000000000 */
[----:B------:R-:W-:Y:S01]  /*2ca0*/  IMAD.MOV R2, RZ, RZ, -R2 ;  /* 0x000000ffff027224 */ /* 0x000fe200078e0a02 */
[----:B------:R-:W4:Y:S01]  /*2cb0*/  LDL R19, [R1+0xa98] ;  /* 0x000a980001137983 */ /* 0x000f220000100800 */
[----:B------:R-:W-:-:S04]  /*2cc0*/  IMAD.HI.U32 R10, R28, R8, RZ ;  /* 0x000000081c0a7227 */ /* 0x000fc800078e00ff */
[----:B0-----:R-:W-:-:S04]  /*2cd0*/  IMAD.HI.U32 R7, R28, R4, RZ ;  /* 0x000000041c077227 */ /* 0x001fc800078e00ff */
[----:B------:R-:W-:Y:S02]  /*2ce0*/  IMAD.MOV R9, RZ, RZ, -R9 ;  /* 0x000000ffff097224 */ /* 0x000fe400078e0a09 */
[C---:B------:R-:W-:Y:S02]  /*2cf0*/  IMAD R0, R29.reuse, R2, R0 ;  /* 0x000000021d007224 */ /* 0x040fe400078e0200 */
[----:B------:R-:W-:Y:S02]  /*2d00*/  IMAD.MOV R10, RZ, RZ, -R10 ;  /* 0x000000ffff0a7224 */ /* 0x000fe400078e0a0a */
[----:B------:R-:W-:Y:S02]  /*2d10*/  IMAD.MOV R7, RZ, RZ, -R7 ;  /* 0x000000ffff077224 */ /* 0x000fe400078e0a07 */
[C---:B------:R-:W-:Y:S01]  /*2d20*/  IMAD R9, R29.reuse, R9, R5 ;  /* 0x000000091d097224 */ /* 0x040fe200078e0205 */
[----:B------:R0:W-:Y:S01]  /*2d30*/  STL [R1+0xdc], R0 ;  /* 0x0000dc0001007387 */ /* 0x0001e20000100800 */
[C---:B------:R-:W-:Y:S01]  /*2d40*/  IMAD R8, R29.reuse, R10, R8 ;  /* 0x0000000a1d087224 */ /* 0x040fe200078e0208 */
[----:B------:R-:W-:Y:S01]  /*2d50*/  IABS R2, R15 ;  /* 0x0000000f00027213 */ /* 0x000fe20000000000 */
[----:B------:R-:W-:Y:S01]  /*2d60*/  IMAD R7, R29, R7, R4 ;  /* 0x000000071d077224 */ /* 0x000fe200078e0204 */
[----:B------:R-:W4:Y:S04]  /*2d70*/  LDL R15, [R1+0xa94] ;  /* 0x000a9400010f7983 */ /* 0x000f280000100800 */
[----:B------:R-:W-:Y:S04]  /*2d80*/  STL [R1+0xd0], R9 ;  /* 0x0000d00901007387 */ /* 0x000fe80000100800 */
[----:B------:R2:W-:Y:S01]  /*2d90*/  STL [R1+0xb8], R8 ;  /* 0x0000b80801007387 */ /* 0x0005e20000100800 */
[----:B0-----:R-:W-:-:S03]  /*2da0*/  IABS R0, R14 ;  /* 0x0000000e00007213 */ /* 0x001fc60000000000 */
[----:B------:R-:W4:Y:S04]  /*2db0*/  LDL R14, [R1+0xa90] ;  /* 0x000a9000010e7983 */ /* 0x000f280000100800 */
[----:B------:R0:W-:Y:S01]  /*2dc0*/  STL [R1+0xc0], R7 ;  /* 0x0000c00701007387 */ /* 0x0001e20000100800 */
[----:B------:R-:W-:-:S03]  /*2dd0*/  IABS R4, R13 ;  /* 0x0000000d00047213 */ /* 0x000fc60000000000 */
        /* <DEDUP_REMOVED lines=15> */
[----:B------:R-:W-:Y:S01]  /*2ed0*/  IMAD.MOV R9, RZ, RZ, -R9 ;  /* 0x000000ffff097224 */ /* 0x000fe200078e0a09 */
[----:B----4-:R-:W-:Y:S01]  /*2ee0*/  IABS R5, R19 ;  /* 0x0000001300057213 */ /* 0x010fe20000000000 */
[----:B0-----:R-:W-:Y:S01]  /*2ef0*/  IMAD.HI.U32 R7, R28, R2, RZ ;  /* 0x000000021c077227 */ /* 0x001fe200078e00ff */
[----:B------:R-:W4:Y:S03]  /*2f00*/  LDL R19, [R1+0xa80] ;  /* 0x000a800001137983 */ /* 0x000f260000100800 */
        /* <DEDUP_REMOVED lines=62> */
[----:B------:R-:W-:Y:S04]  /*32f0*/  STL [R1+0x98], R9 ;  /* 0x0000980901007387 */ /* 0x000fe80000100800 */
[----:B------:R0:W-:Y:S01]  /*3300*/  STL [R1+0x84], R8 ;  /* 0x0000840801007387 */ /* 0x0001e20000100800 */
[----:B---3--:R-:W-:-:S03]  /*3310*/  IABS R0, R11 ;  /* 0x0000000b00007213 */ /* 0x008fc60000000000 */
        /* <DEDUP_REMOVED lines=12> */
[----:B------:R-:W-:Y:S01]  /*33e0*/  IMAD R0, R29, R5, R0 ;  /* 0x000000051d007224 */ /* 0x000fe200078e0200 */
[----:B0-----:R-:W-:-:S02]  /*33f0*/  IABS R8, R15 ;  /* 0x0000000f00087213 */ /* 0x001fc40000000000 */
[----:B------:R-:W4:Y:S04]  /*3400*/  LDL R15, [R1+0xa4c] ;  /* 0x000a4c00010f7983 */ /* 0x000f280000100800 */
[----:B------:R-:W-:Y:S01]  /*3410*/  STL [R1+0x90], R6 ;  /* 0x0000900601007387 */ /* 0x000fe20000100800 */
[----:B------:R-:W-:-:S03]  /*3420*/  IABS R2, R14 ;  /* 0x0000000e00027213 */ /* 0x000fc60000000000 */
[----:B------:R-:W4:Y:S04]  /*3430*/  LDL R14, [R1+0xa48] ;  /* 0x000a4800010e7983 */ /* 0x000f280000100800 */
[----:B------:R2:W-:Y:S01]  /*3440*/  STL [R1+0x1b4], R0 ;  /* 0x0001b40001007387 */ /* 0x0005e20000100800 */
[C---:B------:R-:W-:Y:S01]  /*3450*/  IMAD.HI.U32 R9, R28.reuse, R4, RZ ;  /* 0x000000041c097227 */ /* 0x040fe200078e00ff */
[----:B------:R-:W-:Y:S02]  /*3460*/  IABS R5, R13 ;  /* 0x0000000d00057213 */ /* 0x000fe40000000000 */
[----:B------:R-:W4:Y:S01]  /*3470*/  LDL R13, [R1+0xa44] ;  /* 0x000a4400010d7983 */ /* 0x000f220000100800 */
[----:B------:R-:W-:-:S04]  /*3480*/  IMAD.HI.U32 R10, R28, R8, RZ ;  /* 0x000000081c0a7227 */ /* 0x000fc800078e00ff */
[----:B-1----:R-:W-:-:S04]  /*3490*/  IMAD.HI.U32 R7, R28, R2, RZ ;  /* 0x000000021c077227 */ /* 0x002fc800078e00ff */
[----:B------:R-:W-:Y:S02]  /*34a0*/  IMAD.MOV R9, RZ, RZ, -R9 ;  /* 0x000000ffff097224 */ /* 0x000fe400078e0a09 */
[----:B------:R-:W-:Y:S02]  /*34b0*/  IMAD.MOV R10, RZ, RZ, -R10 ;  /* 0x000000ffff0a7224 */ /* 0x000fe400078e0a0a */
[----:B------:R-:W-:Y:S02]  /*34c0*/  IMAD.MOV R7, RZ, RZ, -R7 ;  /* 0x000000ffff077224 */ /* 0x000fe400078e0a07 */
[C---:B------:R-:W-:Y:S02]  /*34d0*/  IMAD R9, R29.reuse, R9, R4 ;  /* 0x000000091d097224 */ /* 0x040fe400078e0204 */
[C---:B------:R-:W-:Y:S02]  /*34e0*/  IMAD R8, R29.reuse, R10, R8 ;  /* 0x0000000a1d087224 */ /* 0x040fe400078e0208 */
[----:B------:R-:W-:Y:S01]  /*34f0*/  IMAD R2, R29, R7, R2 ;  /* 0x000000071d027224 */ /* 0x000fe200078e0202 */
[----:B------:R-:W-:Y:S04]  /*3500*/  STL [R1+0x88], R9 ;  /* 0x0000880901007387 */ /* 0x000fe80000100800 */
[----:B------:R3:W-:Y:S01]  /*3510*/  STL [R1+0x80], R8 ;  /* 0x0000800801007387 */ /* 0x0007e20000100800 */
        /* <DEDUP_REMOVED lines=8> */
[----:B------:R-:W-:-:S04]  /*35a0*/  IMAD.HI.U32 R9, R28, R8, RZ ;  /* 0x000000081c097227 */ /* 0x000fc800078e00ff */
[----:B------:R-:W-:Y:S02]  /*35b0*/  IMAD.MOV R4, RZ, RZ, -R4 ;  /* 0x000000ffff047224 */ /* 0x000fe400078e0a04 */
[----:B------:R-:W-:Y:S01]  /*35c0*/  IMAD R6, R29, R6, R5 ;  /* 0x000000061d067224 */ /* 0x000fe200078e0205 */
[----:B----4-:R-:W-:Y:S02]  /*35d0*/  IABS R2, R19 ;  /* 0x0000001300027213 */ /* 0x010fe40000000000 */
[----:B------:R-:W4:Y:S03]  /*35e0*/  LDL R19, [R1+0xa34] ;  /* 0x000a340001137983 */ /* 0x000f260000100800 */
[----:B------:R-:W-:Y:S01]  /*35f0*/  IMAD.HI.U32 R10, R28, R2, RZ ;  /* 0x000000021c0a7227 */ /* 0x000fe200078e00ff */
[----:B------:R-:W-:Y:S03]  /*3600*/  STL [R1+0x1a0], R6 ;  /* 0x0001a00601007387 */ /* 0x000fe60000100800 */
[----:B------:R-:W-:-:S02]  /*3610*/  IMAD.MOV R9, RZ, RZ, -R9 ;  /* 0x000000ffff097224 */ /* 0x000fc400078e0a09 */
[----:B------:R-:W-:Y:S02]  /*3620*/  IMAD.MOV R10, RZ, RZ, -R10 ;  /* 0x000000ffff0a7224 */ /* 0x000fe400078e0a0a */
[C---:B------:R-:W-:Y:S02]  /*3630*/  IMAD R0, R29.reuse, R4, R0 ;  /* 0x000000041d007224 */ /* 0x040fe400078e0200 */
[C---:B------:R-:W-:Y:S02]  /*3640*/  IMAD R9, R29.reuse, R9, R8 ;  /* 0x000000091d097224 */ /* 0x040fe400078e0208 */
[----:B------:R-:W-:Y:S01]  /*3650*/  IMAD R8, R29, R10, R2 ;  /* 0x0000000a1d087224 */ /* 0x000fe200078e0202 */
[----:B------:R-:W-:Y:S02]  /*3660*/  IABS R5, R15 ;  /* 0x0000000f00057213 */ /* 0x000fe40000000000 */
[----:B------:R-:W4:Y:S04]  /*3670*/  LDL R15, [R1+0xa38] ;  /* 0x000a3800010f7983 */ /* 0x000f280000100800 */
[----:B------:R0:W-:Y:S01]  /*3680*/  STL [R1+0x1a4], R0 ;  /* 0x0001a40001007387 */ /* 0x0001e20000100800 */
[----:B------:R-:W-:-:S03]  /*3690*/  IABS R4, R14 ;  /* 0x0000000e00047213 */ /* 0x000fc60000000000 */
[----:B------:R-:W4:Y:S04]  /*36a0*/  LDL R14, [R1+0xa2c] ;  /* 0x000a2c00010e7983 */ /* 0x000f280000100800 */
[----:B------:R-:W-:Y:S04]  /*36b0*/  STL [R1+0x194], R9 ;  /* 0x0001940901007387 */ /* 0x000fe80000100800 */
[----:B------:R2:W-:Y:S01]  /*36c0*/  STL [R1+0x164], R8 ;  /* 0x0001640801007387 */ /* 0x0005e20000100800 */
[----:B0-----:R-:W-:-:S03]  /*36d0*/  IABS R0, R13 ;  /* 0x0000000d00007213 */ /* 0x001fc60000000000 */
        /* <DEDUP_REMOVED lines=10> */
[----:B------:R-:W-:Y:S02]  /*3780*/  IMAD.MOV R6, RZ, RZ, -R6 ;  /* 0x000000ffff067224 */ /* 0x000fe400078e0a06 */
[----:B------:R-:W-:-:S04]  /*3790*/  IMAD.HI.U32 R2, R28, R0, RZ ;  /* 0x000000001c027227 */ /* 0x000fc800078e00ff */
[----:B------:R-:W-:Y:S02]  /*37a0*/  IMAD R6, R29, R6, R4 ;  /* 0x000000061d067224 */ /* 0x000fe400078e0204 */
[----:B------:R-:W-:-:S04]  /*37b0*/  IMAD.HI.U32 R9, R28, R8, RZ ;  /* 0x000000081c097227 */ /* 0x000fc800078e00ff */
[----:B------:R-:W-:Y:S02]  /*37c0*/  IMAD.MOV R2, RZ, RZ, -R2 ;  /* 0x000000ffff027224 */ /* 0x000fe400078e0a02 */
[----:B------:R-:W-:Y:S01]  /*37d0*/  IMAD.HI.U32 R10, R28, R5, RZ ;  /* 0x000000051c0a7227 */ /* 0x000fe200078e00ff */
[----:B----4-:R-:W-:-:S03]  /*37e0*/  IABS R4, R19 ;  /* 0x0000001300047213 */ /* 0x010fc60000000000 */
[----:B------:R-:W-:Y:S02]  /*37f0*/  IMAD.MOV R9, RZ, RZ, -R9 ;  /* 0x000000ffff097224 */ /* 0x000fe400078e0a09 */
[----:B------:R-:W-:Y:S02]  /*3800*/  IMAD R0, R29, R2, R0 ;  /* 0x000000021d007224 */ /* 0x000fe400078e0200 */
[----:B------:R-:W-:Y:S01]  /*3810*/  IMAD.HI.U32 R7, R28, R4, RZ ;  /* 0x000000041c077227 */ /* 0x000fe200078e00ff */
[----:B------:R-:W-:Y:S03]  /*3820*/  STL [R1+0x17c], R6 ;  /* 0x00017c0601007387 */ /* 0x000fe60000100800 */
[----:B------:R-:W-:Y:S01]  /*3830*/  IMAD.MOV R10, RZ, RZ, -R10 ;  /* 0x000000ffff0a7224 */ /* 0x000fe200078e0a0a */
[----:B------:R-:W4:Y:S01]  /*3840*/  LDL R19, [R1+0xa1c] ;  /* 0x000a1c0001137983 */ /* 0x000f220000100800 */
[----:B------:R-:W-:-:S02]  /*3850*/  IMAD.MOV R7, RZ, RZ, -R7 ;  /* 0x000000ffff077224 */ /* 0x000fc400078e0a07 */
[C---:B------:R-:W-:Y:S01]  /*3860*/  IMAD R9, R29.reuse, R9, R8 ;  /* 0x000000091d097224 */ /* 0x040fe200078e0208 */
[----:B------:R0:W-:Y:S01]  /*3870*/  STL [R1+0x180], R0 ;  /* 0x0001800001007387 */ /* 0x0001e20000100800 */
[C---:B------:R-:W-:Y:S02]  /*3880*/  IMAD R8, R29.reuse, R10, R5 ;  /* 0x0000000a1d087224 */ /* 0x040fe400078e0205 */
[----:B------:R-:W-:Y:S01]  /*3890*/  IMAD R4, R29, R7, R4 ;  /* 0x000000071d047224 */ /* 0x000fe200078e0204 */
[----:B------:R-:W-:Y:S02]  /*38a0*/  IABS R2, R15 ;  /* 0x0000000f00027213 */ /* 0x000fe40000000000 */
[----:B------:R-:W4:Y:S04]  /*38b0*/  LDL R15, [R1+0xa20] ;  /* 0x000a2000010f7983 */ /* 0x000f280000100800 */
[----:B------:R-:W-:Y:S04]  /*38c0*/  STL [R1+0x168], R9 ;  /* 0x0001680901007387 */ /* 0x000fe80000100800 */
[----:B------:R1:W-:Y:S01]  /*38d0*/  STL [R1+0x128], R8 ;  /* 0x0001280801007387 */ /* 0x0003e20000100800 */
[----:B0-----:R-:W-:-:S03]  /*38e0*/  IABS R0, R14 ;  /* 0x0000000e00007213 */ /* 0x001fc60000000000 */
[----:B------:R-:W4:Y:S04]  /*38f0*/  LDL R14, [R1+0xa14] ;  /* 0x000a1400010e7983 */ /* 0x000f280000100800 */
[----:B------:R2:W-:Y:S01]  /*3900*/  STL [R1+0x138], R4 ;  /* 0x0001380401007387 */ /* 0x0005e20000100800 */
[----:B-1----:R-:W-:-:S03]  /*3910*/  IABS R8, R13 ;  /* 0x0000000d00087213 */ /* 0x002fc60000000000 */
        /* <DEDUP_REMOVED lines=10> */
[----:B------:R-:W-:-:S04]  /*39c0*/  IMAD.HI.U32 R9, R28, R8, RZ ;  /* 0x000000081c097227 */ /* 0x000fc800078e00ff */
        /* <DEDUP_REMOVED lines=8> */
[----:B------:R0:W-:Y:S01]  /*3a50*/  STL [R1+0x148], R0 ;  /* 0x0001480001007387 */ /* 0x0001e20000100800 */
[----:B------:R-:W-:-:S02]  /*3a60*/  IMAD R8, R29, R10, R4 ;  /* 0x0000000a1d087224 */ /* 0x000fc400078e0204 */
[----:B------:R-:W-:Y:S01]  /*3a70*/  IMAD R2, R29, R7, R2 ;  /* 0x000000071d027224 */ /* 0x000fe200078e0202 */
[----:B----4-:R-:W-:Y:S02]  /*3a80*/  IABS R5, R19 ;  /* 0x0000001300057213 */ /* 0x010fe40000000000 */
[----:B------:R-:W4:Y:S01]  /*3a90*/  LDL R19, [R1+0xa08] ;  /* 0x000a080001137983 */ /* 0x000f220000100800 */
[----:B0-----:R-:W-:-:S03]  /*3aa0*/  IABS R0, R15 ;  /* 0x0000000f00007213 */ /* 0x001fc60000000000 */
[----:B------:R-:W4:Y:S04]  /*3ab0*/  LDL R15, [R1+0xa04] ;  /* 0x000a0400010f7983 */ /* 0x000f280000100800 */
[----:B------:R-:W-:Y:S04]  /*3ac0*/  STL [R1+0x130], R9 ;  /* 0x0001300901007387 */ /* 0x000fe80000100800 */
[----:B------:R0:W-:Y:S01]  /*3ad0*/  STL [R1+0xe8], R8 ;  /* 0x0000e80801007387 */ /* 0x0001e20000100800 */
[----:B------:R-:W-:Y:S01]  /*3ae0*/  IMAD.HI.U32 R6, R28, R5, RZ ;  /* 0x000000051c067227 */ /* 0x000fe200078e00ff */
[----:B0-----:R-:W-:-:S02]  /*3af0*/  IABS R8, R14 ;  /* 0x0000000e00087213 */ /* 0x001fc40000000000 */
[----:B------:R-:W4:Y:S04]  /*3b00*/  LDL R14, [R1+0xa00] ;  /* 0x000a0000010e7983 */ /* 0x000f280000100800 */
[----:B------:R0:W-:Y:S01]  /*3b10*/  STL [R1+0xf8], R2 ;  /* 0x0000f80201007387 */ /* 0x0001e20000100800 */
[----:B------:R-:W-:Y:S01]  /*3b20*/  IMAD.HI.U32 R4, R28, R0, RZ ;  /* 0x000000001c047227 */ /* 0x000fe200078e00ff */
[----:B0-----:R-:W-:Y:S02]  /*3b30*/  IABS R2, R13 ;  /* 0x0000000d00027213 */ /* 0x001fe40000000000 */
[----:B------:R-:W4:Y:S01]  /*3b40*/  LDL R13, [R1+0x9fc] ;  /* 0x0009fc00010d7983 */ /* 0x000f220000100800 */
[----:B------:R-:W-:Y:S02]  /*3b50*/  IMAD.MOV R6, RZ, RZ, -R6 ;  /* 0x000000ffff067224 */ /* 0x000fe400078e0a06 */
[----:B------:R-:W-:-:S02]  /*3b60*/  IMAD.MOV R4, RZ, RZ, -R4 ;  /* 0x000000ffff047224 */ /* 0x000fc400078e0a04 */
[C---:B------:R-:W-:Y:S02]  /*3b70*/  IMAD R6, R29.reuse, R6, R5 ;  /* 0x000000061d067224 */ /* 0x040fe400078e0205 */
[----:B------:R-:W-:-:S03]  /*3b80*/  IMAD R0, R29, R4, R0 ;  /* 0x000000041d007224 */ /* 0x000fc600078e0200 */
        /* <DEDUP_REMOVED lines=8> */
[----:B0-----:R-:W-:-:S04]  /*3c10*/  IMAD.HI.U32 R6, R28, R5, RZ ;  /* 0x000000051c067227 */ /* 0x001fc800078e00ff */
[----:B------:R-:W-:Y:S02]  /*3c20*/  IMAD.MOV R9, RZ, RZ, -R9 ;  /* 0x000000ffff097224 */ /* 0x000fe400078e0a09 */
[----:B------:R-:W-:Y:S02]  /*3c30*/  IMAD.MOV R10, RZ, RZ, -R10 ;  /* 0x000000ffff0a7224 */ /* 0x000fe400078e0a0a */
[----:B------:R-:W-:-:S04]  /*3c40*/  IMAD.HI.U32 R7, R28, R4, RZ ;  /* 0x000000041c077227 */ /* 0x000fc800078e00ff */
[----:B------:R-:W-:Y:S02]  /*3c50*/  IMAD.MOV R6, RZ, RZ, -R6 ;  /* 0x000000ffff067224 */ /* 0x000fe400078e0a06 */
[C---:B------:R-:W-:Y:S02]  /*3c60*/  IMAD R9, R29.reuse, R9, R8 ;  /* 0x000000091d097224 */ /* 0x040fe400078e0208 */
[C---:B------:R-:W-:Y:S02]  /*3c70*/  IMAD R8, R29.reuse, R10, R2 ;  /* 0x0000000a1d087224 */ /* 0x040fe400078e0202 */
[----:B------:R-:W-:Y:S02]  /*3c80*/  IMAD.MOV R7, RZ, RZ, -R7 ;  /* 0x000000ffff077224 */ /* 0x000fe400078e0a07 */
[C---:B------:R-:W-:Y:S01]  /*3c90*/  IMAD R5, R29.reuse, R6, R5 ;  /* 0x000000061d057224 */ /* 0x040fe200078e0205 */
[----:B------:R-:W-:Y:S01]  /*3ca0*/  STL [R1+0xf0], R9 ;  /* 0x0000f00901007387 */ /* 0x000fe20000100800 */
[----:B------:R-:W-:-:S03]  /*3cb0*/  IMAD R7, R29, R7, R4 ;  /* 0x000000071d077224 */ /* 0x000fc600078e0204 */
[----:B------:R-:W-:Y:S04]  /*3cc0*/  STL [R1+0x34], R8 ;  /* 0x0000340801007387 */ /* 0x000fe80000100800 */
[----:B------:R-:W3:Y:S04]  /*3cd0*/  LDL R18, [R1+0x9f0] ;  /* 0x0009f00001127983 */ /* 0x000ee80000100800 */
[----:B------:R0:W-:Y:S01]  /*3ce0*/  STL [R1+0x30], R5 ;  /* 0x0000300501007387 */ /* 0x0001e20000100800 */
[----:B----4-:R-:W-:-:S03]  /*3cf0*/  IABS R6, R15 ;  /* 0x0000000f00067213 */ /* 0x010fc60000000000 */
[----:B------:R-:W4:Y:S01]  /*3d00*/  LDL R15, [R1+0x9ec] ;  /* 0x0009ec00010f7983 */ /* 0x000f220000100800 */
[----:B-1----:R-:W-:-:S05]  /*3d10*/  IABS R0, R19 ;  /* 0x0000001300007213 */ /* 0x002fca0000000000 */
[----:B------:R-:W-:Y:S01]  /*3d20*/  IMAD.HI.U32 R2, R28, R0, RZ ;  /* 0x000000001c027227 */ /* 0x000fe200078e00ff */
[----:B0-----:R-:W-:Y:S02]  /*3d30*/  IABS R5, R14 ;  /* 0x0000000e00057213 */ /* 0x001fe40000000000 */
[----:B------:R-:W4:Y:S04]  /*3d40*/  LDL R14, [R1+0x9e8] ;  /* 0x0009e800010e7983 */ /* 0x000f280000100800 */
[----:B------:R0:W-:Y:S01]  /*3d50*/  STL [R1+0x2c], R7 ;  /* 0x00002c0701007387 */ /* 0x0001e20000100800 */
[----:B------:R-:W-:-:S03]  /*3d60*/  IABS R4, R13 ;  /* 0x0000000d00047213 */ /* 0x000fc60000000000 */
[----:B------:R-:W4:Y:S01]  /*3d70*/  LDL R13, [R1+0x9e4] ;  /* 0x0009e400010d7983 */ /* 0x000f220000100800 */
[----:B0-----:R-:W-:-:S04]  /*3d80*/  IMAD.HI.U32 R7, R28, R6, RZ ;  /* 0x000000061c077227 */ /* 0x001fc800078e00ff */
[----:B------:R-:W-:Y:S02]  /*3d90*/  IMAD.MOV R2, RZ, RZ, -R2 ;  /* 0x000000ffff027224 */ /* 0x000fe400078e0a02 */
[----:B------:R-:W-:Y:S02]  /*3da0*/  IMAD.MOV R7, RZ, RZ, -R7 ;  /* 0x000000ffff077224 */ /* 0x000fe400078e0a07 */
[C---:B------:R-:W-:Y:S02]  /*3db0*/  IMAD R2, R29.reuse, R2, R0 ;  /* 0x000000021d027224 */ /* 0x040fe400078e0200 */
[----:B------:R-:W-:-:S03]  /*3dc0*/  IMAD R6, R29, R7, R6 ;  /* 0x000000071d067224 */ /* 0x000fc600078e0206 */
[----:B------:R3:W-:Y:S04]  /*3dd0*/  STL [R1+0x28], R2 ;  /* 0x0000280201007387 */ /* 0x0007e80000100800 */
[----:B------:R-:W4:Y:S01]  /*3de0*/  LDL R19, [R1+0x9e0] ;  /* 0x0009e00001137983 */ /* 0x000f220000100800 */
        /* <DEDUP_REMOVED lines=9> */
[----:B------:R-:W-:Y:S02]  /*3e80*/  IMAD R5, R29, R8, R5 ;  /* 0x000000081d057224 */ /* 0x000fe400078e0205 */
[----:B------:R-:W-:-:S04]  /*3e90*/  IMAD.HI.U32 R10, R28, R0, RZ ;  /* 0x000000001c0a7227 */ /* 0x000fc800078e00ff */
[----:B------:R-:W-:Y:S01]  /*3ea0*/  IMAD R8, R29, R9, R4 ;  /* 0x000000091d087224 */ /* 0x000fe200078e0204 */
[----:B------:R1:W-:Y:S01]  /*3eb0*/  STL [R1+0x20], R5 ;  /* 0x0000200501007387 */ /* 0x0003e20000100800 */
[----:B0-----:R-:W-:-:S03]  /*3ec0*/  IMAD.HI.U32 R6, R28, R2, RZ ;  /* 0x000000021c067227 */ /* 0x001fc600078e00ff */
[----:B------:R0:W-:Y:S01]  /*3ed0*/  STL [R1+0x1c], R8 ;  /* 0x00001c0801007387 */ /* 0x0001e20000100800 */
[----:B-1----:R-:W-:Y:S02]  /*3ee0*/  IMAD.MOV R5, RZ, RZ, -R10 ;  /* 0x000000ffff057224 */ /* 0x002fe400078e0a0a */
[----:B0-----:R-:W-:Y:S02]  /*3ef0*/  IMAD.MOV R8, RZ, RZ, -R6 ;  /* 0x000000ffff087224 */ /* 0x001fe400078e0a06 */
[C---:B------:R-:W-:Y:S01]  /*3f00*/  IMAD R0, R29.reuse, R5, R0 ;  /* 0x000000051d007224 */ /* 0x040fe200078e0200 */
[----:B------:R-:W-:Y:S01]  /*3f10*/  IABS R4, R18 ;  /* 0x0000001200047213 */ /* 0x000fe20000000000 */
[----:B------:R-:W-:Y:S01]  /*3f20*/  IMAD R2, R29, R8, R2 ;  /* 0x000000081d027224 */ /* 0x000fe200078e0202 */
[----:B----4-:R-:W-:Y:S02]  /*3f30*/  IABS R7, R15 ;  /* 0x0000000f00077213 */ /* 0x010fe40000000000 */
[----:B------:R-:W4:Y:S01]  /*3f40*/  LDL R15, [R1+0x9d4] ;  /* 0x0009d400010f7983 */ /* 0x000f220000100800 */
[----:B------:R-:W-:-:S03]  /*3f50*/  IABS R6, R14 ;  /* 0x0000000e00067213 */ /* 0x000fc60000000000 */
[----:B------:R-:W4:Y:S04]  /*3f60*/  LDL R14, [R1+0x9d0] ;  /* 0x0009d000010e7983 */ /* 0x000f280000100800 */
[----:B------:R0:W-:Y:S01]  /*3f70*/  STL [R1+0x18], R0 ;  /* 0x0000180001007387 */ /* 0x0001e20000100800 */
[----:B------:R-:W-:Y:S01]  /*3f80*/  IABS R5, R13 ;  /* 0x0000000d00057213 */ /* 0x000fe20000000000 */
[----:B0-----:R-:W-:Y:S02]  /*3f90*/  IMAD.MOV.U32 R0, RZ, RZ, R4 ;  /* 0x000000ffff007224 */ /* 0x001fe400078e0004 */
[----:B------:R-:W4:Y:S01]  /*3fa0*/  LDL R13, [R1+0x9cc] ;  /* 0x0009cc00010d7983 */ /* 0x000f220000100800 */
[----:B------:R-:W-:-:S03]  /*3fb0*/  IMAD.MOV.U32 R4, RZ, RZ, R7 ;  /* 0x000000ffff047224 */ /* 0x000fc600078e0007 */
[----:B------:R0:W-:Y:S01]  /*3fc0*/  STL [R1+0x14], R2 ;  /* 0x0000140201007387 */ /* 0x0001e20000100800 */
[----:B------:R-:W-:-:S04]  /*3fd0*/  IMAD.HI.U32 R7, R28, R0, RZ ;  /* 0x000000001c077227 */ /* 0x000fc800078e00ff */
[----:B------:R-:W-:-:S04]  /*3fe0*/  IMAD.HI.U32 R8, R28, R4, RZ ;  /* 0x000000041c087227 */ /* 0x000fc800078e00ff */
[----:B0-----:R-:W-:Y:S02]  /*3ff0*/  IMAD.MOV.U32 R2, RZ, RZ, R6 ;  /* 0x000000ffff027224 */ /* 0x001fe400078e0006 */
[----:B------:R-:W-:Y:S02]  /*4000*/  IMAD.MOV R7, RZ, RZ, -R7 ;  /* 0x000000ffff077224 */ /* 0x000fe400078e0a07 */
[----:B------:R-:W-:-:S04]  /*4010*/  IMAD.HI.U32 R9, R28, R2, RZ ;  /* 0x000000021c097227 */ /* 0x000fc800078e00ff */
[----:B------:R-:W-:Y:S02]  /*4020*/  IMAD.MOV R8, RZ, RZ, -R8 ;  /* 0x000000ffff087224 */ /* 0x000fe400078e0a08 */
[----:B------:R-:W-:Y:S02]  /*4030*/  IMAD.MOV R9, RZ, RZ, -R9 ;  /* 0x000000ffff097224 */ /* 0x000fe400078e0a09 */
[C---:B------:R-:W-:Y:S02]  /*4040*/  IMAD R0, R29.reuse, R7, R0 ;  /* 0x000000071d007224 */ /* 0x040fe400078e0200 */
[C---:B------:R-:W-:Y:S02]  /*4050*/  IMAD R7, R29.reuse, R8, R4 ;  /* 0x000000081d077224 */ /* 0x040fe400078e0204 */
[----:B------:R-:W-:Y:S01]  /*4060*/  IMAD R2, R29, R9, R2 ;  /* 0x000000091d027224 */ /* 0x000fe200078e0202 */
[----:B------:R0:W-:Y:S04]  /*4070*/  STL [R1+0x10], R0 ;  /* 0x0000100001007387 */ /* 0x0001e80000100800 */
[----:B------:R-:W-:Y:S04]  /*4080*/  STL [R1+0xc], R7 ;  /* 0x00000c0701007387 */ /* 0x000fe80000100800 */
[----:B------:R1:W-:Y:S01]  /*4090*/  STL [R1+0x8], R2 ;  /* 0x0000080201007387 */ /* 0x0003e20000100800 */
[----:B--2---:R-:W-:-:S03]  /*40a0*/  IABS R27, R12 ;  /* 0x0000000c001b7213 */ /* 0x004fc60000000000 */
[----:B------:R-:W2:Y:S01]  /*40b0*/  LDL R12, [R1+0x9c8] ;  /* 0x0009c800010c7983 */ /* 0x000ea20000100800 */
[----:B---3--:R-:W-:-:S03]  /*40c0*/  IABS R26, R11 ;  /* 0x0000000b001a7213 */ /* 0x008fc60000000000 */
[----:B------:R-:W3:Y:S01]  /*40d0*/  LDL R11, [R1+0x9c4] ;  /* 0x0009c400010b7983 */ /* 0x000ee20000100800 */
[----:B------:R-:W-:Y:S01]  /*40e0*/  IMAD.HI.U32 R10, R28, R5, RZ ;  /* 0x000000051c0a7227 */ /* 0x000fe200078e00ff */
[----:B------:R-:W-:-:S03]  /*40f0*/  IABS R6, R19 ;  /* 0x0000001300067213 */ /* 0x000fc60000000000 */
[----:B0-----:R-:W-:Y:S02]  /*4100*/  IMAD.MOV R0, RZ, RZ, -R10 ;  /* 0x000000ffff007224 */ /* 0x001fe400078e0a0a */
[----:B------:R-:W-:-:S04]  /*4110*/  IMAD.HI.U32 R4, R28, R6, RZ ;  /* 0x000000061c047227 */ /* 0x000fc800078e00ff */
[----:B------:R-:W-:Y:S02]  /*4120*/  IMAD R0, R29, R0, R5 ;  /* 0x000000001d007224 */ /* 0x000fe400078e0205 */
[----:B------:R-:W-:Y:S02]  /*4130*/  IMAD.MOV R4, RZ, RZ, -R4 ;  /* 0x000000ffff047224 */ /* 0x000fe400078e0a04 */
[----:B-1----:R-:W-:-:S04]  /*4140*/  IMAD.HI.U32 R2, R28, R26, RZ ;  /* 0x0000001a1c027227 */ /* 0x002fc800078e00ff */
[----:B------:R-:W-:-:S04]  /*4150*/  IMAD.MOV R2, RZ, RZ, -R2 ;  /* 0x000000ffff027224 */ /* 0x000fc800078e0a02 */
[C---:B------:R-:W-:Y:S01]  /*4160*/  IMAD R26, R29.reuse, R2, R26 ;  /* 0x000000021d1a7224 */ /* 0x040fe200078e021a */
[----:B----4-:R-:W-:Y:S02]  /*4170*/  IABS R25, R15 ;  /* 0x0000000f00197213 */ /* 0x010fe40000000000 */
[----:B------:R-:W4:Y:S04]  /*4180*/  LDL R15, [R1+0x9c0] ;  /* 0x0009c000010f7983 */ /* 0x000f280000100800 */
[----:B------:R0:W-:Y:S02]  /*4190*/  STL [R1+0x4], R0 ;  /* 0x0000040001007387 */ /* 0x0001e40000100800 */
[----:B0-----:R-:W-:Y:S01]  /*41a0*/  IMAD R0, R29, R4, R6 ;  /* 0x000000041d007224 */ /* 0x001fe200078e0206 */
[----:B------:R-:W-:-:S02]  /*41b0*/  IABS R24, R14 ;  /* 0x0000000e00187213 */ /* 0x000fc40000000000 */
[----:B------:R-:W4:Y:S01]  /*41c0*/  LDL R14, [R1+0x9bc] ;  /* 0x0009bc00010e7983 */ /* 0x000f220000100800 */
[----:B------:R-:W-:-:S03]  /*41d0*/  IMAD.HI.U32 R4, R28, R25, RZ ;  /* 0x000000191c047227 */ /* 0x000fc600078e00ff */
[----:B------:R0:W-:Y:S01]  /*41e0*/  STL [R1], R0 ;  /* 0x0000000001007387 */ /* 0x0001e20000100800 */
[----:B------:R-:W-:Y:S02]  /*41f0*/  IMAD.MOV R4, RZ, RZ, -R4 ;  /* 0x000000ffff047224 */ /* 0x000fe400078e0a04 */
[----:B0-----:R-:W-:Y:S01]  /*4200*/  IMAD.HI.U32 R0, R28, R27, RZ ;  /* 0x0000001b1c007227 */ /* 0x001fe200078e00ff */
[----:B------:R-:W-:Y:S02]  /*4210*/  IABS R23, R13 ;  /* 0x0000000d00177213 */ /* 0x000fe40000000000 */
[----:B------:R-:W4:Y:S01]  /*4220*/  LDL R13, [R1+0x9b8] ;  /* 0x0009b800010d7983 */ /* 0x000f220000100800 */
[----:B------:R-:W-:Y:S02]  /*4230*/  IMAD.MOV R0, RZ, RZ, -R0 ;  /* 0x000000ffff007224 */ /* 0x000fe400078e0a00 */
[C---:B------:R-:W-:Y:S02]  /*4240*/  IMAD R25, R29.reuse, R4, R25 ;  /* 0x000000041d197224 */ /* 0x040fe400078e0219 */
[----:B------:R-:W-:-:S05]  /*4250*/  IMAD R27, R29, R0, R27 ;  /* 0x000000001d1b7224 */ /* 0x000fca00078e021b */
[----:B------:R-:W-:Y:S04]  /*4260*/  STL [R1+0xd4c], R27 ;  /* 0x000d4c1b01007387 */ /* 0x000fe80000100800 */
[----:B------:R-:W-:Y:S04]  /*4270*/  STL [R1+0xd30], R26 ;  /* 0x000d301a01007387 */ /* 0x000fe80000100800 */
[----:B------:R-:W-:Y:S01]  /*4280*/  STL [R1+0xd2c], R25 ;  /* 0x000d2c1901007387 */ /* 0x000fe20000100800 */
[----:B--2---:R-:W-:-:S03]  /*4290*/  IABS R22, R12 ;  /* 0x0000000c00167213 */ /* 0x004fc60000000000 */
[----:B------:R-:W2:Y:S01]  /*42a0*/  LDL R12, [R1+0x9b4] ;  /* 0x0009b400010c7983 */ /* 0x000ea20000100800 */
        /* <DEDUP_REMOVED lines=8> */
[----:B------:R-:W-:Y:S02]  /*4330*/  IMAD R24, R29, R0, R24 ;  /* 0x000000001d187224 */ /* 0x000fe400078e0218 */
[----:B------:R-:W-:-:S04]  /*4340*/  IMAD.HI.U32 R0, R28, R22, RZ ;  /* 0x000000161c007227 */ /* 0x000fc800078e00ff */
[----:B------:R-:W-:Y:S01]  /*4350*/  IMAD.MOV R2, RZ, RZ, -R2 ;  /* 0x000000ffff027224 */ /* 0x000fe200078e0a02 */
[----:B------:R-:W-:Y:S01]  /*4360*/  STL [R1+0xd28], R24 ;  /* 0x000d281801007387 */ /* 0x000fe20000100800 */
[----:B------:R-:W-:Y:S02]  /*4370*/  IMAD.MOV R0, RZ, RZ, -R0 ;  /* 0x000000ffff007224 */ /* 0x000fe400078e0a00 */
[C---:B------:R-:W-:Y:S02]  /*4380*/  IMAD R21, R29.reuse, R2, R21 ;  /* 0x000000021d157224 */ /* 0x040fe400078e0215 */
[----:B------:R-:W-:Y:S01]  /*4390*/  IMAD R22, R29, R0, R22 ;  /* 0x000000001d167224 */ /* 0x000fe200078e0216 */
[----:B----4-:R-:W-:Y:S02]  /*43a0*/  IABS R20, R15 ;  /* 0x0000000f00147213 */ /* 0x010fe40000000000 */
[----:B------:R-:W4:Y:S03]  /*43b0*/  LDL R15, [R1+0x9ac] ;  /* 0x0009ac00010f7983 */ /* 0x000f260000100800 */
[----:B------:R-:W-:Y:S01]  /*43c0*/  IMAD.HI.U32 R4, R28, R20, RZ ;  /* 0x000000141c047227 */ /* 0x000fe200078e00ff */
[----:B------:R-:W-:Y:S03]  /*43d0*/  STL [R1+0xd24], R23 ;  /* 0x000d241701007387 */ /* 0x000fe60000100800 */
[----:B------:R-:W-:Y:S01]  /*43e0*/  IMAD.MOV R4, RZ, RZ, -R4 ;  /* 0x000000ffff047224 */ /* 0x000fe200078e0a04 */
[----:B------:R-:W-:-:S02]  /*43f0*/  IABS R19, R14 ;  /* 0x0000000e00137213 */ /* 0x000fc40000000000 */
[----:B------:R-:W4:Y:S03]  /*4400*/  LDL R14, [R1+0x9a8] ;  /* 0x0009a800010e7983 */ /* 0x000f260000100800 */
[----:B------:R-:W-:-:S04]  /*4410*/  IMAD.HI.U32 R5, R28, R19, RZ ;  /* 0x000000131c057227 */ /* 0x000fc800078e00ff */
[----:B------:R-:W-:Y:S01]  /*4420*/  IMAD.MOV R0, RZ, RZ, -R5 ;  /* 0x000000ffff007224 */ /* 0x000fe200078e0a05 */
[----:B------:R-:W-:Y:S02]  /*4430*/  IABS R18, R13 ;  /* 0x0000000d00127213 */ /* 0x000fe40000000000 */
[----:B------:R-:W4:Y:S03]  /*4440*/  LDL R13, [R1+0x9a4] ;  /* 0x0009a400010d7983 */ /* 0x000f260000100800 */
[----:B------:R-:W-:Y:S01]  /*4450*/  IMAD.HI.U32 R2, R28, R18, RZ ;  /* 0x000000121c027227 */ /* 0x000fe200078e00ff */
[----:B------:R-:W-:Y:S03]  /*4460*/  STL [R1+0xd20], R22 ;  /* 0x000d201601007387 */ /* 0x000fe60000100800 */
[----:B------:R-:W-:-:S02]  /*4470*/  IMAD R20, R29, R4, R20 ;  /* 0x000000041d147224 */ /* 0x000fc400078e0214 */
[----:B------:R-:W-:Y:S01]  /*4480*/  IMAD.MOV R2, RZ, RZ, -R2 ;  /* 0x000000ffff027224 */ /* 0x000fe200078e0a02 */
[----:B------:R0:W-:Y:S01]  /*4490*/  STL [R1+0xd1c], R21 ;  /* 0x000d1c1501007387 */ /* 0x0001e20000100800 */
[C---:B------:R-:W-:Y:S02]  /*44a0*/  IMAD R19, R29.reuse, R0, R19 ;  /* 0x000000001d137224 */ /* 0x040fe400078e0213 */
[----:B------:R-:W-:Y:S01]  /*44b0*/  IMAD R18, R29, R2, R18 ;  /* 0x000000021d127224 */ /* 0x000fe200078e0212 */
[----:B------:R-:W-:Y:S01]  /*44c0*/  STL [R1+0xd34], R20 ;  /* 0x000d341401007387 */ /* 0x000fe20000100800 */
[----:B--2---:R-:W-:-:S03]  /*44d0*/  IABS R17, R12 ;  /* 0x0000000c00117213 */ /* 0x004fc60000000000 */
[----:B------:R-:W2:Y:S01]  /*44e0*/  LDL R12, [R1+0x9a0] ;  /* 0x0009a000010c7983 */ /* 0x000ea20000100800 */
[----:B---3--:R-:W-:-:S03]  /*44f0*/  IABS R16, R11 ;  /* 0x0000000b00107213 */ /* 0x008fc60000000000 */
[----:B------:R-:W3:Y:S04]  /*4500*/  LDL R11, [R1+0x99c] ;  /* 0x00099c00010b7983 */ /* 0x000ee80000100800 */
[----:B------:R-:W-:Y:S04]  /*4510*/  STL [R1+0xd38], R19 ;  /* 0x000d381301007387 */ /* 0x000fe80000100800 */
[----:B------:R-:W3:Y:S04]  /*4520*/  LDL R7, [R1+0x998] ;  /* 0x0009980001077983 */ /* 0x000ee80000100800 */
[----:B------:R-:W-:Y:S04]  /*4530*/  STL [R1+0xd3c], R18 ;  /* 0x000d3c1201007387 */ /* 0x000fe80000100800 */
[----:B------:R-:W3:Y:S04]  /*4540*/  LDL R9, [R1+0x994] ;  /* 0x0009940001097983 */ /* 0x000ee80000100800 */
[----:B------:R-:W3:Y:S01]  /*4550*/  LDL R8, [R1+0x990] ;  /* 0x0009900001087983 */ /* 0x000ee20000100800 */
[----:B------:R-:W-:-:S03]  /*4560*/  IMAD.HI.U32 R2, R28, R16, RZ ;  /* 0x000000101c027227 */ /* 0x000fc600078e00ff */
[----:B0-----:R-:W3:Y:S01]  /*4570*/  LDL.LU R21, [R1+0x264] ;  /* 0x0002640001157983 */ /* 0x001ee20000300800 */
[----:B------:R-:W-:-:S04]  /*4580*/  IMAD.HI.U32 R0, R28, R17, RZ ;  /* 0x000000111c007227 */ /* 0x000fc800078e00ff */
[----:B------:R-:W-:Y:S02]  /*4590*/  IMAD.MOV R2, RZ, RZ, -R2 ;  /* 0x000000ffff027224 */ /* 0x000fe400078e0a02 */
[----:B------:R-:W-:Y:S02]  /*45a0*/  IMAD.MOV R0, RZ, RZ, -R0 ;  /* 0x000000ffff007224 */ /* 0x000fe400078e0a00 */
[C---:B------:R-:W-:Y:S02]  /*45b0*/  IMAD R16, R29.reuse, R2, R16 ;  /* 0x000000021d107224 */ /* 0x040fe400078e0210 */
[----:B------:R-:W-:Y:S01]  /*45c0*/  IMAD R17, R29, R0, R17 ;  /* 0x000000001d117224 */ /* 0x000fe200078e0211 */
[----:B----4-:R-:W-:-:S05]  /*45d0*/  IABS R15, R15 ;  /* 0x0000000f000f7213 */ /* 0x010fca0000000000 */
[----:B------:R-:W-:Y:S01]  /*45e0*/  IMAD.HI.U32 R4, R28, R15, RZ ;  /* 0x0000000f1c047227 */ /* 0x000fe200078e00ff */
[----:B------:R-:W-:-:S05]  /*45f0*/  IABS R14, R14 ;  /* 0x0000000e000e7213 */ /* 0x000fca0000000000 */
[----:B------:R-:W-:-:S04]  /*4600*/  IMAD.HI.U32 R5, R28, R14, RZ ;  /* 0x0000000e1c057227 */ /* 0x000fc800078e00ff */
[----:B------:R-:W-:Y:S01]  /*4610*/  IMAD.MOV R0, RZ, RZ, -R5 ;  /* 0x000000ffff007224 */ /* 0x000fe200078e0a05 */
[----:B------:R-:W-:-:S05]  /*4620*/  IABS R13, R13 ;  /* 0x0000000d000d7213 */ /* 0x000fca0000000000 */
[----:B------:R-:W-:-:S04]  /*4630*/  IMAD.HI.U32 R2, R28, R13, RZ ;  /* 0x0000000d1c027227 */ /* 0x000fc800078e00ff */
[----:B------:R-:W-:Y:S02]  /*4640*/  IMAD.MOV R2, RZ, RZ, -R2 ;  /* 0x000000ffff027224 */ /* 0x000fe400078e0a02 */
[----:B------:R-:W-:Y:S02]  /*4650*/  IMAD.MOV R4, RZ, RZ, -R4 ;  /* 0x000000ffff047224 */ /* 0x000fe400078e0a04 */
[C---:B------:R-:W-:Y:S02]  /*4660*/  IMAD R14, R29.reuse, R0, R14 ;  /* 0x000000001d0e7224 */ /* 0x040fe400078e020e */
[C---:B------:R-:W-:Y:S02]  /*4670*/  IMAD R13, R29.reuse, R2, R13 ;  /* 0x000000021d0d7224 */ /* 0x040fe400078e020d */
[----:B------:R-:W-:Y:S01]  /*4680*/  IMAD R15, R29, R4, R15 ;  /* 0x000000041d0f7224 */ /* 0x000fe200078e020f */
[----:B------:R-:W-:Y:S04]  /*4690*/  STL [R1+0xd40], R17 ;  /* 0x000d401101007387 */ /* 0x000fe80000100800 */
[----:B------:R-:W-:Y:S04]  /*46a0*/  STL [R1+0xd44], R16 ;  /* 0x000d441001007387 */ /* 0x000fe80000100800 */
[----:B------:R-:W-:Y:S04]  /*46b0*/  STL [R1+0xd48], R15 ;  /* 0x000d480f01007387 */ /* 0x000fe80000100800 */
[----:B------:R-:W-:Y:S04]  /*46c0*/  STL [R1+0xd50], R14 ;  /* 0x000d500e01007387 */ /* 0x000fe80000100800 */
[----:B------:R-:W4:Y:S04]  /*46d0*/  LDL R6, [R1+0x988] ;  /* 0x0009880001067983 */ /* 0x000f280000100800 */
[----:B------:R-:W4:Y:S01]  /*46e0*/  LDL R26, [R1+0x984] ;  /* 0x00098400011a7983 */ /* 0x000f220000100800 */
[----:B--2---:R-:W-:-:S05]  /*46f0*/  IABS R12, R12 ;  /* 0x0000000c000c7213 */ /* 0x004fca0000000000 */
[----:B------:R-:W-:Y:S01]  /*4700*/  IMAD.HI.U32 R0, R28, R12, RZ ;  /* 0x0000000c1c007227 */ /* 0x000fe200078e00ff */
[----:B---3--:R-:W-:-:S03]  /*4710*/  IABS R11, R11 ;  /* 0x0000000b000b7213 */ /* 0x008fc60000000000 */
[----:B------:R-:W-:Y:S02]  /*4720*/  IMAD.MOV R0, RZ, RZ, -R0 ;  /* 0x000000ffff007224 */ /* 0x000fe400078e0a00 */
[----:B------:R-:W-:Y:S01]  /*4730*/  IMAD.HI.U32 R2, R28, R11, RZ ;  /* 0x0000000b1c027227 */ /* 0x000fe200078e00ff */
[----:B------:R-:W-:-:S03]  /*4740*/  IABS R10, R7 ;  /* 0x00000007000a7213 */ /* 0x000fc60000000000 */
[----:B------:R-:W-:Y:S01]  /*4750*/  IMAD.MOV R2, RZ, RZ, -R2 ;  /* 0x000000ffff027224 */ /* 0x000fe200078e0a02 */
[----:B------:R-:W2:Y:S01]  /*4760*/  LDL R7, [R1+0x98c] ;  /* 0x00098c0001077983 */ /* 0x000ea20000100800 */
[----:B------:R-:W-:Y:S01]  /*4770*/  IABS R9, R9 ;  /* 0x0000000900097213 */ /* 0x000fe20000000000 */
[----:B------:R-:W-:Y:S01]  /*4780*/  IMAD.HI.U32 R4, R28, R10, RZ ;  /* 0x0000000a1c047227 */ /* 0x000fe200078e00ff */
[----:B------:R-:W-:-:S03]  /*4790*/  IABS R8, R8 ;  /* 0x0000000800087213 */ /* 0x000fc60000000000 */
[----:B------:R-:W-:-:S04]  /*47a0*/  IMAD.HI.U32 R5, R28, R9, RZ ;  /* 0x000000091c057227 */ /* 0x000fc800078e00ff */
[----:B------:R-:W-:Y:S02]  /*47b0*/  IMAD.MOV R4, RZ, RZ, -R4 ;  /* 0x000000ffff047224 */ /* 0x000fe400078e0a04 */
[C---:B------:R-:W-:Y:S02]  /*47c0*/  IMAD R12, R29.reuse, R0, R12 ;  /* 0x000000001d0c7224 */ /* 0x040fe400078e020c */
[C---:B------:R-:W-:Y:S02]  /*47d0*/  IMAD R11, R29.reuse, R2, R11 ;  /* 0x000000021d0b7224 */ /* 0x040fe400078e020b */
[----:B------:R-:W-:Y:S02]  /*47e0*/  IMAD.MOV R0, RZ, RZ, -R5 ;  /* 0x000000ffff007224 */ /* 0x000fe400078e0a05 */
[----:B------:R-:W-:Y:S01]  /*47f0*/  IMAD.HI.U32 R2, R28, R8, RZ ;  /* 0x000000081c027227 */ /* 0x000fe200078e00ff */
[----:B------:R-:W-:Y:S03]  /*4800*/  STL [R1+0xd54], R13 ;  /* 0x000d540d01007387 */ /* 0x000fe60000100800 */
[C---:B------:R-:W-:Y:S01]  /*4810*/  IMAD R10, R29.reuse, R4, R10 ;  /* 0x000000041d0a7224 */ /* 0x040fe200078e020a */
[----:B------:R-:W3:Y:S01]  /*4820*/  LDL R27, [R1+0x980] ;  /* 0x00098000011b7983 */ /* 0x000ee20000100800 */
[----:B------:R-:W-:-:S02]  /*4830*/  IMAD R9, R29, R0, R9 ;  /* 0x000000001d097224 */ /* 0x000fc400078e0209 */
[----:B------:R-:W-:Y:S01]  /*4840*/  IMAD.MOV R2, RZ, RZ, -R2 ;  /* 0x000000ffff027224 */ /* 0x000fe200078e0a02 */
[----:B------:R-:W-:Y:S04]  /*4850*/  STL [R1+0xd58], R12 ;  /* 0x000d580c01007387 */ /* 0x000fe80000100800 */
[----:B------:R-:W-:Y:S01]  /*4860*/  STL [R1+0xd5c], R11 ;  /* 0x000d5c0b01007387 */ /* 0x000fe20000100800 */
[----:B------:R-:W-:-:S03]  /*4870*/  IMAD R8, R29, R2, R8 ;  /* 0x000000021d087224 */ /* 0x000fc600078e0208 */
[----:B------:R-:W-:Y:S04]  /*4880*/  STL [R1+0xd60], R10 ;  /* 0x000d600a01007387 */ /* 0x000fe80000100800 */
[----:B------:R-:W-:Y:S04]  /*4890*/  STL [R1+0xd64], R9 ;  /* 0x000d640901007387 */ /* 0x000fe80000100800 */
[----:B------:R-:W3:Y:S04]  /*48a0*/  LDL.LU R23, [R1+0x74] ;  /* 0x0000740001177983 */ /* 0x000ee80000300800 */
[----:B------:R-:W3:Y:S04]  /*48b0*/  LDL R22, [R1+0x974] ;  /* 0x0009740001167983 */ /* 0x000ee80000100800 */
[----:B------:R-:W3:Y:S04]  /*48c0*/  LDL.LU R24, [R1+0x70] ;  /* 0x0000700001187983 */ /* 0x000ee80000300800 */
[----:B------:R-:W3:Y:S04]  /*48d0*/  LDL.LU R25, [R1+0x6c] ;  /* 0x00006c0001197983 */ /* 0x000ee80000300800 */
[----:B------:R0:W-:Y:S04]  /*48e0*/  STL [R1+0xd68], R8 ;  /* 0x000d680801007387 */ /* 0x0001e80000100800 */
[----:B0-----:R-:W3:Y:S04]  /*48f0*/  LDL.LU R8, [R1+0x68] ;  /* 0x0000680001087983 */ /* 0x001ee80000300800 */
[----:B------:R-:W3:Y:S01]  /*4900*/  LDL.LU R13, [R1+0x64] ;  /* 0x00006400010d7983 */ /* 0x000ee20000300800 */
[----:B------:R-:W-:-:S03]  /*4910*/  IABS R20, c[0x0][0x178] ;  /* 0x00005e0000147a13 */ /* 0x000fc60000000000 */
[----:B------:R-:W3:Y:S01]  /*4920*/  LDL.LU R14, [R1+0x60] ;  /* 0x00006000010e7983 */ /* 0x000ee20000300800 */
[----:B------:R-:W-:-:S03]  /*4930*/  ISETP.GT.U32.AND P0, PT, R20, R21, PT ;  /* 0x000000151400720c */ /* 0x000fc60003f04070 */
[----:B------:R-:W3:Y:S01]  /*4940*/  LDL.LU R15, [R1+0x5c] ;  /* 0x00005c00010f7983 */ /* 0x000ee20000300800 */
[----:B------:R-:W-:-:S03]  /*4950*/  ISETP.GT.U32.AND P3, PT, R29, R3, PT ;  /* 0x000000031d00720c */ /* 0x000fc60003f64070 */
[----:B------:R-:W3:Y:S06]  /*4960*/  LDL.LU R16, [R1+0x58] ;  /* 0x0000580001107983 */ /* 0x000eec0000300800 */
[----:B------:R-:W-:Y:S01]  /*4970*/  @!P0 IMAD.IADD R21, R21, 0x1, -R20 ;  /* 0x0000000115158824 */ /* 0x000fe200078e0a14 */
[----:B----4-:R-:W-:Y:S02]  /*4980*/  IABS R5, R26 ;  /* 0x0000001a00057213 */ /* 0x010fe40000000000 */
[----:B------:R-:W4:Y:S02]  /*4990*/  LDL.LU R26, [R1+0x54] ;  /* 0x00005400011a7983 */ /* 0x000f240000300800 */
[----:B------:R-:W-:Y:S01]  /*49a0*/  ISETP.GT.U32.AND P0, PT, R20, R21, PT ;  /* 0x000000151400720c */ /* 0x000fe20003f04070 */
[----:B------:R-:W-:Y:S01]  /*49b0*/  @!P3 IMAD.IADD R3, R3, 0x1, -R29 ;  /* 0x000000010303b824 */ /* 0x000fe200078e0a1d */
[----:B------:R-:W-:Y:S01]  /*49c0*/  IABS R6, R6 ;  /* 0x0000000600067213 */ /* 0x000fe20000000000 */
[----:B------:R-:W-:-:S04]  /*49d0*/  IMAD.HI.U32 R2, R28, R5, RZ ;  /* 0x000000051c027227 */ /* 0x000fc800078e00ff */
[----:B------:R-:W-:-:S06]  /*49e0*/  IMAD.HI.U32 R9, R28, R6, RZ ;  /* 0x000000061c097227 */ /* 0x000fcc00078e00ff */
[----:B------:R-:W-:Y:S02]  /*49f0*/  @!P0 IMAD.IADD R21, R21, 0x1, -R20 ;  /* 0x0000000115158824 */ /* 0x000fe400078e0a14 */
[----:B------:R-:W-:Y:S02]  /*4a00*/  IMAD.MOV R2, RZ, RZ, -R2 ;  /* 0x000000ffff027224 */ /* 0x000fe400078e0a02 */
[----:B------:R-:W-:Y:S02]  /*4a10*/  IMAD.MOV R9, RZ, RZ, -R9 ;  /* 0x000000ffff097224 */ /* 0x000fe400078e0a09 */
[C---:B------:R-:W-:Y:S02]  /*4a20*/  IMAD R5, R29.reuse, R2, R5 ;  /* 0x000000021d057224 */ /* 0x040fe400078e0205 */
[----:B------:R-:W-:Y:S01]  /*4a30*/  IMAD R6, R29, R9, R6 ;  /* 0x000000091d067224 */ /* 0x000fe200078e0206 */
[----:B--2---:R-:W-:-:S05]  /*4a40*/  IABS R7, R7 ;  /* 0x0000000700077213 */ /* 0x004fca0000000000 */
[C---:B------:R-:W-:Y:S01]  /*4a50*/  IMAD.HI.U32 R0, R28.reuse, R7, RZ ;  /* 0x000000071c007227 */ /* 0x040fe200078e00ff */
[----:B---3--:R-:W-:Y:S02]  /*4a60*/  IABS R4, R27 ;  /* 0x0000001b00047213 */ /* 0x008fe40000000000 */
[----:B------:R-:W2:Y:S01]  /*4a70*/  LDL.LU R27, [R1+0x50] ;  /* 0x00005000011b7983 */ /* 0x000ea20000300800 */
[----:B------:R-:W-:Y:S01]  /*4a80*/  IMAD.MOV R0, RZ, RZ, -R0 ;  /* 0x000000ffff007224 */ /* 0x000fe200078e0a00 */
[C---:B------:R-:W-:Y:S01]  /*4a90*/  ISETP.GT.U32.AND P1, PT, R29.reuse, R23, PT ;  /* 0x000000171d00720c */ /* 0x040fe20003f24070 */
[----:B------:R-:W-:Y:S01]  /*4aa0*/  IMAD.HI.U32 R10, R28, R4, RZ ;  /* 0x000000041c0a7227 */ /* 0x000fe200078e00ff */
[----:B------:R-:W3:Y:S01]  /*4ab0*/  LDL.LU R18, [R1+0x4c] ;  /* 0x00004c0001127983 */ /* 0x000ee20000300800 */
[C---:B------:R-:W-:Y:S02]  /*4ac0*/  ISETP.GT.U32.AND P5, PT, R29.reuse, R8, PT ;  /* 0x000000081d00720c */ /* 0x040fe40003fa4070 */
[----:B------:R-:W-:-:S08]  /*4ad0*/  ISETP.GT.U32.AND P4, PT, R29, R13, PT ;  /* 0x0000000d1d00720c */ /* 0x000fd00003f84070 */
[----:B------:R-:W-:-:S03]  /*4ae0*/  @!P1 IMAD.IADD R23, R23, 0x1, -R29 ;  /* 0x0000000117179824 */ /* 0x000fc600078e0a1d */
[--C-:B------:R-:W-:Y:S01]  /*4af0*/  @!P5 IMAD.IADD R8, R8, 0x1, -R29.reuse ;  /* 0x000000010808d824 */ /* 0x100fe200078e0a1d */
[----:B------:R-:W-:Y:S01]  /*4b00*/  ISETP.GT.U32.AND P5, PT, R29, R3, PT ;  /* 0x000000031d00720c */ /* 0x000fe20003fa4070 */
[----:B------:R-:W-:Y:S01]  /*4b10*/  @!P4 IMAD.IADD R13, R13, 0x1, -R29 ;  /* 0x000000010d0dc824 */ /* 0x000fe200078e0a1d */
[C---:B------:R-:W-:Y:S01]  /*4b20*/  ISETP.GT.U32.AND P4, PT, R29.reuse, R23, PT ;  /* 0x000000171d00720c */ /* 0x040fe20003f84070 */
[----:B------:R-:W-:Y:S01]  /*4b30*/  IMAD R7, R29, R0, R7 ;  /* 0x000000001d077224 */ /* 0x000fe200078e0207 */
[----:B------:R0:W-:Y:S01]  /*4b40*/  STL [R1+0x264], R21 ;  /* 0x0002641501007387 */ /* 0x0001e20000100800 */
[----:B------:R-:W-:-:S03]  /*4b50*/  IMAD.MOV R0, RZ, RZ, -R10 ;  /* 0x000000ffff007224 */ /* 0x000fc600078e0a0a */
[----:B------:R-:W3:Y:S05]  /*4b60*/  LDL.LU R10, [R1+0x48] ;  /* 0x00004800010a7983 */ /* 0x000eea0000300800 */
[----:B------:R-:W-:Y:S01]  /*4b70*/  @!P5 IMAD.IADD R3, R3, 0x1, -R29 ;  /* 0x000000010303d824 */ /* 0x000fe200078e0a1d */
[----:B------:R-:W3:Y:S01]  /*4b80*/  LDL.LU R17, [R1+0x44] ;  /* 0x0000440001117983 */ /* 0x000ee20000300800 */
[----:B------:R-:W-:-:S03]  /*4b90*/  IABS R2, R22 ;  /* 0x0000001600027213 */ /* 0x000fc60000000000 */
[----:B------:R-:W3:Y:S04]  /*4ba0*/  LDL.LU R19, [R1+0x40] ;  /* 0x0000400001137983 */ /* 0x000ee80000300800 */
[----:B------:R-:W3:Y:S01]  /*4bb0*/  LDL.LU R20, [R1+0x3c] ;  /* 0x00003c0001147983 */ /* 0x000ee20000300800 */
[----:B------:R-:W-:-:S03]  /*4bc0*/  @!P4 IMAD.IADD R23, R23, 0x1, -R29 ;  /* 0x000000011717c824 */ /* 0x000fc600078e0a1d */
[----:B------:R-:W3:Y:S04]  /*4bd0*/  LDL.LU R22, [R1+0x38] ;  /* 0x0000380001167983 */ /* 0x000ee80000300800 */
[----:B------:R-:W-:Y:S04]  /*4be0*/  STL [R1+0xd10], R3 ;  /* 0x000d100301007387 */ /* 0x000fe80000100800 */
[----:B------:R-:W3:Y:S04]  /*4bf0*/  LDL.LU R9, [R1+0x158] ;  /* 0x0001580001097983 */ /* 0x000ee80000300800 */
[----:B------:R-:W3:Y:S04]  /*4c00*/  LDL.LU R11, [R1+0x160] ;  /* 0x00016000010b7983 */ /* 0x000ee80000300800 */
[----:B------:R1:W-:Y:S04]  /*4c10*/  STL [R1+0x74], R23 ;  /* 0x0000741701007387 */ /* 0x0003e80000100800 */
[----:B------:R-:W3:Y:S04]  /*4c20*/  LDL.LU R12, [R1+0x16c] ;  /* 0x00016c00010c7983 */ /* 0x000ee80000300800 */
[----:B0-----:R-:W3:Y:S01]  /*4c30*/  LDL.LU R21, [R1+0x170] ;  /* 0x0001700001157983 */ /* 0x001ee20000300800 */
[----:B------:R-:W-:-:S02]  /*4c40*/  ISETP.GT.U32.AND P2, PT, R29, R25, PT ;  /* 0x000000191d00720c */ /* 0x000fc40003f44070 */
[C---:B------:R-:W-:Y:S02]  /*4c50*/  ISETP.GT.U32.AND P6, PT, R29.reuse, R24, PT ;  /* 0x000000181d00720c */ /* 0x040fe40003fc4070 */
[C---:B------:R-:W-:Y:S02]  /*4c60*/  ISETP.GT.U32.AND P1, PT, R29.reuse, R16, PT ;  /* 0x000000101d00720c */ /* 0x040fe40003f24070 */
[C---:B------:R-:W-:Y:S02]  /*4c70*/  ISETP.GT.U32.AND P0, PT, R29.reuse, R14, PT ;  /* 0x0000000e1d00720c */ /* 0x040fe40003f04070 */
[----:B------:R-:W-:-:S05]  /*4c80*/  ISETP.GT.U32.AND P3, PT, R29, R15, PT ;  /* 0x0000000f1d00720c */ /* 0x000fca0003f64070 */
[--C-:B------:R-:W-:Y:S02]  /*4c90*/  @!P2 IMAD.IADD R25, R25, 0x1, -R29.reuse ;  /* 0x000000011919a824 */ /* 0x100fe400078e0a1d */
[--C-:B------:R-:W-:Y:S01]  /*4ca0*/  @!P6 IMAD.IADD R24, R24, 0x1, -R29.reuse ;  /* 0x000000011818e824 */ /* 0x100fe200078e0a1d */
[C---:B----4-:R-:W-:Y:S01]  /*4cb0*/  ISETP.GT.U32.AND P6, PT, R29.reuse, R26, PT ;  /* 0x0000001a1d00720c */ /* 0x050fe20003fc4070 */
[--C-:B------:R-:W-:Y:S01]  /*4cc0*/  @!P1 IMAD.IADD R16, R16, 0x1, -R29.reuse ;  /* 0x0000000110109824 */ /* 0x100fe200078e0a1d */
[C---:B------:R-:W-:Y:S01]  /*4cd0*/  ISETP.GT.U32.AND P1, PT, R29.reuse, R8, PT ;  /* 0x000000081d00720c */ /* 0x040fe20003f24070 */
[--C-:B------:R-:W-:Y:S01]  /*4ce0*/  @!P0 IMAD.IADD R14, R14, 0x1, -R29.reuse ;  /* 0x000000010e0e8824 */ /* 0x100fe200078e0a1d */
[----:B------:R-:W-:Y:S01]  /*4cf0*/  ISETP.GT.U32.AND P0, PT, R29, R24, PT ;  /* 0x000000181d00720c */ /* 0x000fe20003f04070 */
[----:B------:R-:W-:Y:S01]  /*4d00*/  @!P3 IMAD.IADD R15, R15, 0x1, -R29 ;  /* 0x000000010f0fb824 */ /* 0x000fe200078e0a1d */
[C---:B------:R-:W-:Y:S02]  /*4d10*/  ISETP.GT.U32.AND P3, PT, R29.reuse, R25, PT ;  /* 0x000000191d00720c */ /* 0x040fe40003f64070 */
[----:B------:R-:W-:-:S05]  /*4d20*/  ISETP.GT.U32.AND P5, PT, R29, R14, PT ;  /* 0x0000000e1d00720c */ /* 0x000fca0003fa4070 */
[--C-:B------:R-:W-:Y:S02]  /*4d30*/  @!P6 IMAD.IADD R26, R26, 0x1, -R29.reuse ;  /* 0x000000011a1ae824 */ /* 0x100fe400078e0a1d */
[--C-:B------:R-:W-:Y:S02]  /*4d40*/  @!P1 IMAD.IADD R8, R8, 0x1, -R29.reuse ;  /* 0x0000000108089824 */ /* 0x100fe400078e0a1d */
[--C-:B------:R-:W-:Y:S01]  /*4d50*/  @!P0 IMAD.IADD R24, R24, 0x1, -R29.reuse ;  /* 0x0000000118188824 */ /* 0x100fe200078e0a1d */
[----:B------:R-:W-:Y:S01]  /*4d60*/  ISETP.GT.U32.AND P4, PT, R29, R15, PT ;  /* 0x0000000f1d00720c */ /* 0x000fe20003f84070 */
[--C-:B------:R-:W-:Y:S02]  /*4d70*/  @!P3 IMAD.IADD R25, R25, 0x1, -R29.reuse ;  /* 0x000000011919b824 */ /* 0x100fe400078e0a1d */
[--C-:B------:R-:W-:Y:S01]  /*4d80*/  @!P5 IMAD.IADD R14, R14, 0x1, -R29.reuse ;  /* 0x000000010e0ed824 */ /* 0x100fe200078e0a1d */
[----:B------:R0:W-:Y:S04]  /*4d90*/  STL [R1+0x70], R24 ;  /* 0x0000701801007387 */ /* 0x0001e80000100800 */
[----:B-1----:R-:W4:Y:S04]  /*4da0*/  LDL.LU R23, [R1+0x15c] ;  /* 0x00015c0001177983 */ /* 0x002f280000300800 */
[----:B0-----:R-:W4:Y:S04]  /*4db0*/  LDL.LU R24, [R1+0x13c] ;  /* 0x00013c0001187983 */ /* 0x001f280000300800 */
[----:B------:R0:W-:Y:S01]  /*4dc0*/  STL [R1+0x6c], R25 ;  /* 0x00006c1901007387 */ /* 0x0001e20000100800 */
[----:B------:R-:W-:Y:S01]  /*4dd0*/  ISETP.GT.U32.AND P0, PT, R29, R16, PT ;  /* 0x000000101d00720c */ /* 0x000fe20003f04070 */
[----:B------:R-:W-:-:S02]  /*4de0*/  @!P4 IMAD.IADD R15, R15, 0x1, -R29 ;  /* 0x000000010f0fc824 */ /* 0x000fc400078e0a1d */
[----:B0-----:R-:W4:Y:S01]  /*4df0*/  LDL.LU R25, [R1+0x14c] ;  /* 0x00014c0001197983 */ /* 0x001f220000300800 */
[----:B------:R-:W-:-:S09]  /*4e00*/  ISETP.GT.U32.AND P3, PT, R29, R26, PT ;  /* 0x0000001a1d00720c */ /* 0x000fd20003f64070 */
[--C-:B------:R-:W-:Y:S01]  /*4e10*/  @!P0 IMAD.IADD R16, R16, 0x1, -R29.reuse ;  /* 0x0000000110108824 */ /* 0x100fe200078e0a1d */
[----:B------:R-:W-:Y:S03]  /*4e20*/  STL [R1+0x68], R8 ;  /* 0x0000680801007387 */ /* 0x000fe60000100800 */
[----:B------:R-:W-:Y:S01]  /*4e30*/  @!P3 IMAD.IADD R26, R26, 0x1, -R29 ;  /* 0x000000011a1ab824 */ /* 0x000fe200078e0a1d */
[----:B--2---:R-:W-:-:S13]  /*4e40*/  ISETP.GT.U32.AND P2, PT, R29, R27, PT ;  /* 0x0000001b1d00720c */ /* 0x004fda0003f44070 */
[----:B------:R-:W-:Y:S01]  /*4e50*/  @!P2 IMAD.IADD R27, R27, 0x1, -R29 ;  /* 0x000000011b1ba824 */ /* 0x000fe200078e0a1d */
[----:B------:R-:W-:-:S04]  /*4e60*/  ISETP.GT.U32.AND P2, PT, R29, R13, PT ;  /* 0x0000000d1d00720c */ /* 0x000fc80003f44070 */
[C---:B------:R-:W-:Y:S02]  /*4e70*/  ISETP.GT.U32.AND P6, PT, R29.reuse, R27, PT ;  /* 0x0000001b1d00720c */ /* 0x040fe40003fc4070 */
[----:B---3--:R-:W-:-:S07]  /*4e80*/  ISETP.GT.U32.AND P1, PT, R29, R18, PT ;  /* 0x000000121d00720c */ /* 0x008fce0003f24070 */
[----:B------:R-:W-:-:S04]  /*4e90*/  @!P2 IMAD.IADD R13, R13, 0x1, -R29 ;  /* 0x000000010d0da824 */ /* 0x000fc800078e0a1d */
[--C-:B------:R-:W-:Y:S02]  /*4ea0*/  @!P6 IMAD.IADD R27, R27, 0x1, -R29.reuse ;  /* 0x000000011b1be824 */ /* 0x100fe400078e0a1d */
[----:B------:R-:W-:Y:S01]  /*4eb0*/  @!P1 IMAD.IADD R18, R18, 0x1, -R29 ;  /* 0x0000000112129824 */ /* 0x000fe200078e0a1d */
[----:B------:R-:W-:Y:S04]  /*4ec0*/  STL [R1+0x64], R13 ;  /* 0x0000640d01007387 */ /* 0x000fe80000100800 */
[----:B------:R-:W-:Y:S01]  /*4ed0*/  STL [R1+0x60], R14 ;  /* 0x0000600e01007387 */ /* 0x000fe20000100800 */
[C---:B------:R-:W-:Y:S02]  /*4ee0*/  ISETP.GT.U32.AND P2, PT, R29.reuse, R10, PT ;  /* 0x0000000a1d00720c */ /* 0x040fe40003f44070 */
[----:B------:R-:W-:-:S02]  /*4ef0*/  ISETP.GT.U32.AND P5, PT, R29, R17, PT ;  /* 0x000000111d00720c */ /* 0x000fc40003fa4070 */
[----:B------:R-:W-:-:S09]  /*4f00*/  ISETP.GT.U32.AND P4, PT, R29, R19, PT ;  /* 0x000000131d00720c */ /* 0x000fd20003f84070 */
[--C-:B------:R-:W-:Y:S01]  /*4f10*/  @!P2 IMAD.IADD R10, R10, 0x1, -R29.reuse ;  /* 0x000000010a0aa824 */ /* 0x100fe200078e0a1d */
[C---:B------:R-:W-:Y:S02]  /*4f20*/  ISETP.GT.U32.AND P6, PT, R29.reuse, R9, PT ;  /* 0x000000091d00720c */ /* 0x040fe40003fc4070 */
[----:B------:R-:W-:Y:S01]  /*4f30*/  ISETP.GT.U32.AND P1, PT, R29, R11, PT ;  /* 0x0000000b1d00720c */ /* 0x000fe20003f24070 */
[----:B------:R-:W-:Y:S01]  /*4f40*/  @!P5 IMAD.IADD R17, R17, 0x1, -R29 ;  /* 0x000000011111d824 */ /* 0x000fe200078e0a1d */
[C---:B------:R-:W-:Y:S02]  /*4f50*/  ISETP.GT.U32.AND P2, PT, R29.reuse, R12, PT ;  /* 0x0000000c1d00720c */ /* 0x040fe40003f44070 */
[----:B------:R-:W-:-:S07]  /*4f60*/  ISETP.GT.U32.AND P5, PT, R29, R21, PT ;  /* 0x000000151d00720c */ /* 0x000fce0003fa4070 */
[--C-:B------:R-:W-:Y:S01]  /*4f70*/  @!P6 IMAD.IADD R9, R9, 0x1, -R29.reuse ;  /* 0x000000010909e824 */ /* 0x100fe200078e0a1d */
[----:B------:R-:W-:Y:S01]  /*4f80*/  ISETP.GT.U32.AND P6, PT, R29, R18, PT ;  /* 0x000000121d00720c */ /* 0x000fe20003fc4070 */
[--C-:B------:R-:W-:Y:S01]  /*4f90*/  @!P1 IMAD.IADD R11, R11, 0x1, -R29.reuse ;  /* 0x000000010b0b9824 */ /* 0x100fe200078e0a1d */
[----:B------:R-:W-:Y:S01]  /*4fa0*/  ISETP.GT.U32.AND P1, PT, R29, R10, PT ;  /* 0x0000000a1d00720c */ /* 0x000fe20003f24070 */
[--C-:B------:R-:W-:Y:S01]  /*4fb0*/  @!P4 IMAD.IADD R19, R19, 0x1, -R29.reuse ;  /* 0x000000011313c824 */ /* 0x100fe200078e0a1d */
[----:B------:R-:W-:Y:S01]  /*4fc0*/  STL [R1+0x5c], R15 ;  /* 0x00005c0f01007387 */ /* 0x000fe20000100800 */
[--C-:B------:R-:W-:Y:S01]  /*4fd0*/  @!P2 IMAD.IADD R12, R12, 0x1, -R29.reuse ;  /* 0x000000010c0ca824 */ /* 0x100fe200078e0a1d */
[----:B------:R-:W-:Y:S02]  /*4fe0*/  ISETP.GT.U32.AND P2, PT, R29, R17, PT ;  /* 0x000000111d00720c */ /* 0x000fe40003f44070 */
[----:B------:R-:W-:Y:S01]  /*4ff0*/  STL [R1+0x58], R16 ;  /* 0x0000581001007387 */ /* 0x000fe20000100800 */
[----:B------:R-:W-:Y:S01]  /*5000*/  @!P5 IMAD.IADD R21, R21, 0x1, -R29 ;  /* 0x000000011515d824 */ /* 0x000fe200078e0a1d */
[----:B------:R-:W-:-:S02]  /*5010*/  ISETP.GT.U32.AND P5, PT, R29, R19, PT ;  /* 0x000000131d00720c */ /* 0x000fc40003fa4070 */
[----:B------:R0:W-:Y:S01]  /*5020*/  STL [R1+0x50], R27 ;  /* 0x0000501b01007387 */ /* 0x0001e20000100800 */
[----:B------:R-:W-:-:S03]  /*5030*/  @!P6 IMAD.IADD R18, R18, 0x1, -R29 ;  /* 0x000000011212e824 */ /* 0x000fc600078e0a1d */
[----:B------:R1:W-:Y:S01]  /*5040*/  STL [R1+0x54], R26 ;  /* 0x0000541a01007387 */ /* 0x0003e20000100800 */
[----:B------:R-:W-:-:S03]  /*5050*/  @!P1 IMAD.IADD R10, R10, 0x1, -R29 ;  /* 0x000000010a0a9824 */ /* 0x000fc600078e0a1d */
[----:B0-----:R-:W2:Y:S04]  /*5060*/  LDL R27, [R1+0x978] ;  /* 0x00097800011b7983 */ /* 0x001ea80000100800 */
[----:B-1----:R-:W3:Y:S04]  /*5070*/  LDL.LU R26, [R1+0x150] ;  /* 0x00015000011a7983 */ /* 0x002ee80000300800 */
[----:B------:R-:W3:Y:S04]  /*5080*/  LDL.LU R13, [R1+0x154] ;  /* 0x00015400010d7983 */ /* 0x000ee80000300800 */
[----:B------:R-:W3:Y:S01]  /*5090*/  LDL.LU R14, [R1+0x144] ;  /* 0x00014400010e7983 */ /* 0x000ee20000300800 */
[----:B------:R-:W-:-:S03]  /*50a0*/  @!P2 IMAD.IADD R17, R17, 0x1, -R29 ;  /* 0x000000011111a824 */ /* 0x000fc600078e0a1d */
[----:B------:R-:W3:Y:S04]  /*50b0*/  LDL.LU R15, [R1+0x11c] ;  /* 0x00011c00010f7983 */ /* 0x000ee80000300800 */
[----:B------:R0:W-:Y:S01]  /*50c0*/  STL [R1+0x4c], R18 ;  /* 0x00004c1201007387 */ /* 0x0001e20000100800 */
[----:B------:R-:W-:-:S03]  /*50d0*/  @!P5 IMAD.IADD R19, R19, 0x1, -R29 ;  /* 0x000000011313d824 */ /* 0x000fc600078e0a1d */
[----:B0-----:R-:W3:Y:S04]  /*50e0*/  LDL.LU R18, [R1+0x124] ;  /* 0x0001240001127983 */ /* 0x001ee80000300800 */
[----:B------:R-:W3:Y:S04]  /*50f0*/  LDL.LU R16, [R1+0x12c] ;  /* 0x00012c0001107983 */ /* 0x000ee80000300800 */
[----:B------:R0:W-:Y:S04]  /*5100*/  STL [R1+0x48], R10 ;  /* 0x0000480a01007387 */ /* 0x0001e80000100800 */
[----:B------:R-:W3:Y:S04]  /*5110*/  LDL.LU R8, [R1+0x134] ;  /* 0x0001340001087983 */ /* 0x000ee80000300800 */
[----:B------:R1:W-:Y:S04]  /*5120*/  STL [R1+0x44], R17 ;  /* 0x0000441101007387 */ /* 0x0003e80000100800 */
[----:B0-----:R-:W3:Y:S04]  /*5130*/  LDL.LU R10, [R1+0x120] ;  /* 0x00012000010a7983 */ /* 0x001ee80000300800 */
[----:B------:R0:W-:Y:S04]  /*5140*/  STL [R1+0x40], R19 ;  /* 0x0000401301007387 */ /* 0x0001e80000100800 */
[----:B-1----:R-:W3:Y:S01]  /*5150*/  LDL.LU R17, [R1+0x104] ;  /* 0x0001040001117983 */ /* 0x002ee20000300800 */
[----:B------:R-:W-:-:S02]  /*5160*/  ISETP.GT.U32.AND P0, PT, R29, R20, PT ;  /* 0x000000141d00720c */ /* 0x000fc40003f04070 */
[C---:B------:R-:W-:Y:S02]  /*5170*/  ISETP.GT.U32.AND P3, PT, R29.reuse, R22, PT ;  /* 0x000000161d00720c */ /* 0x040fe40003f64070 */
[C---:B----4-:R-:W-:Y:S01]  /*5180*/  ISETP.GT.U32.AND P4, PT, R29.reuse, R23, PT ;  /* 0x000000171d00720c */ /* 0x050fe20003f84070 */
[C---:B------:R-:W-:Y:S01]  /*5190*/  IMAD R4, R29.reuse, R0, R4 ;  /* 0x000000001d047224 */ /* 0x040fe200078e0204 */
[C---:B------:R-:W-:Y:S01]  /*51a0*/  ISETP.GT.U32.AND P1, PT, R29.reuse, R11, PT ;  /* 0x0000000b1d00720c */ /* 0x040fe20003f24070 */
[----:B0-----:R-:W4:Y:S06]  /*51b0*/  LDL.LU R19, [R1+0x110] ;  /* 0x0001100001137983 */ /* 0x001f2c0000300800 */
[--C-:B------:R-:W-:Y:S01]  /*51c0*/  @!P0 IMAD.IADD R20, R20, 0x1, -R29.reuse ;  /* 0x0000000114148824 */ /* 0x100fe200078e0a1d */
[C---:B------:R-:W-:Y:S01]  /*51d0*/  ISETP.GT.U32.AND P0, PT, R29.reuse, R24, PT ;  /* 0x000000181d00720c */ /* 0x040fe20003f04070 */
[--C-:B------:R-:W-:Y:S01]  /*51e0*/  @!P3 IMAD.IADD R22, R22, 0x1, -R29.reuse ;  /* 0x000000011616b824 */ /* 0x100fe200078e0a1d */
[----:B------:R-:W-:Y:S01]  /*51f0*/  ISETP.GT.U32.AND P3, PT, R29, R25, PT ;  /* 0x000000191d00720c */ /* 0x000fe20003f64070 */
[----:B------:R-:W-:Y:S01]  /*5200*/  @!P4 IMAD.IADD R23, R23, 0x1, -R29 ;  /* 0x000000011717c824 */ /* 0x000fe200078e0a1d */
[----:B------:R-:W-:-:S09]  /*5210*/  ISETP.GT.U32.AND P4, PT, R29, R20, PT ;  /* 0x000000141d00720c */ /* 0x000fd20003f84070 */
[--C-:B------:R-:W-:Y:S01]  /*5220*/  @!P0 IMAD.IADD R24, R24, 0x1, -R29.reuse ;  /* 0x0000000118188824 */ /* 0x100fe200078e0a1d */
[----:B------:R-:W-:Y:S01]  /*5230*/  ISETP.GT.U32.AND P0, PT, R29, R22, PT ;  /* 0x000000161d00720c */ /* 0x000fe20003f04070 */
[--C-:B------:R-:W-:Y:S01]  /*5240*/  @!P3 IMAD.IADD R25, R25, 0x1, -R29.reuse ;  /* 0x000000011919b824 */ /* 0x100fe200078e0a1d */
[C---:B------:R-:W-:Y:S01]  /*5250*/  ISETP.GT.U32.AND P3, PT, R29.reuse, R9, PT ;  /* 0x000000091d00720c */ /* 0x040fe20003f64070 */
[----:B------:R-:W-:Y:S01]  /*5260*/  IMAD.HI.U32 R0, R28, R2, RZ ;  /* 0x000000021c007227 */ /* 0x000fe200078e00ff */
[C---:B------:R-:W-:Y:S02]  /*5270*/  ISETP.GT.U32.AND P2, PT, R29.reuse, R12, PT ;  /* 0x0000000c1d00720c */ /* 0x040fe40003f44070 */
[----:B------:R-:W-:Y:S01]  /*5280*/  ISETP.GT.U32.AND P6, PT, R29, R25, PT ;  /* 0x000000191d00720c */ /* 0x000fe20003fc4070 */
[----:B------:R-:W-:Y:S02]  /*5290*/  @!P4 IMAD.IADD R20, R20, 0x1, -R29 ;  /* 0x000000011414c824 */ /* 0x000fe400078e0a1d */
[----:B------:R-:W-:-:S04]  /*52a0*/  IMAD.MOV R0, RZ, RZ, -R0 ;  /* 0x000000ffff007224 */ /* 0x000fc800078e0a00 */
[--C-:B------:R-:W-:Y:S02]  /*52b0*/  @!P0 IMAD.IADD R22, R22, 0x1, -R29.reuse ;  /* 0x0000000116168824 */ /* 0x100fe400078e0a1d */
[--C-:B------:R-:W-:Y:S01]  /*52c0*/  @!P3 IMAD.IADD R9, R9, 0x1, -R29.reuse ;  /* 0x000000010909b824 */ /* 0x100fe200078e0a1d */
[----:B------:R0:W-:Y:S01]  /*52d0*/  STL [R1+0x3c], R20 ;  /* 0x00003c1401007387 */ /* 0x0001e20000100800 */
[--C-:B------:R-:W-:Y:S02]  /*52e0*/  @!P1 IMAD.IADD R11, R11, 0x1, -R29.reuse ;  /* 0x000000010b0b9824 */ /* 0x100fe400078e0a1d */
[----:B------:R-:W-:Y:S01]  /*52f0*/  IMAD R2, R29, R0, R2 ;  /* 0x000000001d027224 */ /* 0x000fe200078e0202 */
[----:B0-----:R-:W4:Y:S04]  /*5300*/  LDL.LU R20, [R1+0x114] ;  /* 0x0001140001147983 */ /* 0x001f280000300800 */
[----:B------:R0:W-:Y:S01]  /*5310*/  STL [R1+0x38], R22 ;  /* 0x0000381601007387 */ /* 0x0001e20000100800 */
[--C-:B------:R-:W-:Y:S01]  /*5320*/  @!P6 IMAD.IADD R25, R25, 0x1, -R29.reuse ;  /* 0x000000011919e824 */ /* 0x100fe200078e0a1d */
[C---:B------:R-:W-:Y:S01]  /*5330*/  ISETP.GT.U32.AND P5, PT, R29.reuse, R21, PT ;  /* 0x000000151d00720c */ /* 0x040fe20003fa4070 */
[----:B------:R-:W-:Y:S01]  /*5340*/  @!P2 IMAD.IADD R12, R12, 0x1, -R29 ;  /* 0x000000010c0ca824 */ /* 0x000fe200078e0a1d */
[----:B0-----:R-:W4:Y:S01]  /*5350*/  LDL.LU R22, [R1+0x118] ;  /* 0x0001180001167983 */ /* 0x001f220000300800 */
[----:B------:R-:W-:-:S02]  /*5360*/  ISETP.GT.U32.AND P4, PT, R29, R23, PT ;  /* 0x000000171d00720c */ /* 0x000fc40003f84070 */
[----:B------:R-:W-:-:S08]  /*5370*/  ISETP.GT.U32.AND P0, PT, R29, R24, PT ;  /* 0x000000181d00720c */ /* 0x000fd00003f04070 */
[----:B------:R-:W-:-:S03]  /*5380*/  @!P5 IMAD.IADD R21, R21, 0x1, -R29 ;  /* 0x000000011515d824 */ /* 0x000fc600078e0a1d */
[--C-:B------:R-:W-:Y:S02]  /*5390*/  @!P4 IMAD.IADD R23, R23, 0x1, -R29.reuse ;  /* 0x000000011717c824 */ /* 0x100fe400078e0a1d */
[----:B------:R-:W-:Y:S01]  /*53a0*/  @!P0 IMAD.IADD R24, R24, 0x1, -R29 ;  /* 0x0000000118188824 */ /* 0x000fe200078e0a1d */
[----:B--2---:R-:W-:Y:S02]  /*53b0*/  IABS R0, R27 ;  /* 0x0000001b00007213 */ /* 0x004fe40000000000 */
[----:B------:R-:W2:Y:S01]  /*53c0*/  LDL.LU R27, [R1+0x10c] ;  /* 0x00010c00011b7983 */ /* 0x000ea20000300800 */
[C---:B---3--:R-:W-:Y:S02]  /*53d0*/  ISETP.GT.U32.AND P3, PT, R29.reuse, R26, PT ;  /* 0x0000001a1d00720c */ /* 0x048fe40003f64070 */
[C---:B------:R-:W-:Y:S02]  /*53e0*/  ISETP.GT.U32.AND P1, PT, R29.reuse, R13, PT ;  /* 0x0000000d1d00720c */ /* 0x040fe40003f24070 */
[----:B------:R-:W-:-:S09]  /*53f0*/  ISETP.GT.U32.AND P2, PT, R29, R14, PT ;  /* 0x0000000e1d00720c */ /* 0x000fd20003f44070 */
[--C-:B------:R-:W-:Y:S02]  /*5400*/  @!P3 IMAD.IADD R26, R26, 0x1, -R29.reuse ;  /* 0x000000011a1ab824 */ /* 0x100fe400078e0a1d */
[--C-:B------:R-:W-:Y:S01]  /*5410*/  @!P1 IMAD.IADD R13, R13, 0x1, -R29.reuse ;  /* 0x000000010d0d9824 */ /* 0x100fe200078e0a1d */
[----:B------:R-:W-:Y:S01]  /*5420*/  STL [R1+0x158], R9 ;  /* 0x0001580901007387 */ /* 0x000fe20000100800 */
[----:B------:R-:W-:Y:S01]  /*5430*/  @!P2 IMAD.IADD R14, R14, 0x1, -R29 ;  /* 0x000000010e0ea824 */ /* 0x000fe200078e0a1d */
[C---:B------:R-:W-:Y:S02]  /*5440*/  ISETP.GT.U32.AND P6, PT, R29.reuse, R8, PT ;  /* 0x000000081d00720c */ /* 0x040fe40003fc4070 */
[C---:B------:R-:W-:Y:S02]  /*5450*/  ISETP.GT.U32.AND P3, PT, R29.reuse, R10, PT ;  /* 0x0000000a1d00720c */ /* 0x040fe40003f64070 */
[----:B------:R-:W-:-:S09]  /*5460*/  ISETP.GT.U32.AND P1, PT, R29, R17, PT ;  /* 0x000000111d00720c */ /* 0x000fd20003f24070 */
[--C-:B------:R-:W-:Y:S01]  /*5470*/  @!P6 IMAD.IADD R8, R8, 0x1, -R29.reuse ;  /* 0x000000010808e824 */ /* 0x100fe200078e0a1d */
[C---:B------:R-:W-:Y:S01]  /*5480*/  ISETP.GT.U32.AND P6, PT, R29.reuse, R26, PT ;  /* 0x0000001a1d00720c */ /* 0x040fe20003fc4070 */
[----:B------:R-:W-:Y:S01]  /*5490*/  STL [R1+0x160], R11 ;  /* 0x0001600b01007387 */ /* 0x000fe20000100800 */
[--C-:B------:R-:W-:Y:S01]  /*54a0*/  @!P3 IMAD.IADD R10, R10, 0x1, -R29.reuse ;  /* 0x000000010a0ab824 */ /* 0x100fe200078e0a1d */
[----:B------:R-:W-:Y:S02]  /*54b0*/  ISETP.GT.U32.AND P3, PT, R29, R13, PT ;  /* 0x0000000d1d00720c */ /* 0x000fe40003f64070 */
[----:B------:R-:W-:Y:S04]  /*54c0*/  STL [R1+0x16c], R12 ;  /* 0x00016c0c01007387 */ /* 0x000fe80000100800 */
[----:B------:R-:W-:Y:S01]  /*54d0*/  STL [R1+0x170], R21 ;  /* 0x0001701501007387 */ /* 0x000fe20000100800 */
[----:B------:R-:W-:Y:S01]  /*54e0*/  @!P1 IMAD.IADD R17, R17, 0x1, -R29 ;  /* 0x0000000111119824 */ /* 0x000fe200078e0a1d */
[----:B------:R-:W-:-:S02]  /*54f0*/  ISETP.GT.U32.AND P1, PT, R29, R14, PT ;  /* 0x0000000e1d00720c */ /* 0x000fc40003f24070 */
[----:B------:R-:W-:Y:S04]  /*5500*/  STL [R1+0x15c], R23 ;  /* 0x00015c1701007387 */ /* 0x000fe80000100800 */
[----:B------:R0:W-:Y:S01]  /*5510*/  STL [R1+0x13c], R24 ;  /* 0x00013c1801007387 */ /* 0x0001e20000100800 */
[----:B------:R-:W-:-:S03]  /*5520*/  @!P6 IMAD.IADD R26, R26, 0x1, -R29 ;  /* 0x000000011a1ae824 */ /* 0x000fc600078e0a1d */
[----:B0-----:R-:W3:Y:S04]  /*5530*/  LDL.LU R24, [R1+0xe0] ;  /* 0x0000e00001187983 */ /* 0x001ee80000300800 */
[----:B------:R-:W3:Y:S01]  /*5540*/  LDL.LU R9, [R1+0xec] ;  /* 0x0000ec0001097983 */ /* 0x000ee20000300800 */
[----:B------:R-:W-:-:S03]  /*5550*/  @!P3 IMAD.IADD R13, R13, 0x1, -R29 ;  /* 0x000000010d0db824 */ /* 0x000fc600078e0a1d */
[----:B------:R-:W3:Y:S04]  /*5560*/  LDL.LU R21, [R1+0xf4] ;  /* 0x0000f40001157983 */ /* 0x000ee80000300800 */
[----:B------:R0:W-:Y:S01]  /*5570*/  STL [R1+0x14c], R25 ;  /* 0x00014c1901007387 */ /* 0x0001e20000100800 */
[----:B------:R-:W-:-:S03]  /*5580*/  @!P1 IMAD.IADD R14, R14, 0x1, -R29 ;  /* 0x000000010e0e9824 */ /* 0x000fc600078e0a1d */
[----:B------:R-:W3:Y:S04]  /*5590*/  LDL.LU R23, [R1+0xfc] ;  /* 0x0000fc0001177983 */ /* 0x000ee80000300800 */
[----:B0-----:R-:W3:Y:S04]  /*55a0*/  LDL.LU R25, [R1+0xe4] ;  /* 0x0000e40001197983 */ /* 0x001ee80000300800 */
[----:B------:R0:W-:Y:S04]  /*55b0*/  STL [R1+0x150], R26 ;  /* 0x0001501a01007387 */ /* 0x0001e80000100800 */
[----:B0-----:R-:W3:Y:S04]  /*55c0*/  LDL.LU R26, [R1+0xcc] ;  /* 0x0000cc00011a7983 */ /* 0x001ee80000300800 */
[----:B------:R-:W3:Y:S04]  /*55d0*/  LDL.LU R11, [R1+0xd4] ;  /* 0x0000d400010b7983 */ /* 0x000ee80000300800 */
[----:B------:R0:W-:Y:S04]  /*55e0*/  STL [R1+0x154], R13 ;  /* 0x0001540d01007387 */ /* 0x0001e80000100800 */
[----:B------:R-:W3:Y:S04]  /*55f0*/  LDL.LU R12, [R1+0xd8] ;  /* 0x0000d800010c7983 */ /* 0x000ee80000300800 */
[----:B------:R1:W-:Y:S04]  /*5600*/  STL [R1+0x144], R14 ;  /* 0x0001440e01007387 */ /* 0x0003e80000100800 */
[----:B0-----:R-:W3:Y:S04]  /*5610*/  LDL.LU R13, [R1+0xdc] ;  /* 0x0000dc00010d7983 */ /* 0x001ee80000300800 */
[----:B-1----:R-:W3:Y:S01]  /*5620*/  LDL.LU R14, [R1+0xd0] ;  /* 0x0000d000010e7983 */ /* 0x002ee20000300800 */
[----:B------:R-:W-:-:S02]  /*5630*/  ISETP.GT.U32.AND P5, PT, R29, R15, PT ;  /* 0x0000000f1d00720c */ /* 0x000fc40003fa4070 */
[C---:B------:R-:W-:Y:S02]  /*5640*/  ISETP.GT.U32.AND P4, PT, R29.reuse, R18, PT ;  /* 0x000000121d00720c */ /* 0x040fe40003f84070 */
[C---:B------:R-:W-:Y:S02]  /*5650*/  ISETP.GT.U32.AND P0, PT, R29.reuse, R16, PT ;  /* 0x000000101d00720c */ /* 0x040fe40003f04070 */
[----:B----4-:R-:W-:-:S07]  /*5660*/  ISETP.GT.U32.AND P2, PT, R29, R19, PT ;  /* 0x000000131d00720c */ /* 0x010fce0003f44070 */
[--C-:B------:R-:W-:Y:S01]  /*5670*/  @!P5 IMAD.IADD R15, R15, 0x1, -R29.reuse ;  /* 0x000000010f0fd824 */ /* 0x100fe200078e0a1d */
[C---:B------:R-:W-:Y:S01]  /*5680*/  ISETP.GT.U32.AND P5, PT, R29.reuse, R20, PT ;  /* 0x000000141d00720c */ /* 0x040fe20003fa4070 */
[--C-:B------:R-:W-:Y:S01]  /*5690*/  @!P4 IMAD.IADD R18, R18, 0x1, -R29.reuse ;  /* 0x000000011212c824 */ /* 0x100fe200078e0a1d */
[----:B------:R-:W-:Y:S01]  /*56a0*/  ISETP.GT.U32.AND P4, PT, R29, R22, PT ;  /* 0x000000161d00720c */ /* 0x000fe20003f84070 */
[--C-:B------:R-:W-:Y:S02]  /*56b0*/  @!P0 IMAD.IADD R16, R16, 0x1, -R29.reuse ;  /* 0x0000000110108824 */ /* 0x100fe400078e0a1d */
[----:B------:R-:W-:Y:S01]  /*56c0*/  @!P2 IMAD.IADD R19, R19, 0x1, -R29 ;  /* 0x000000011313a824 */ /* 0x000fe200078e0a1d */
[----:B------:R-:W-:-:S07]  /*56d0*/  ISETP.GT.U32.AND P2, PT, R29, R15, PT ;  /* 0x0000000f1d00720c */ /* 0x000fce0003f44070 */
[--C-:B------:R-:W-:Y:S01]  /*56e0*/  @!P5 IMAD.IADD R20, R20, 0x1, -R29.reuse ;  /* 0x000000011414d824 */ /* 0x100fe200078e0a1d */
[C---:B------:R-:W-:Y:S01]  /*56f0*/  ISETP.GT.U32.AND P5, PT, R29.reuse, R18, PT ;  /* 0x000000121d00720c */ /* 0x040fe20003fa4070 */
[--C-:B------:R-:W-:Y:S01]  /*5700*/  @!P4 IMAD.IADD R22, R22, 0x1, -R29.reuse ;  /* 0x000000011616c824 */ /* 0x100fe200078e0a1d */
[C---:B------:R-:W-:Y:S02]  /*5710*/  ISETP.GT.U32.AND P4, PT, R29.reuse, R16, PT ;  /* 0x000000101d00720c */ /* 0x040fe40003f84070 */
[----:B------:R-:W-:Y:S01]  /*5720*/  ISETP.GT.U32.AND P3, PT, R29, R10, PT ;  /* 0x0000000a1d00720c */ /* 0x000fe20003f64070 */
[----:B------:R-:W-:Y:S01]  /*5730*/  @!P2 IMAD.IADD R15, R15, 0x1, -R29 ;  /* 0x000000010f0fa824 */ /* 0x000fe200078e0a1d */
[----:B------:R-:W-:-:S07]  /*5740*/  ISETP.GT.U32.AND P1, PT, R29, R17, PT ;  /* 0x000000111d00720c */ /* 0x000fce0003f24070 */
[--C-:B------:R-:W-:Y:S01]  /*5750*/  @!P5 IMAD.IADD R18, R18, 0x1, -R29.reuse ;  /* 0x000000011212d824 */ /* 0x100fe200078e0a1d */
[----:B------:R-:W-:Y:S01]  /*5760*/  STL [R1+0x11c], R15 ;  /* 0x00011c0f01007387 */ /* 0x000fe20000100800 */
[--C-:B------:R-:W-:Y:S02]  /*5770*/  @!P4 IMAD.IADD R16, R16, 0x1, -R29.reuse ;  /* 0x000000011010c824 */ /* 0x100fe400078e0a1d */
[----:B------:R-:W-:Y:S01]  /*5780*/  @!P3 IMAD.IADD R10, R10, 0x1, -R29 ;  /* 0x000000010a0ab824 */ /* 0x000fe200078e0a1d */
[----:B------:R0:W-:Y:S01]  /*5790*/  STL [R1+0x124], R18 ;  /* 0x0001241201007387 */ /* 0x0001e20000100800 */
[----:B------:R-:W-:-:S03]  /*57a0*/  ISETP.GT.U32.AND P2, PT, R29, R19, PT ;  /* 0x000000131d00720c */ /* 0x000fc60003f44070 */
[----:B0-----:R-:W4:Y:S04]  /*57b0*/  LDL.LU R18, [R1+0xb8] ;  /* 0x0000b80001127983 */ /* 0x001f280000300800 */
[----:B------:R-:W4:Y:S04]  /*57c0*/  LDL.LU R15, [R1+0xc0] ;  /* 0x0000c000010f7983 */ /* 0x000f280000300800 */
[----:B------:R0:W-:Y:S01]  /*57d0*/  STL [R1+0x12c], R16 ;  /* 0x00012c1001007387 */ /* 0x0001e20000100800 */
[----:B------:R-:W-:Y:S01]  /*57e0*/  @!P1 IMAD.IADD R17, R17, 0x1, -R29 ;  /* 0x0000000111119824 */ /* 0x000fe200078e0a1d */
[----:B------:R-:W-:-:S02]  /*57f0*/  ISETP.GT.U32.AND P5, PT, R29, R20, PT ;  /* 0x000000141d00720c */ /* 0x000fc40003fa4070 */
[----:B0-----:R-:W4:Y:S01]  /*5800*/  LDL.LU R16, [R1+0xc4] ;  /* 0x0000c40001107983 */ /* 0x001f220000300800 */
[----:B------:R-:W-:Y:S01]  /*5810*/  ISETP.GT.U32.AND P4, PT, R29, R22, PT ;  /* 0x000000161d00720c */ /* 0x000fe20003f84070 */
[----:B------:R-:W-:-:S09]  /*5820*/  @!P2 IMAD.IADD R19, R19, 0x1, -R29 ;  /* 0x000000011313a824 */ /* 0x000fd200078e0a1d */
[----:B------:R-:W-:-:S03]  /*5830*/  @!P5 IMAD.IADD R20, R20, 0x1, -R29 ;  /* 0x000000011414d824 */ /* 0x000fc600078e0a1d */
[----:B------:R-:W-:Y:S01]  /*5840*/  @!P4 IMAD.IADD R22, R22, 0x1, -R29 ;  /* 0x000000011616c824 */ /* 0x000fe200078e0a1d */
[----:B--2---:R-:W-:-:S13]  /*5850*/  ISETP.GT.U32.AND P0, PT, R29, R27, PT ;  /* 0x0000001b1d00720c */ /* 0x004fda0003f04070 */
[----:B------:R-:W-:Y:S01]  /*5860*/  @!P0 IMAD.IADD R27, R27, 0x1, -R29 ;  /* 0x000000011b1b8824 */ /* 0x000fe200078e0a1d */
[----:B------:R-:W-:-:S04]  /*5870*/  ISETP.GT.U32.AND P0, PT, R29, R8, PT ;  /* 0x000000081d00720c */ /* 0x000fc80003f04070 */
[----:B------:R-:W-:-:S09]  /*5880*/  ISETP.GT.U32.AND P6, PT, R29, R27, PT ;  /* 0x0000001b1d00720c */ /* 0x000fd20003fc4070 */
[----:B------:R-:W-:-:S04]  /*5890*/  @!P0 IMAD.IADD R8, R8, 0x1, -R29 ;  /* 0x0000000108088824 */ /* 0x000fc800078e0a1d */
[----:B------:R-:W-:Y:S01]  /*58a0*/  @!P6 IMAD.IADD R27, R27, 0x1, -R29 ;  /* 0x000000011b1be824 */ /* 0x000fe200078e0a1d */
[----:B------:R-:W-:Y:S04]  /*58b0*/  STL [R1+0x134], R8 ;  /* 0x0001340801007387 */ /* 0x000fe80000100800 */
[----:B------:R-:W-:Y:S04]  /*58c0*/  STL [R1+0x120], R10 ;  /* 0x0001200a01007387 */ /* 0x000fe80000100800 */
[----:B------:R-:W-:Y:S04]  /*58d0*/  STL [R1+0x104], R17 ;  /* 0x0001041101007387 */ /* 0x000fe80000100800 */
[----:B------:R-:W-:Y:S04]  /*58e0*/  STL [R1+0x110], R19 ;  /* 0x0001101301007387 */ /* 0x000fe80000100800 */
[----:B------:R-:W-:Y:S04]  /*58f0*/  STL [R1+0x114], R20 ;  /* 0x0001141401007387 */ /* 0x000fe80000100800 */
[----:B------:R0:W-:Y:S01]  /*5900*/  STL [R1+0x10c], R27 ;  /* 0x00010c1b01007387 */ /* 0x0001e20000100800 */
[----:B---3--:R-:W-:-:S02]  /*5910*/  ISETP.GT.U32.AND P0, PT, R29, R24, PT ;  /* 0x000000181d00720c */ /* 0x008fc40003f04070 */
[C---:B------:R-:W-:Y:S02]  /*5920*/  ISETP.GT.U32.AND P3, PT, R29.reuse, R9, PT ;  /* 0x000000091d00720c */ /* 0x040fe40003f64070 */
[----:B------:R-:W-:-:S09]  /*5930*/  ISETP.GT.U32.AND P1, PT, R29, R21, PT ;  /* 0x000000151d00720c */ /* 0x000fd20003f24070 */
[--C-:B------:R-:W-:Y:S02]  /*5940*/  @!P0 IMAD.IADD R24, R24, 0x1, -R29.reuse ;  /* 0x0000000118188824 */ /* 0x100fe400078e0a1d */
[--C-:B------:R-:W-:Y:S01]  /*5950*/  @!P3 IMAD.IADD R9, R9, 0x1, -R29.reuse ;  /* 0x000000010909b824 */ /* 0x100fe200078e0a1d */
[----:B------:R-:W-:Y:S01]  /*5960*/  ISETP.GT.U32.AND P2, PT, R29, R23, PT ;  /* 0x000000171d00720c */ /* 0x000fe20003f44070 */
[----:B------:R-:W-:Y:S01]  /*5970*/  @!P1 IMAD.IADD R21, R21, 0x1, -R29 ;  /* 0x0000000115159824 */ /* 0x000fe200078e0a1d */
[C---:B------:R-:W-:Y:S02]  /*5980*/  ISETP.GT.U32.AND P6, PT, R29.reuse, R11, PT ;  /* 0x0000000b1d00720c */ /* 0x040fe40003fc4070 */
[C---:B------:R-:W-:Y:S02]  /*5990*/  ISETP.GT.U32.AND P0, PT, R29.reuse, R12, PT ;  /* 0x0000000c1d00720c */ /* 0x040fe40003f04070 */
[----:B------:R-:W-:-:S09]  /*59a0*/  ISETP.GT.U32.AND P3, PT, R29, R13, PT ;  /* 0x0000000d1d00720c */ /* 0x000fd20003f64070 */
[--C-:B------:R-:W-:Y:S01]  /*59b0*/  @!P6 IMAD.IADD R11, R11, 0x1, -R29.reuse ;  /* 0x000000010b0be824 */ /* 0x100fe200078e0a1d */
[C---:B------:R-:W-:Y:S01]  /*59c0*/  ISETP.GT.U32.AND P6, PT, R29.reuse, R24, PT ;  /* 0x000000181d00720c */ /* 0x040fe20003fc4070 */
[--C-:B------:R-:W-:Y:S01]  /*59d0*/  @!P0 IMAD.IADD R12, R12, 0x1, -R29.reuse ;  /* 0x000000010c0c8824 */ /* 0x100fe200078e0a1d */
[C---:B------:R-:W-:Y:S02]  /*59e0*/  ISETP.GT.U32.AND P1, PT, R29.reuse, R14, PT ;  /* 0x0000000e1d00720c */ /* 0x040fe40003f24070 */
[----:B------:R-:W-:Y:S01]  /*59f0*/  ISETP.GT.U32.AND P0, PT, R29, R9, PT ;  /* 0x000000091d00720c */ /* 0x000fe20003f04070 */
[----:B------:R1:W-:Y:S01]  /*5a00*/  STL [R1+0x118], R22 ;  /* 0x0001181601007387 */ /* 0x0003e20000100800 */
[--C-:B------:R-:W-:Y:S01]  /*5a10*/  @!P3 IMAD.IADD R13, R13, 0x1, -R29.reuse ;  /* 0x000000010d0db824 */ /* 0x100fe200078e0a1d */
[----:B------:R-:W-:Y:S02]  /*5a20*/  ISETP.GT.U32.AND P3, PT, R29, R21, PT ;  /* 0x000000151d00720c */ /* 0x000fe40003f64070 */
[----:B0-----:R-:W2:Y:S01]  /*5a30*/  LDL.LU R27, [R1+0xc8] ;  /* 0x0000c800011b7983 */ /* 0x001ea20000300800 */
[----:B------:R-:W-:-:S03]  /*5a40*/  @!P2 IMAD.IADD R23, R23, 0x1, -R29 ;  /* 0x000000011717a824 */ /* 0x000fc600078e0a1d */
[----:B------:R-:W3:Y:S01]  /*5a50*/  LDL.LU R17, [R1+0xbc] ;  /* 0x0000bc0001117983 */ /* 0x000ee20000300800 */
[----:B------:R-:W-:-:S03]  /*5a60*/  @!P6 IMAD.IADD R24, R24, 0x1, -R29 ;  /* 0x000000011818e824 */ /* 0x000fc600078e0a1d */
[----:B------:R-:W3:Y:S01]  /*5a70*/  LDL.LU R19, [R1+0xa4] ;  /* 0x0000a40001137983 */ /* 0x000ee20000300800 */
[----:B------:R-:W-:-:S03]  /*5a80*/  IMAD.HI.U32 R3, R28, R0, RZ ;  /* 0x000000001c037227 */ /* 0x000fc600078e00ff */
[----:B------:R-:W3:Y:S01]  /*5a90*/  LDL.LU R20, [R1+0xac] ;  /* 0x0000ac0001147983 */ /* 0x000ee20000300800 */
[--C-:B------:R-:W-:Y:S01]  /*5aa0*/  @!P1 IMAD.IADD R14, R14, 0x1, -R29.reuse ;  /* 0x000000010e0e9824 */ /* 0x100fe200078e0a1d */
[----:B------:R-:W-:Y:S01]  /*5ab0*/  ISETP.GT.U32.AND P1, PT, R29, R23, PT ;  /* 0x000000171d00720c */ /* 0x000fe20003f24070 */
[--C-:B------:R-:W-:Y:S01]  /*5ac0*/  @!P0 IMAD.IADD R9, R9, 0x1, -R29.reuse ;  /* 0x0000000109098824 */ /* 0x100fe200078e0a1d */
[----:B-1----:R-:W3:Y:S01]  /*5ad0*/  LDL.LU R22, [R1+0xb0] ;  /* 0x0000b00001167983 */ /* 0x002ee20000300800 */
[----:B------:R-:W-:Y:S02]  /*5ae0*/  @!P3 IMAD.IADD R21, R21, 0x1, -R29 ;  /* 0x000000011515b824 */ /* 0x000fe400078e0a1d */
[----:B------:R-:W-:Y:S01]  /*5af0*/  IMAD.MOV R10, RZ, RZ, -R3 ;  /* 0x000000ffff0a7224 */ /* 0x000fe200078e0a03 */
[----:B------:R0:W-:Y:S04]  /*5b00*/  STL [R1+0xe0], R24 ;  /* 0x0000e01801007387 */ /* 0x0001e80000100800 */
[----:B0-----:R-:W3:Y:S04]  /*5b10*/  LDL.LU R24, [R1+0xb4] ;  /* 0x0000b40001187983 */ /* 0x001ee80000300800 */
[----:B------:R-:W3:Y:S04]  /*5b20*/  LDL.LU R3, [R1+0xa8] ;  /* 0x0000a80001037983 */ /* 0x000ee80000300800 */
[----:B------:R0:W-:Y:S04]  /*5b30*/  STL [R1+0xec], R9 ;  /* 0x0000ec0901007387 */ /* 0x0001e80000100800 */
[----:B------:R-:W3:Y:S04]  /*5b40*/  LDL.LU R8, [R1+0x94] ;  /* 0x0000940001087983 */ /* 0x000ee80000300800 */
[----:B------:R1:W-:Y:S04]  /*5b50*/  STL [R1+0xf4], R21 ;  /* 0x0000f41501007387 */ /* 0x0003e80000100800 */
[----:B0-----:R-:W3:Y:S01]  /*5b60*/  LDL.LU R9, [R1+0x9c] ;  /* 0x00009c0001097983 */ /* 0x001ee20000300800 */
[----:B------:R-:W-:-:S03]  /*5b70*/  @!P1 IMAD.IADD R23, R23, 0x1, -R29 ;  /* 0x0000000117179824 */ /* 0x000fc600078e0a1d */
[----:B-1----:R-:W3:Y:S04]  /*5b80*/  LDL.LU R21, [R1+0xa0] ;  /* 0x0000a00001157983 */ /* 0x002ee80000300800 */
[----:B------:R0:W-:Y:S04]  /*5b90*/  STL [R1+0xfc], R23 ;  /* 0x0000fc1701007387 */ /* 0x0001e80000100800 */
[----:B0-----:R-:W3:Y:S01]  /*5ba0*/  LDL.LU R23, [R1+0x1c8] ;  /* 0x0001c80001177983 */ /* 0x001ee20000300800 */
[C---:B------:R-:W-:Y:S02]  /*5bb0*/  ISETP.GT.U32.AND P4, PT, R29.reuse, R26, PT ;  /* 0x0000001a1d00720c */ /* 0x040fe40003f84070 */
[----:B------:R-:W-:-:S02]  /*5bc0*/  ISETP.GT.U32.AND P5, PT, R29, R25, PT ;  /* 0x000000191d00720c */ /* 0x000fc40003fa4070 */
[----:B----4-:R-:W-:-:S09]  /*5bd0*/  ISETP.GT.U32.AND P2, PT, R29, R18, PT ;  /* 0x000000121d00720c */ /* 0x010fd20003f44070 */
[--C-:B------:R-:W-:Y:S01]  /*5be0*/  @!P4 IMAD.IADD R26, R26, 0x1, -R29.reuse ;  /* 0x000000011a1ac824 */ /* 0x100fe200078e0a1d */
[----:B------:R-:W-:Y:S01]  /*5bf0*/  ISETP.GT.U32.AND P4, PT, R29, R16, PT ;  /* 0x000000101d00720c */ /* 0x000fe20003f84070 */
[--C-:B------:R-:W-:Y:S01]  /*5c00*/  @!P5 IMAD.IADD R25, R25, 0x1, -R29.reuse ;  /* 0x000000011919d824 */ /* 0x100fe200078e0a1d */
[C---:B------:R-:W-:Y:S01]  /*5c10*/  ISETP.GT.U32.AND P5, PT, R29.reuse, R15, PT ;  /* 0x0000000f1d00720c */ /* 0x040fe20003fa4070 */
[----:B------:R-:W-:Y:S01]  /*5c20*/  @!P2 IMAD.IADD R18, R18, 0x1, -R29 ;  /* 0x000000011212a824 */ /* 0x000fe200078e0a1d */
[C---:B------:R-:W-:Y:S02]  /*5c30*/  ISETP.GT.U32.AND P0, PT, R29.reuse, R12, PT ;  /* 0x0000000c1d00720c */ /* 0x040fe40003f04070 */
[C---:B------:R-:W-:Y:S02]  /*5c40*/  ISETP.GT.U32.AND P2, PT, R29.reuse, R25, PT ;  /* 0x000000191d00720c */ /* 0x040fe40003f44070 */
[----:B------:R-:W-:-:S05]  /*5c50*/  ISETP.GT.U32.AND P3, PT, R29, R13, PT ;  /* 0x0000000d1d00720c */ /* 0x000fca0003f64070 */
[--C-:B------:R-:W-:Y:S01]  /*5c60*/  @!P4 IMAD.IADD R16, R16, 0x1, -R29.reuse ;  /* 0x000000011010c824 */ /* 0x100fe200078e0a1d */
[----:B------:R-:W-:Y:S01]  /*5c70*/  ISETP.GT.U32.AND P4, PT, R29, R11, PT ;  /* 0x0000000b1d00720c */ /* 0x000fe20003f84070 */
[--C-:B------:R-:W-:Y:S01]  /*5c80*/  @!P5 IMAD.IADD R15, R15, 0x1, -R29.reuse ;  /* 0x000000010f0fd824 */ /* 0x100fe200078e0a1d */
[C---:B------:R-:W-:Y:S02]  /*5c90*/  ISETP.GT.U32.AND P5, PT, R29.reuse, R26, PT ;  /* 0x0000001a1d00720c */ /* 0x040fe40003fa4070 */
[C---:B------:R-:W-:Y:S02]  /*5ca0*/  ISETP.GT.U32.AND P1, PT, R29.reuse, R14, PT ;  /* 0x0000000e1d00720c */ /* 0x040fe40003f24070 */
[----:B------:R-:W-:Y:S01]  /*5cb0*/  ISETP.GT.U32.AND P6, PT, R29, R16, PT ;  /* 0x000000101d00720c */ /* 0x000fe20003fc4070 */
[--C-:B------:R-:W-:Y:S02]  /*5cc0*/  @!P2 IMAD.IADD R25, R25, 0x1, -R29.reuse ;  /* 0x000000011919a824 */ /* 0x100fe400078e0a1d */
[----:B------:R-:W-:-:S04]  /*5cd0*/  @!P0 IMAD.IADD R12, R12, 0x1, -R29 ;  /* 0x000000010c0c8824 */ /* 0x000fc800078e0a1d */
[--C-:B------:R-:W-:Y:S02]  /*5ce0*/  @!P4 IMAD.IADD R11, R11, 0x1, -R29.reuse ;  /* 0x000000010b0bc824 */ /* 0x100fe400078e0a1d */
[--C-:B------:R-:W-:Y:S02]  /*5cf0*/  @!P5 IMAD.IADD R26, R26, 0x1, -R29.reuse ;  /* 0x000000011a1ad824 */ /* 0x100fe400078e0a1d */
[--C-:B------:R-:W-:Y:S01]  /*5d00*/  @!P3 IMAD.IADD R13, R13, 0x1, -R29.reuse ;  /* 0x000000010d0db824 */ /* 0x100fe200078e0a1d */
[----:B------:R0:W-:Y:S01]  /*5d10*/  STL [R1+0xe4], R25 ;  /* 0x0000e41901007387 */ /* 0x0001e20000100800 */
[C---:B------:R-:W-:Y:S01]  /*5d20*/  ISETP.GT.U32.AND P2, PT, R29.reuse, R18, PT ;  /* 0x000000121d00720c */ /* 0x040fe20003f44070 */
[--C-:B------:R-:W-:Y:S02]  /*5d30*/  @!P1 IMAD.IADD R14, R14, 0x1, -R29.reuse ;  /* 0x000000010e0e9824 */ /* 0x100fe400078e0a1d */
[--C-:B------:R-:W-:Y:S01]  /*5d40*/  @!P6 IMAD.IADD R16, R16, 0x1, -R29.reuse ;  /* 0x000000011010e824 */ /* 0x100fe200078e0a1d */
[----:B0-----:R-:W4:Y:S04]  /*5d50*/  LDL.LU R25, [R1+0x98] ;  /* 0x0000980001197983 */ /* 0x001f280000300800 */
[----:B------:R0:W-:Y:S04]  /*5d60*/  STL [R1+0xcc], R26 ;  /* 0x0000cc1a01007387 */ /* 0x0001e80000100800 */
[----:B0-----:R-:W4:Y:S01]  /*5d70*/  LDL.LU R26, [R1+0x84] ;  /* 0x00008400011a7983 */ /* 0x001f220000300800 */
[----:B------:R-:W-:Y:S01]  /*5d80*/  ISETP.GT.U32.AND P5, PT, R29, R15, PT ;  /* 0x0000000f1d00720c */ /* 0x000fe20003fa4070 */
[----:B------:R-:W-:-:S02]  /*5d90*/  @!P2 IMAD.IADD R18, R18, 0x1, -R29 ;  /* 0x000000011212a824 */ /* 0x000fc400078e0a1d */
[----:B------:R-:W-:Y:S04]  /*5da0*/  STL [R1+0xd4], R11 ;  /* 0x0000d40b01007387 */ /* 0x000fe80000100800 */
[----:B------:R-:W-:Y:S01]  /*5db0*/  STL [R1+0xd8], R12 ;  /* 0x0000d80c01007387 */ /* 0x000fe20000100800 */
[----:B------:R-:W-:-:S03]  /*5dc0*/  IMAD R0, R29, R10, R0 ;  /* 0x0000000a1d007224 */ /* 0x000fc600078e0200 */
[----:B------:R-:W-:Y:S02]  /*5dd0*/  STL [R1+0xdc], R13 ;  /* 0x0000dc0d01007387 */ /* 0x000fe40000100800 */
[----:B------:R-:W-:Y:S02]  /*5de0*/  @!P5 IMAD.IADD R15, R15, 0x1, -R29 ;  /* 0x000000010f0fd824 */ /* 0x000fe400078e0a1d */
[----:B------:R0:W-:Y:S04]  /*5df0*/  STL [R1+0xb8], R18 ;  /* 0x0000b81201007387 */ /* 0x0001e80000100800 */
[----:B------:R1:W-:Y:S04]  /*5e00*/  STL [R1+0xd0], R14 ;  /* 0x0000d00e01007387 */ /* 0x0003e80000100800 */
[----:B0-----:R-:W4:Y:S04]  /*5e10*/  LDL R18, [R1+0x97c] ;  /* 0x00097c0001127983 */ /* 0x001f280000100800 */
[----:B------:R-:W4:Y:S04]  /*5e20*/  LDL.LU R10, [R1+0x8c] ;  /* 0x00008c00010a7983 */ /* 0x000f280000300800 */
[----:B------:R-:W-:Y:S04]  /*5e30*/  STL [R1+0xc0], R15 ;  /* 0x0000c00f01007387 */ /* 0x000fe80000100800 */
[----:B------:R-:W4:Y:S04]  /*5e40*/  LDL.LU R11, [R1+0x90] ;  /* 0x00009000010b7983 */ /* 0x000f280000300800 */
[----:B------:R-:W-:Y:S04]  /*5e50*/  STL [R1+0xc4], R16 ;  /* 0x0000c41001007387 */ /* 0x000fe80000100800 */
[----:B------:R-:W4:Y:S04]  /*5e60*/  LDL.LU R12, [R1+0x1b4] ;  /* 0x0001b400010c7983 */ /* 0x000f280000300800 */
[----:B------:R-:W4:Y:S04]  /*5e70*/  LDL.LU R13, [R1+0x88] ;  /* 0x00008800010d7983 */ /* 0x000f280000300800 */
[----:B-1----:R-:W4:Y:S01]  /*5e80*/  LDL.LU R14, [R1+0x80] ;  /* 0x00008000010e7983 */ /* 0x002f220000300800 */
[----:B--2---:R-:W-:-:S02]  /*5e90*/  ISETP.GT.U32.AND P4, PT, R29, R27, PT ;  /* 0x0000001b1d00720c */ /* 0x004fc40003f84070 */
[C---:B---3--:R-:W-:Y:S02]  /*5ea0*/  ISETP.GT.U32.AND P0, PT, R29.reuse, R17, PT ;  /* 0x000000111d00720c */ /* 0x048fe40003f04070 */
[C---:B------:R-:W-:Y:S02]  /*5eb0*/  ISETP.GT.U32.AND P3, PT, R29.reuse, R19, PT ;  /* 0x000000131d00720c */ /* 0x040fe40003f64070 */
[----:B------:R-:W-:-:S07]  /*5ec0*/  ISETP.GT.U32.AND P1, PT, R29, R20, PT ;  /* 0x000000141d00720c */ /* 0x000fce0003f24070 */
[--C-:B------:R-:W-:Y:S02]  /*5ed0*/  @!P4 IMAD.IADD R27, R27, 0x1, -R29.reuse ;  /* 0x000000011b1bc824 */ /* 0x100fe400078e0a1d */
[--C-:B------:R-:W-:Y:S02]  /*5ee0*/  @!P0 IMAD.IADD R17, R17, 0x1, -R29.reuse ;  /* 0x0000000111118824 */ /* 0x100fe400078e0a1d */
[----:B------:R-:W-:Y:S01]  /*5ef0*/  @!P3 IMAD.IADD R19, R19, 0x1, -R29 ;  /* 0x000000011313b824 */ /* 0x000fe200078e0a1d */
[C---:B------:R-:W-:Y:S02]  /*5f00*/  ISETP.GT.U32.AND P2, PT, R29.reuse, R22, PT ;  /* 0x000000161d00720c */ /* 0x040fe40003f44070 */
[C---:B------:R-:W-:Y:S02]  /*5f10*/  ISETP.GT.U32.AND P6, PT, R29.reuse, R3, PT ;  /* 0x000000031d00720c */ /* 0x040fe40003fc4070 */
[C---:B------:R-:W-:Y:S02]  /*5f20*/  ISETP.GT.U32.AND P4, PT, R29.reuse, R8, PT ;  /* 0x000000081d00720c */ /* 0x040fe40003f84070 */
[----:B------:R-:W-:-:S02]  /*5f30*/  ISETP.GT.U32.AND P0, PT, R29, R9, PT ;  /* 0x000000091d00720c */ /* 0x000fc40003f04070 */
[----:B------:R-:W-:Y:S01]  /*5f40*/  ISETP.GT.U32.AND P3, PT, R29, R21, PT ;  /* 0x000000151d00720c */ /* 0x000fe20003f64070 */
[----:B------:R-:W-:-:S06]  /*5f50*/  @!P1 IMAD.IADD R20, R20, 0x1, -R29 ;  /* 0x0000000114149824 */ /* 0x000fcc00078e0a1d */
[--C-:B------:R-:W-:Y:S01]  /*5f60*/  @!P6 IMAD.IADD R3, R3, 0x1, -R29.reuse ;  /* 0x000000010303e824 */ /* 0x100fe200078e0a1d */
[C---:B------:R-:W-:Y:S01]  /*5f70*/  ISETP.GT.U32.AND P6, PT, R29.reuse, R27, PT ;  /* 0x0000001b1d00720c */ /* 0x040fe20003fc4070 */
[--C-:B------:R-:W-:Y:S01]  /*5f80*/  @!P4 IMAD.IADD R8, R8, 0x1, -R29.reuse ;  /* 0x000000010808c824 */ /* 0x100fe200078e0a1d */
[----:B------:R-:W-:Y:S01]  /*5f90*/  ISETP.GT.U32.AND P4, PT, R29, R17, PT ;  /* 0x000000111d00720c */ /* 0x000fe20003f84070 */
[--C-:B------:R-:W-:Y:S01]  /*5fa0*/  @!P0 IMAD.IADD R9, R9, 0x1, -R29.reuse ;  /* 0x0000000109098824 */ /* 0x100fe200078e0a1d */
[C---:B------:R-:W-:Y:S02]  /*5fb0*/  ISETP.GT.U32.AND P0, PT, R29.reuse, R19, PT ;  /* 0x000000131d00720c */ /* 0x040fe40003f04070 */
[----:B------:R-:W-:Y:S01]  /*5fc0*/  ISETP.GT.U32.AND P1, PT, R29, R23, PT ;  /* 0x000000171d00720c */ /* 0x000fe20003f24070 */
[--C-:B------:R-:W-:Y:S01]  /*5fd0*/  @!P3 IMAD.IADD R21, R21, 0x1, -R29.reuse ;  /* 0x000000011515b824 */ /* 0x100fe200078e0a1d */
[----:B------:R-:W-:Y:S01]  /*5fe0*/  ISETP.GT.U32.AND P3, PT, R29, R20, PT ;  /* 0x000000141d00720c */ /* 0x000fe20003f64070 */
[----:B------:R-:W-:-:S04]  /*5ff0*/  @!P2 IMAD.IADD R22, R22, 0x1, -R29 ;  /* 0x000000011616a824 */ /* 0x000fc800078e0a1d */
[--C-:B------:R-:W-:Y:S02]  /*6000*/  @!P6 IMAD.IADD R27, R27, 0x1, -R29.reuse ;  /* 0x000000011b1be824 */ /* 0x100fe400078e0a1d */
[--C-:B------:R-:W-:Y:S02]  /*6010*/  @!P4 IMAD.IADD R17, R17, 0x1, -R29.reuse ;  /* 0x000000011111c824 */ /* 0x100fe400078e0a1d */
[--C-:B------:R-:W-:Y:S02]  /*6020*/  @!P0 IMAD.IADD R19, R19, 0x1, -R29.reuse ;  /* 0x0000000113138824 */ /* 0x100fe400078e0a1d */
[--C-:B------:R-:W-:Y:S01]  /*6030*/  @!P1 IMAD.IADD R23, R23, 0x1, -R29.reuse ;  /* 0x0000000117179824 */ /* 0x100fe200078e0a1d */
[----:B------:R-:W-:Y:S01]  /*6040*/  ISETP.GT.U32.AND P1, PT, R29, R22, PT ;  /* 0x000000161d00720c */ /* 0x000fe20003f24070 */
[----:B------:R0:W-:Y:S01]  /*6050*/  STL [R1+0xc8], R27 ;  /* 0x0000c81b01007387 */ /* 0x0001e20000100800 */
[----:B------:R-:W-:-:S03]  /*6060*/  @!P3 IMAD.IADD R20, R20, 0x1, -R29 ;  /* 0x000000011414b824 */ /* 0x000fc600078e0a1d */
[----:B0-----:R-:W2:Y:S04]  /*6070*/  LDL.LU R27, [R1+0x19c] ;  /* 0x00019c00011b7983 */ /* 0x001ea80000300800 */
[----:B------:R0:W-:Y:S04]  /*6080*/  STL [R1+0xbc], R17 ;  /* 0x0000bc1101007387 */ /* 0x0001e80000100800 */
[----:B------:R-:W3:Y:S04]  /*6090*/  LDL.LU R15, [R1+0x1a0] ;  /* 0x0001a000010f7983 */ /* 0x000ee80000300800 */
[----:B------:R1:W-:Y:S04]  /*60a0*/  STL [R1+0xa4], R19 ;  /* 0x0000a41301007387 */ /* 0x0003e80000100800 */
[----:B------:R-:W2:Y:S01]  /*60b0*/  LDL.LU R16, [R1+0x1a4] ;  /* 0x0001a40001107983 */ /* 0x000ea20000300800 */
[----:B------:R-:W-:-:S03]  /*60c0*/  @!P1 IMAD.IADD R22, R22, 0x1, -R29 ;  /* 0x0000000116169824 */ /* 0x000fc600078e0a1d */
[----:B------:R1:W-:Y:S04]  /*60d0*/  STL [R1+0xac], R20 ;  /* 0x0000ac1401007387 */ /* 0x0003e80000100800 */
[----:B0-----:R-:W2:Y:S04]  /*60e0*/  LDL.LU R17, [R1+0x194] ;  /* 0x0001940001117983 */ /* 0x001ea80000300800 */
[----:B-1----:R-:W2:Y:S04]  /*60f0*/  LDL.LU R19, [R1+0x164] ;  /* 0x0001640001137983 */ /* 0x002ea80000300800 */
[----:B------:R0:W-:Y:S04]  /*6100*/  STL [R1+0xb0], R22 ;  /* 0x0000b01601007387 */ /* 0x0001e80000100800 */
[----:B------:R-:W2:Y:S04]  /*6110*/  LDL.LU R20, [R1+0x178] ;  /* 0x0001780001147983 */ /* 0x000ea80000300800 */
[----:B0-----:R-:W2:Y:S01]  /*6120*/  LDL.LU R22, [R1+0x17c] ;  /* 0x00017c0001167983 */ /* 0x001ea20000300800 */
[----:B------:R-:W-:-:S02]  /*6130*/  ISETP.GT.U32.AND P5, PT, R29, R24, PT ;  /* 0x000000181d00720c */ /* 0x000fc40003fa4070 */
[----:B----4-:R-:W-:-:S11]  /*6140*/  ISETP.GT.U32.AND P2, PT, R29, R25, PT ;  /* 0x000000191d00720c */ /* 0x010fd60003f44070 */
[--C-:B------:R-:W-:Y:S01]  /*6150*/  @!P5 IMAD.IADD R24, R24, 0x1, -R29.reuse ;  /* 0x000000011818d824 */ /* 0x100fe200078e0a1d */
[----:B------:R-:W-:Y:S01]  /*6160*/  ISETP.GT.U32.AND P5, PT, R29, R26, PT ;  /* 0x0000001a1d00720c */ /* 0x000fe20003fa4070 */
[----:B------:R-:W-:Y:S01]  /*6170*/  @!P2 IMAD.IADD R25, R25, 0x1, -R29 ;  /* 0x000000011919a824 */ /* 0x000fe200078e0a1d */
[C---:B------:R-:W-:Y:S02]  /*6180*/  ISETP.GT.U32.AND P4, PT, R29.reuse, R8, PT ;  /* 0x000000081d00720c */ /* 0x040fe40003f84070 */
[C---:B------:R-:W-:Y:S02]  /*6190*/  ISETP.GT.U32.AND P2, PT, R29.reuse, R24, PT ;  /* 0x000000181d00720c */ /* 0x040fe40003f44070 */
[----:B------:R-:W-:-:S07]  /*61a0*/  ISETP.GT.U32.AND P0, PT, R29, R9, PT ;  /* 0x000000091d00720c */ /* 0x000fce0003f04070 */
[--C-:B------:R-:W-:Y:S01]  /*61b0*/  @!P5 IMAD.IADD R26, R26, 0x1, -R29.reuse ;  /* 0x000000011a1ad824 */ /* 0x100fe200078e0a1d */
[C---:B------:R-:W-:Y:S02]  /*61c0*/  ISETP.GT.U32.AND P5, PT, R29.reuse, R3, PT ;  /* 0x000000031d00720c */ /* 0x040fe40003fa4070 */
[C---:B------:R-:W-:Y:S02]  /*61d0*/  ISETP.GT.U32.AND P3, PT, R29.reuse, R21, PT ;  /* 0x000000151d00720c */ /* 0x040fe40003f64070 */
[C---:B------:R-:W-:Y:S01]  /*61e0*/  ISETP.GT.U32.AND P6, PT, R29.reuse, R26, PT ;  /* 0x0000001a1d00720c */ /* 0x040fe20003fc4070 */
[--C-:B------:R-:W-:Y:S01]  /*61f0*/  @!P2 IMAD.IADD R24, R24, 0x1, -R29.reuse ;  /* 0x000000011818a824 */ /* 0x100fe200078e0a1d */
[----:B------:R-:W-:Y:S01]  /*6200*/  ISETP.GT.U32.AND P1, PT, R29, R23, PT ;  /* 0x000000171d00720c */ /* 0x000fe20003f24070 */
[----:B------:R-:W-:-:S06]  /*6210*/  @!P4 IMAD.IADD R8, R8, 0x1, -R29 ;  /* 0x000000010808c824 */ /* 0x000fcc00078e0a1d */
[--C-:B------:R-:W-:Y:S01]  /*6220*/  @!P5 IMAD.IADD R3, R3, 0x1, -R29.reuse ;  /* 0x000000010303d824 */ /* 0x100fe200078e0a1d */
[C---:B------:R-:W-:Y:S02]  /*6230*/  ISETP.GT.U32.AND P5, PT, R29.reuse, R10, PT ;  /* 0x0000000a1d00720c */ /* 0x040fe40003fa4070 */
[----:B------:R-:W-:Y:S01]  /*6240*/  ISETP.GT.U32.AND P4, PT, R29, R11, PT ;  /* 0x0000000b1d00720c */ /* 0x000fe20003f84070 */
[--C-:B------:R-:W-:Y:S01]  /*6250*/  @!P0 IMAD.IADD R9, R9, 0x1, -R29.reuse ;  /* 0x0000000109098824 */ /* 0x100fe200078e0a1d */
[----:B------:R0:W-:Y:S01]  /*6260*/  STL [R1+0xb4], R24 ;  /* 0x0000b41801007387 */ /* 0x0001e20000100800 */
[----:B------:R-:W-:Y:S01]  /*6270*/  ISETP.GT.U32.AND P0, PT, R29, R12, PT ;  /* 0x0000000c1d00720c */ /* 0x000fe20003f04070 */
[--C-:B------:R-:W-:Y:S01]  /*6280*/  @!P3 IMAD.IADD R21, R21, 0x1, -R29.reuse ;  /* 0x000000011515b824 */ /* 0x100fe200078e0a1d */
[C---:B------:R-:W-:Y:S02]  /*6290*/  ISETP.GT.U32.AND P2, PT, R29.reuse, R25, PT ;  /* 0x000000191d00720c */ /* 0x040fe40003f44070 */
[----:B------:R-:W-:Y:S01]  /*62a0*/  ISETP.GT.U32.AND P3, PT, R29, R13, PT ;  /* 0x0000000d1d00720c */ /* 0x000fe20003f64070 */
[----:B0-----:R-:W4:Y:S01]  /*62b0*/  LDL.LU R24, [R1+0x180] ;  /* 0x0001800001187983 */ /* 0x001f220000300800 */
[----:B------:R-:W-:-:S02]  /*62c0*/  @!P6 IMAD.IADD R26, R26, 0x1, -R29 ;  /* 0x000000011a1ae824 */ /* 0x000fc400078e0a1d */
[--C-:B------:R-:W-:Y:S01]  /*62d0*/  @!P1 IMAD.IADD R23, R23, 0x1, -R29.reuse ;  /* 0x0000000117179824 */ /* 0x100fe200078e0a1d */
[----:B------:R-:W-:Y:S01]  /*62e0*/  ISETP.GT.U32.AND P1, PT, R29, R14, PT ;  /* 0x0000000e1d00720c */ /* 0x000fe20003f24070 */
[--C-:B------:R-:W-:Y:S02]  /*62f0*/  @!P5 IMAD.IADD R10, R10, 0x1, -R29.reuse ;  /* 0x000000010a0ad824 */ /* 0x100fe400078e0a1d */
[--C-:B------:R-:W-:Y:S02]  /*6300*/  @!P4 IMAD.IADD R11, R11, 0x1, -R29.reuse ;  /* 0x000000010b0bc824 */ /* 0x100fe400078e0a1d */
[--C-:B------:R-:W-:Y:S02]  /*6310*/  @!P0 IMAD.IADD R12, R12, 0x1, -R29.reuse ;  /* 0x000000010c0c8824 */ /* 0x100fe400078e0a1d */
[--C-:B------:R-:W-:Y:S02]  /*6320*/  @!P2 IMAD.IADD R25, R25, 0x1, -R29.reuse ;  /* 0x000000011919a824 */ /* 0x100fe400078e0a1d */
[--C-:B------:R-:W-:Y:S01]  /*6330*/  @!P3 IMAD.IADD R13, R13, 0x1, -R29.reuse ;  /* 0x000000010d0db824 */ /* 0x100fe200078e0a1d */
[----:B------:R-:W-:Y:S03]  /*6340*/  STL [R1+0xa8], R3 ;  /* 0x0000a80301007387 */ /* 0x000fe60000100800 */
[----:B------:R-:W-:Y:S01]  /*6350*/  @!P1 IMAD.IADD R14, R14, 0x1, -R29 ;  /* 0x000000010e0e9824 */ /* 0x000fe200078e0a1d */
[----:B------:R-:W-:Y:S04]  /*6360*/  STL [R1+0x94], R8 ;  /* 0x0000940801007387 */ /* 0x000fe80000100800 */
[----:B------:R-:W-:Y:S04]  /*6370*/  STL [R1+0x9c], R9 ;  /* 0x00009c0901007387 */ /* 0x000fe80000100800 */
[----:B------:R-:W-:Y:S04]  /*6380*/  STL [R1+0xa0], R21 ;  /* 0x0000a01501007387 */ /* 0x000fe80000100800 */
[----:B------:R-:W-:Y:S04]  /*6390*/  STL [R1+0x1c8], R23 ;  /* 0x0001c81701007387 */ /* 0x000fe80000100800 */
[----:B------:R0:W-:Y:S04]  /*63a0*/  STL [R1+0x84], R26 ;  /* 0x0000841a01007387 */ /* 0x0001e80000100800 */
[----:B------:R1:W-:Y:S04]  /*63b0*/  STL [R1+0x98], R25 ;  /* 0x0000981901007387 */ /* 0x0003e80000100800 */
[----:B0-----:R-:W4:Y:S04]  /*63c0*/  LDL.LU R26, [R1+0x168] ;  /* 0x00016800011a7983 */ /* 0x001f280000300800 */
[----:B-1----:R-:W4:Y:S04]  /*63d0*/  LDL.LU R25, [R1+0x128] ;  /* 0x0001280001197983 */ /* 0x002f280000300800 */
[----:B------:R-:W4:Y:S04]  /*63e0*/  LDL.LU R23, [R1+0x138] ;  /* 0x0001380001177983 */ /* 0x000f280000300800 */
[----:B------:R-:W4:Y:S04]  /*63f0*/  LDL.LU R21, [R1+0x140] ;  /* 0x0001400001157983 */ /* 0x000f280000300800 */
[----:B------:R-:W4:Y:S04]  /*6400*/  LDL.LU R3, [R1+0x148] ;  /* 0x0001480001037983 */ /* 0x000f280000300800 */
[----:B------:R-:W4:Y:S01]  /*6410*/  LDL.LU R8, [R1+0x130] ;  /* 0x0001300001087983 */ /* 0x000f220000300800 */
[----:B---3--:R-:W-:-:S02]  /*6420*/  ISETP.GT.U32.AND P6, PT, R29, R15, PT ;  /* 0x0000000f1d00720c */ /* 0x008fc40003fc4070 */
[C---:B--2---:R-:W-:Y:S02]  /*6430*/  ISETP.GT.U32.AND P5, PT, R29.reuse, R16, PT ;  /* 0x000000101d00720c */ /* 0x044fe40003fa4070 */
[C---:B------:R-:W-:Y:S02]  /*6440*/  ISETP.GT.U32.AND P4, PT, R29.reuse, R17, PT ;  /* 0x000000111d00720c */ /* 0x040fe40003f84070 */
[C---:B------:R-:W-:Y:S02]  /*6450*/  ISETP.GT.U32.AND P0, PT, R29.reuse, R19, PT ;  /* 0x000000131d00720c */ /* 0x040fe40003f04070 */
[----:B------:R-:W-:-:S05]  /*6460*/  ISETP.GT.U32.AND P2, PT, R29, R27, PT ;  /* 0x0000001b1d00720c */ /* 0x000fca0003f44070 */
[--C-:B------:R-:W-:Y:S01]  /*6470*/  @!P6 IMAD.IADD R15, R15, 0x1, -R29.reuse ;  /* 0x000000010f0fe824 */ /* 0x100fe200078e0a1d */
[C---:B------:R-:W-:Y:S02]  /*6480*/  ISETP.GT.U32.AND P6, PT, R29.reuse, R10, PT ;  /* 0x0000000a1d00720c */ /* 0x040fe40003fc4070 */
        /* <DEDUP_REMOVED lines=9> */
[--C-:B------:R-:W-:Y:S01]  /*6520*/  @!P3 IMAD.IADD R20, R20, 0x1, -R29.reuse ;  /* 0x000000011414b824 */ /* 0x100fe200078e0a1d */
[----:B------:R-:W-:Y:S01]  /*6530*/  ISETP.GT.U32.AND P3, PT, R29, R14, PT ;  /* 0x0000000e1d00720c */ /* 0x000fe20003f64070 */
[--C-:B------:R-:W-:Y:S02]  /*6540*/  @!P6 IMAD.IADD R10, R10, 0x1, -R29.reuse ;  /* 0x000000010a0ae824 */ /* 0x100fe400078e0a1d */
[--C-:B------:R-:W-:Y:S02]  /*6550*/  @!P5 IMAD.IADD R11, R11, 0x1, -R29.reuse ;  /* 0x000000010b0bd824 */ /* 0x100fe400078e0a1d */
[--C-:B------:R-:W-:Y:S01]  /*6560*/  @!P1 IMAD.IADD R22, R22, 0x1, -R29.reuse ;  /* 0x0000000116169824 */ /* 0x100fe200078e0a1d */
[----:B------:R-:W-:Y:S01]  /*6570*/  ISETP.GT.U32.AND P1, PT, R29, R27, PT ;  /* 0x0000001b1d00720c */ /* 0x000fe20003f24070 */
[--C-:B------:R-:W-:Y:S01]  /*6580*/  @!P4 IMAD.IADD R12, R12, 0x1, -R29.reuse ;  /* 0x000000010c0cc824 */ /* 0x100fe200078e0a1d */
[----:B------:R0:W-:Y:S01]  /*6590*/  STL [R1+0x8c], R10 ;  /* 0x00008c0a01007387 */ /* 0x0001e20000100800 */
[----:B------:R-:W-:-:S03]  /*65a0*/  @!P0 IMAD.IADD R13, R13, 0x1, -R29 ;  /* 0x000000010d0d8824 */ /* 0x000fc600078e0a1d */
[----:B------:R-:W2:Y:S04]  /*65b0*/  LDL.LU R9, [R1+0xe8] ;  /* 0x0000e80001097983 */ /* 0x000ea80000300800 */
[----:B------:R1:W-:Y:S01]  /*65c0*/  STL [R1+0x90], R11 ;  /* 0x0000900b01007387 */ /* 0x0003e20000100800 */
[----:B------:R-:W-:-:S03]  /*65d0*/  @!P3 IMAD.IADD R14, R14, 0x1, -R29 ;  /* 0x000000010e0eb824 */ /* 0x000fc600078e0a1d */
[----:B------:R3:W-:Y:S04]  /*65e0*/  STL [R1+0x1b4], R12 ;  /* 0x0001b40c01007387 */ /* 0x0007e80000100800 */
[----:B0-----:R-:W2:Y:S04]  /*65f0*/  LDL.LU R10, [R1+0xf8] ;  /* 0x0000f800010a7983 */ /* 0x001ea80000300800 */
[----:B-1----:R-:W2:Y:S01]  /*6600*/  LDL.LU R11, [R1+0x100] ;  /* 0x00010000010b7983 */ /* 0x002ea20000300800 */
[----:B------:R-:W-:-:S03]  /*6610*/  @!P1 IMAD.IADD R27, R27, 0x1, -R29 ;  /* 0x000000011b1b9824 */ /* 0x000fc600078e0a1d */
[----:B------:R0:W-:Y:S04]  /*6620*/  STL [R1+0x88], R13 ;  /* 0x0000880d01007387 */ /* 0x0001e80000100800 */
[----:B---3--:R-:W3:Y:S04]  /*6630*/  LDL.LU R12, [R1+0x108] ;  /* 0x00010800010c7983 */ /* 0x008ee80000300800 */
[----:B0-----:R-:W3:Y:S04]  /*6640*/  LDL.LU R13, [R1+0xf0] ;  /* 0x0000f000010d7983 */ /* 0x001ee80000300800 */
[----:B------:R0:W-:Y:S04]  /*6650*/  STL [R1+0x80], R14 ;  /* 0x0000800e01007387 */ /* 0x0001e80000100800 */
[----:B0-----:R-:W3:Y:S04]  /*6660*/  LDL.LU R14, [R1+0x34] ;  /* 0x00003400010e7983 */ /* 0x001ee80000300800 */
[----:B------:R0:W-:Y:S04]  /*6670*/  STL [R1+0x19c], R27 ;  /* 0x00019c1b01007387 */ /* 0x0001e80000100800 */
[----:B0-----:R-:W3:Y:S01]  /*6680*/  LDL.LU R27, [R1+0x30] ;  /* 0x00003000011b7983 */ /* 0x001ee20000300800 */
[----:B----4-:R-:W-:-:S02]  /*6690*/  ISETP.GT.U32.AND P2, PT, R29, R24, PT ;  /* 0x000000181d00720c */ /* 0x010fc40003f44070 */
[C---:B------:R-:W-:Y:S02]  /*66a0*/  ISETP.GT.U32.AND P6, PT, R29.reuse, R16, PT ;  /* 0x000000101d00720c */ /* 0x040fe40003fc4070 */
[C---:B------:R-:W-:Y:S02]  /*66b0*/  ISETP.GT.U32.AND P5, PT, R29.reuse, R17, PT ;  /* 0x000000111d00720c */ /* 0x040fe40003fa4070 */
[----:B------:R-:W-:-:S07]  /*66c0*/  ISETP.GT.U32.AND P0, PT, R29, R19, PT ;  /* 0x000000131d00720c */ /* 0x000fce0003f04070 */
[--C-:B------:R-:W-:Y:S01]  /*66d0*/  @!P2 IMAD.IADD R24, R24, 0x1, -R29.reuse ;  /* 0x000000011818a824 */ /* 0x100fe200078e0a1d */
[C---:B------:R-:W-:Y:S02]  /*66e0*/  ISETP.GT.U32.AND P2, PT, R29.reuse, R15, PT ;  /* 0x0000000f1d00720c */ /* 0x040fe40003f44070 */
[C---:B------:R-:W-:Y:S02]  /*66f0*/  ISETP.GT.U32.AND P3, PT, R29.reuse, R20, PT ;  /* 0x000000141d00720c */ /* 0x040fe40003f64070 */
[C---:B------:R-:W-:Y:S02]  /*6700*/  ISETP.GT.U32.AND P1, PT, R29.reuse, R22, PT ;  /* 0x000000161d00720c */ /* 0x040fe40003f24070 */
[----:B------:R-:W-:Y:S01]  /*6710*/  ISETP.GT.U32.AND P4, PT, R29, R24, PT ;  /* 0x000000181d00720c */ /* 0x000fe20003f84070 */
[--C-:B------:R-:W-:Y:S02]  /*6720*/  @!P6 IMAD.IADD R16, R16, 0x1, -R29.reuse ;  /* 0x000000011010e824 */ /* 0x100fe400078e0a1d */
[----:B------:R-:W-:-:S04]  /*6730*/  @!P5 IMAD.IADD R17, R17, 0x1, -R29 ;  /* 0x000000011111d824 */ /* 0x000fc800078e0a1d */
[--C-:B------:R-:W-:Y:S01]  /*6740*/  @!P2 IMAD.IADD R15, R15, 0x1, -R29.reuse ;  /* 0x000000010f0fa824 */ /* 0x100fe200078e0a1d */
[----:B------:R-:W-:Y:S01]  /*6750*/  ISETP.GT.U32.AND P2, PT, R29, R26, PT ;  /* 0x0000001a1d00720c */ /* 0x000fe20003f44070 */
[--C-:B------:R-:W-:Y:S01]  /*6760*/  @!P0 IMAD.IADD R19, R19, 0x1, -R29.reuse ;  /* 0x0000000113138824 */ /* 0x100fe200078e0a1d */
[C---:B------:R-:W-:Y:S02]  /*6770*/  ISETP.GT.U32.AND P6, PT, R29.reuse, R25, PT ;  /* 0x000000191d00720c */ /* 0x040fe40003fc4070 */
[C---:B------:R-:W-:Y:S01]  /*6780*/  ISETP.GT.U32.AND P5, PT, R29.reuse, R23, PT ;  /* 0x000000171d00720c */ /* 0x040fe20003fa4070 */
[--C-:B------:R-:W-:Y:S01]  /*6790*/  @!P3 IMAD.IADD R20, R20, 0x1, -R29.reuse ;  /* 0x000000011414b824 */ /* 0x100fe200078e0a1d */
[C---:B------:R-:W-:Y:S01]  /*67a0*/  ISETP.GT.U32.AND P0, PT, R29.reuse, R21, PT ;  /* 0x000000151d00720c */ /* 0x040fe20003f04070 */
[--C-:B------:R-:W-:Y:S01]  /*67b0*/  @!P1 IMAD.IADD R22, R22, 0x1, -R29.reuse ;  /* 0x0000000116169824 */ /* 0x100fe200078e0a1d */
[----:B------:R-:W-:Y:S01]  /*67c0*/  ISETP.GT.U32.AND P3, PT, R29, R3, PT ;  /* 0x000000031d00720c */ /* 0x000fe20003f64070 */
[----:B------:R-:W-:-:S04]  /*67d0*/  @!P4 IMAD.IADD R24, R24, 0x1, -R29 ;  /* 0x000000011818c824 */ /* 0x000fc800078e0a1d */
[--C-:B------:R-:W-:Y:S01]  /*67e0*/  @!P2 IMAD.IADD R26, R26, 0x1, -R29.reuse ;  /* 0x000000011a1aa824 */ /* 0x100fe200078e0a1d */
[----:B------:R-:W-:Y:S01]  /*67f0*/  ISETP.GT.U32.AND P1, PT, R29, R8, PT ;  /* 0x000000081d00720c */ /* 0x000fe20003f24070 */
[--C-:B------:R-:W-:Y:S02]  /*6800*/  @!P6 IMAD.IADD R25, R25, 0x1, -R29.reuse ;  /* 0x000000011919e824 */ /* 0x100fe400078e0a1d */
[--C-:B------:R-:W-:Y:S02]  /*6810*/  @!P5 IMAD.IADD R23, R23, 0x1, -R29.reuse ;  /* 0x000000011717d824 */ /* 0x100fe400078e0a1d */
[--C-:B------:R-:W-:Y:S02]  /*6820*/  @!P0 IMAD.IADD R21, R21, 0x1, -R29.reuse ;  /* 0x0000000115158824 */ /* 0x100fe400078e0a1d */
[----:B------:R-:W-:Y:S01]  /*6830*/  @!P3 IMAD.IADD R3, R3, 0x1, -R29 ;  /* 0x000000010303b824 */ /* 0x000fe200078e0a1d */
[----:B------:R-:W-:-:S05]  /*6840*/  IABS R18, R18 ;  /* 0x0000001200127213 */ /* 0x000fca0000000000 */
[----:B------:R-:W-:Y:S01]  /*6850*/  @!P1 IMAD.IADD R8, R8, 0x1, -R29 ;  /* 0x0000000108089824 */ /* 0x000fe200078e0a1d */
[----:B------:R0:W-:Y:S01]  /*6860*/  STL [R1+0x1a0], R15 ;  /* 0x0001a00f01007387 */ /* 0x0001e20000100800 */
[----:B------:R-:W-:-:S03]  /*6870*/  IMAD.HI.U32 R28, R28, R18, RZ ;  /* 0x000000121c1c7227 */ /* 0x000fc600078e00ff */
[----:B------:R1:W-:Y:S01]  /*6880*/  STL [R1+0x1a4], R16 ;  /* 0x0001a41001007387 */ /* 0x0003e20000100800 */
[----:B------:R-:W-:-:S03]  /*6890*/  IMAD.MOV R28, RZ, RZ, -R28 ;  /* 0x000000ffff1c7224 */ /* 0x000fc600078e0a1c */
[----:B------:R4:W-:Y:S04]  /*68a0*/  STL [R1+0x194], R17 ;  /* 0x0001941101007387 */ /* 0x0009e80000100800 */
[----:B------:R1:W-:Y:S04]  /*68b0*/  STL [R1+0x164], R19 ;  /* 0x0001641301007387 */ /* 0x0003e80000100800 */
[----:B------:R1:W-:Y:S04]  /*68c0*/  STL [R1+0x178], R20 ;  /* 0x0001781401007387 */ /* 0x0003e80000100800 */
[----:B0-----:R-:W3:Y:S01]  /*68d0*/  LDL.LU R15, [R1+0x2c] ;  /* 0x00002c00010f7983 */ /* 0x001ee20000300800 */
[----:B------:R-:W-:-:S03]  /*68e0*/  IMAD R28, R29, R28, R18 ;  /* 0x0000001c1d1c7224 */ /* 0x000fc600078e0212 */
[----:B------:R-:W-:Y:S04]  /*68f0*/  STL [R1+0x17c], R22 ;  /* 0x00017c1601007387 */ /* 0x000fe80000100800 */
[----:B-1----:R-:W3:Y:S04]  /*6900*/  LDL.LU R16, [R1+0x28] ;  /* 0x0000280001107983 */ /* 0x002ee80000300800 */
[----:B----4-:R-:W4:Y:S04]  /*6910*/  LDL.LU R17, [R1+0x24] ;  /* 0x0000240001117983 */ /* 0x010f280000300800 */
[----:B------:R-:W-:Y:S04]  /*6920*/  STL [R1+0x180], R24 ;  /* 0x0001801801007387 */ /* 0x000fe80000100800 */
[----:B------:R-:W4:Y:S04]  /*6930*/  LDL.LU R18, [R1+0x20] ;  /* 0x0000200001127983 */ /* 0x000f280000300800 */
[----:B------:R-:W4:Y:S04]  /*6940*/  LDL.LU R19, [R1+0x1c] ;  /* 0x00001c0001137983 */ /* 0x000f280000300800 */
[----:B------:R-:W4:Y:S01]  /*6950*/  LDL.LU R20, [R1+0x18] ;  /* 0x0000180001147983 */ /* 0x000f220000300800 */
[----:B--2---:R-:W-:-:S02]  /*6960*/  ISETP.GT.U32.AND P4, PT, R29, R9, PT ;  /* 0x000000091d00720c */ /* 0x004fc40003f84070 */
[C---:B------:R-:W-:Y:S02]  /*6970*/  ISETP.GT.U32.AND P2, PT, R29.reuse, R10, PT ;  /* 0x0000000a1d00720c */ /* 0x040fe40003f44070 */
[C---:B------:R-:W-:Y:S02]  /*6980*/  ISETP.GT.U32.AND P6, PT, R29.reuse, R11, PT ;  /* 0x0000000b1d00720c */ /* 0x040fe40003fc4070 */
[C---:B---3--:R-:W-:Y:S02]  /*6990*/  ISETP.GT.U32.AND P5, PT, R29.reuse, R12, PT ;  /* 0x0000000c1d00720c */ /* 0x048fe40003fa4070 */
[----:B------:R-:W-:-:S05]  /*69a0*/  ISETP.GT.U32.AND P0, PT, R29, R13, PT ;  /* 0x0000000d1d00720c */ /* 0x000fca0003f04070 */
[--C-:B------:R-:W-:Y:S01]  /*69b0*/  @!P4 IMAD.IADD R9, R9, 0x1, -R29.reuse ;  /* 0x000000010909c824 */ /* 0x100fe200078e0a1d */
[C---:B------:R-:W-:Y:S01]  /*69c0*/  ISETP.GT.U32.AND P4, PT, R29.reuse, R26, PT ;  /* 0x0000001a1d00720c */ /* 0x040fe20003f84070 */
[--C-:B------:R-:W-:Y:S01]  /*69d0*/  @!P2 IMAD.IADD R10, R10, 0x1, -R29.reuse ;  /* 0x000000010a0aa824 */ /* 0x100fe200078e0a1d */
[----:B------:R-:W-:Y:S01]  /*69e0*/  ISETP.GT.U32.AND P2, PT, R29, R25, PT ;  /* 0x000000191d00720c */ /* 0x000fe20003f44070 */
[--C-:B------:R-:W-:Y:S01]  /*69f0*/  @!P6 IMAD.IADD R11, R11, 0x1, -R29.reuse ;  /* 0x000000010b0be824 */ /* 0x100fe200078e0a1d */
[C---:B------:R-:W-:Y:S01]  /*6a00*/  ISETP.GT.U32.AND P3, PT, R29.reuse, R14, PT ;  /* 0x0000000e1d00720c */ /* 0x040fe20003f64070 */
[--C-:B------:R-:W-:Y:S01]  /*6a10*/  @!P5 IMAD.IADD R12, R12, 0x1, -R29.reuse ;  /* 0x000000010c0cd824 */ /* 0x100fe200078e0a1d */
[----:B------:R-:W-:Y:S01]  /*6a20*/  ISETP.GT.U32.AND P6, PT, R29, R23, PT ;  /* 0x000000171d00720c */ /* 0x000fe20003fc4070 */
[----:B------:R-:W-:Y:S01]  /*6a30*/  @!P0 IMAD.IADD R13, R13, 0x1, -R29 ;  /* 0x000000010d0d8824 */ /* 0x000fe200078e0a1d */
[C---:B------:R-:W-:Y:S02]  /*6a40*/  ISETP.GT.U32.AND P5, PT, R29.reuse, R21, PT ;  /* 0x000000151d00720c */ /* 0x040fe40003fa4070 */
[----:B------:R-:W-:-:S02]  /*6a50*/  ISETP.GT.U32.AND P0, PT, R29, R3, PT ;  /* 0x000000031d00720c */ /* 0x000fc40003f04070 */
[----:B------:R-:W-:-:S05]  /*6a60*/  ISETP.GT.U32.AND P1, PT, R29, R27, PT ;  /* 0x0000001b1d00720c */ /* 0x000fca0003f24070 */
[--C-:B------:R-:W-:Y:S01]  /*6a70*/  @!P3 IMAD.IADD R14, R14, 0x1, -R29.reuse ;  /* 0x000000010e0eb824 */ /* 0x100fe200078e0a1d */
[----:B------:R-:W-:Y:S01]  /*6a80*/  ISETP.GT.U32.AND P3, PT, R29, R8, PT ;  /* 0x000000081d00720c */ /* 0x000fe20003f64070 */
[--C-:B------:R-:W-:Y:S02]  /*6a90*/  @!P4 IMAD.IADD R26, R26, 0x1, -R29.reuse ;  /* 0x000000011a1ac824 */ /* 0x100fe400078e0a1d */
[--C-:B------:R-:W-:Y:S01]  /*6aa0*/  @!P2 IMAD.IADD R25, R25, 0x1, -R29.reuse ;  /* 0x000000011919a824 */ /* 0x100fe200078e0a1d */
[----:B------:R-:W-:Y:S01]  /*6ab0*/  ISETP.GT.U32.AND P2, PT, R29, R10, PT ;  /* 0x0000000a1d00720c */ /* 0x000fe20003f44070 */
[--C-:B------:R-:W-:Y:S01]  /*6ac0*/  @!P6 IMAD.IADD R23, R23, 0x1, -R29.reuse ;  /* 0x000000011717e824 */ /* 0x100fe200078e0a1d */
[----:B------:R-:W-:Y:S01]  /*6ad0*/  ISETP.GT.U32.AND P4, PT, R29, R11, PT ;  /* 0x0000000b1d00720c */ /* 0x000fe20003f84070 */
[--C-:B------:R-:W-:Y:S01]  /*6ae0*/  @!P1 IMAD.IADD R27, R27, 0x1, -R29.reuse ;  /* 0x000000011b1b9824 */ /* 0x100fe200078e0a1d */
[----:B------:R-:W-:Y:S01]  /*6af0*/  ISETP.GT.U32.AND P1, PT, R29, R9, PT ;  /* 0x000000091d00720c */ /* 0x000fe20003f24070 */
[----:B------:R0:W-:Y:S01]  /*6b00*/  STL [R1+0x168], R26 ;  /* 0x0001681a01007387 */ /* 0x0001e20000100800 */
[--C-:B------:R-:W-:Y:S01]  /*6b10*/  @!P5 IMAD.IADD R21, R21, 0x1, -R29.reuse ;  /* 0x000000011515d824 */ /* 0x100fe200078e0a1d */
[----:B------:R-:W-:Y:S01]  /*6b20*/  ISETP.GT.U32.AND P5, PT, R29, R12, PT ;  /* 0x0000000c1d00720c */ /* 0x000fe20003fa4070 */
[--C-:B------:R-:W-:Y:S01]  /*6b30*/  @!P0 IMAD.IADD R3, R3, 0x1, -R29.reuse ;  /* 0x0000000103038824 */ /* 0x100fe200078e0a1d */
[C---:B------:R-:W-:Y:S01]  /*6b40*/  ISETP.GT.U32.AND P0, PT, R29.reuse, R13, PT ;  /* 0x0000000d1d00720c */ /* 0x040fe20003f04070 */
[--C-:B------:R-:W-:Y:S01]  /*6b50*/  @!P3 IMAD.IADD R8, R8, 0x1, -R29.reuse ;  /* 0x000000010808b824 */ /* 0x100fe200078e0a1d */
[C---:B------:R-:W-:Y:S01]  /*6b60*/  ISETP.GT.U32.AND P3, PT, R29.reuse, R14, PT ;  /* 0x0000000e1d00720c */ /* 0x040fe20003f64070 */
[----:B0-----:R-:W2:Y:S04]  /*6b70*/  LDL.LU R26, [R1+0x14] ;  /* 0x00001400011a7983 */ /* 0x001ea80000300800 */
[----:B------:R0:W-:Y:S01]  /*6b80*/  STL [R1+0x128], R25 ;  /* 0x0001281901007387 */ /* 0x0001e20000100800 */
[----:B------:R-:W-:Y:S01]  /*6b90*/  ISETP.GT.U32.AND P6, PT, R29, R27, PT ;  /* 0x0000001b1d00720c */ /* 0x000fe20003fc4070 */
[----:B------:R-:W-:-:S02]  /*6ba0*/  @!P1 IMAD.IADD R9, R9, 0x1, -R29 ;  /* 0x0000000109099824 */ /* 0x000fc400078e0a1d */
[----:B0-----:R-:W3:Y:S04]  /*6bb0*/  LDL.LU R25, [R1+0x10] ;  /* 0x0000100001197983 */ /* 0x001ee80000300800 */
[----:B------:R-:W3:Y:S04]  /*6bc0*/  LDL.LU R24, [R1+0xc] ;  /* 0x00000c0001187983 */ /* 0x000ee80000300800 */
[----:B------:R0:W-:Y:S01]  /*6bd0*/  STL [R1+0x138], R23 ;  /* 0x0001381701007387 */ /* 0x0001e20000100800 */
[--C-:B------:R-:W-:Y:S02]  /*6be0*/  @!P2 IMAD.IADD R10, R10, 0x1, -R29.reuse ;  /* 0x000000010a0aa824 */ /* 0x100fe400078e0a1d */
[--C-:B------:R-:W-:Y:S01]  /*6bf0*/  @!P4 IMAD.IADD R11, R11, 0x1, -R29.reuse ;  /* 0x000000010b0bc824 */ /* 0x100fe200078e0a1d */
[----:B0-----:R-:W3:Y:S04]  /*6c00*/  LDL.LU R23, [R1+0x8] ;  /* 0x0000080001177983 */ /* 0x001ee80000300800 */
[----:B------:R-:W3:Y:S04]  /*6c10*/  LDL.LU R22, [R1+0x4] ;  /* 0x0000040001167983 */ /* 0x000ee80000300800 */
[----:B------:R0:W-:Y:S01]  /*6c20*/  STL [R1+0x140], R21 ;  /* 0x0001401501007387 */ /* 0x0001e20000100800 */
[----:B------:R-:W-:-:S02]  /*6c30*/  @!P5 IMAD.IADD R12, R12, 0x1, -R29 ;  /* 0x000000010c0cd824 */ /* 0x000fc400078e0a1d */
[--C-:B------:R-:W-:Y:S01]  /*6c40*/  @!P0 IMAD.IADD R13, R13, 0x1, -R29.reuse ;  /* 0x000000010d0d8824 */ /* 0x100fe200078e0a1d */
[----:B0-----:R-:W3:Y:S04]  /*6c50*/  LDL.LU R21, [R1] ;  /* 0x0000000001157983 */ /* 0x001ee80000300800 */
[----:B------:R-:W-:Y:S04]  /*6c60*/  STL [R1+0x148], R3 ;  /* 0x0001480301007387 */ /* 0x000fe80000100800 */
[----:B------:R0:W-:Y:S01]  /*6c70*/  STL [R1+0x130], R8 ;  /* 0x0001300801007387 */ /* 0x0001e20000100800 */
[----:B------:R-:W-:-:S03]  /*6c80*/  @!P3 IMAD.IADD R14, R14, 0x1, -R29 ;  /* 0x000000010e0eb824 */ /* 0x000fc600078e0a1d */
[----:B0-----:R-:W3:Y:S04]  /*6c90*/  LDL.LU R8, [R1+0xd68] ;  /* 0x000d680001087983 */ /* 0x001ee80000300800 */
[----:B------:R0:W-:Y:S01]  /*6ca0*/  STL [R1+0xe8], R9 ;  /* 0x0000e80901007387 */ /* 0x0001e20000100800 */
[----:B------:R-:W-:-:S03]  /*6cb0*/  @!P6 IMAD.IADD R27, R27, 0x1, -R29 ;  /* 0x000000011b1be824 */ /* 0x000fc600078e0a1d */
[----:B0-----:R-:W3:Y:S04]  /*6cc0*/  LDL.LU R9, [R1+0xd64] ;  /* 0x000d640001097983 */ /* 0x001ee80000300800 */
[----:B------:R0:W-:Y:S04]  /*6cd0*/  STL [R1+0xf8], R10 ;  /* 0x0000f80a01007387 */ /* 0x0001e80000100800 */
        /* <DEDUP_REMOVED lines=10> */
[----:B0-----:R-:W3:Y:S01]  /*6d80*/  LDL.LU R27, [R1+0xd4c] ;  /* 0x000d4c00011b7983 */ /* 0x001ee20000300800 */
[----:B------:R-:W-:-:S02]  /*6d90*/  ISETP.GT.U32.AND P1, PT, R29, R15, PT ;  /* 0x0000000f1d00720c */ /* 0x000fc40003f24070 */
[C---:B------:R-:W-:Y:S02]  /*6da0*/  ISETP.GT.U32.AND P2, PT, R29.reuse, R16, PT ;  /* 0x000000101d00720c */ /* 0x040fe40003f44070 */
[C---:B----4-:R-:W-:Y:S02]  /*6db0*/  ISETP.GT.U32.AND P4, PT, R29.reuse, R17, PT ;  /* 0x000000111d00720c */ /* 0x050fe40003f84070 */
[C---:B------:R-:W-:Y:S02]  /*6dc0*/  ISETP.GT.U32.AND P5, PT, R29.reuse, R18, PT ;  /* 0x000000121d00720c */ /* 0x040fe40003fa4070 */
[C---:B------:R-:W-:Y:S02]  /*6dd0*/  ISETP.GT.U32.AND P0, PT, R29.reuse, R19, PT ;  /* 0x000000131d00720c */ /* 0x040fe40003f04070 */
[----:B------:R-:W-:-:S03]  /*6de0*/  ISETP.GT.U32.AND P3, PT, R29, R20, PT ;  /* 0x000000141d00720c */ /* 0x000fc60003f64070 */
[--C-:B------:R-:W-:Y:S02]  /*6df0*/  @!P1 IMAD.IADD R15, R15, 0x1, -R29.reuse ;  /* 0x000000010f0f9824 */ /* 0x100fe400078e0a1d */
[--C-:B------:R-:W-:Y:S02]  /*6e00*/  @!P2 IMAD.IADD R16, R16, 0x1, -R29.reuse ;  /* 0x000000011010a824 */ /* 0x100fe400078e0a1d */
[--C-:B------:R-:W-:Y:S02]  /*6e10*/  @!P4 IMAD.IADD R17, R17, 0x1, -R29.reuse ;  /* 0x000000011111c824 */ /* 0x100fe400078e0a1d */
[--C-:B------:R-:W-:Y:S02]  /*6e20*/  @!P5 IMAD.IADD R18, R18, 0x1, -R29.reuse ;  /* 0x000000011212d824 */ /* 0x100fe400078e0a1d */
[--C-:B------:R-:W-:Y:S02]  /*6e30*/  @!P0 IMAD.IADD R19, R19, 0x1, -R29.reuse ;  /* 0x0000000113138824 */ /* 0x100fe400078e0a1d */
[----:B------:R-:W-:Y:S01]  /*6e40*/  @!P3 IMAD.IADD R20, R20, 0x1, -R29 ;  /* 0x000000011414b824 */ /* 0x000fe200078e0a1d */
[----:B--2---:R-:W-:-:S02]  /*6e50*/  ISETP.GT.U32.AND P6, PT, R29, R26, PT ;  /* 0x0000001a1d00720c */ /* 0x004fc40003fc4070 */
[C---:B---3--:R-:W-:Y:S02]  /*6e60*/  ISETP.GT.U32.AND P1, PT, R29.reuse, R25, PT ;  /* 0x000000191d00720c */ /* 0x048fe40003f24070 */
[----:B------:R-:W-:-:S09]  /*6e70*/  ISETP.GT.U32.AND P2, PT, R29, R24, PT ;  /* 0x000000181d00720c */ /* 0x000fd20003f44070 */
[--C-:B------:R-:W-:Y:S01]  /*6e80*/  @!P6 IMAD.IADD R26, R26, 0x1, -R29.reuse ;  /* 0x000000011a1ae824 */ /* 0x100fe200078e0a1d */
[C---:B------:R-:W-:Y:S02]  /*6e90*/  ISETP.GT.U32.AND P6, PT, R29.reuse, R15, PT ;  /* 0x0000000f1d00720c */ /* 0x040fe40003fc4070 */
[C---:B------:R-:W-:Y:S02]  /*6ea0*/  ISETP.GT.U32.AND P4, PT, R29.reuse, R23, PT ;  /* 0x000000171d00720c */ /* 0x040fe40003f84070 */
[----:B------:R-:W-:Y:S01]  /*6eb0*/  ISETP.GT.U32.AND P5, PT, R29, R22, PT ;  /* 0x000000161d00720c */ /* 0x000fe20003fa4070 */
[--C-:B------:R-:W-:Y:S01]  /*6ec0*/  @!P1 IMAD.IADD R25, R25, 0x1, -R29.reuse ;  /* 0x0000000119199824 */ /* 0x100fe200078e0a1d */
[C---:B------:R-:W-:Y:S01]  /*6ed0*/  ISETP.GT.U32.AND P1, PT, R29.reuse, R16, PT ;  /* 0x000000101d00720c */ /* 0x040fe20003f24070 */
[----:B------:R-:W-:Y:S01]  /*6ee0*/  @!P2 IMAD.IADD R24, R24, 0x1, -R29 ;  /* 0x000000011818a824 */ /* 0x000fe200078e0a1d */
[C---:B------:R-:W-:Y:S02]  /*6ef0*/  ISETP.GT.U32.AND P2, PT, R29.reuse, R17, PT ;  /* 0x000000111d00720c */ /* 0x040fe40003f44070 */
[----:B------:R-:W-:-:S05]  /*6f00*/  ISETP.GT.U32.AND P0, PT, R29, R21, PT ;  /* 0x000000151d00720c */ /* 0x000fca0003f04070 */
[--C-:B------:R-:W-:Y:S01]  /*6f10*/  @!P4 IMAD.IADD R23, R23, 0x1, -R29.reuse ;  /* 0x000000011717c824 */ /* 0x100fe200078e0a1d */
[C---:B------:R-:W-:Y:S01]  /*6f20*/  ISETP.GT.U32.AND P4, PT, R29.reuse, R18, PT ;  /* 0x000000121d00720c */ /* 0x040fe20003f84070 */
[--C-:B------:R-:W-:Y:S01]  /*6f30*/  @!P5 IMAD.IADD R22, R22, 0x1, -R29.reuse ;  /* 0x000000011616d824 */ /* 0x100fe200078e0a1d */
[----:B------:R-:W-:Y:S01]  /*6f40*/  ISETP.GT.U32.AND P5, PT, R29, R19, PT ;  /* 0x000000131d00720c */ /* 0x000fe20003fa4070 */
[--C-:B------:R-:W-:Y:S02]  /*6f50*/  @!P6 IMAD.IADD R15, R15, 0x1, -R29.reuse ;  /* 0x000000010f0fe824 */ /* 0x100fe400078e0a1d */
[--C-:B------:R-:W-:Y:S01]  /*6f60*/  @!P1 IMAD.IADD R16, R16, 0x1, -R29.reuse ;  /* 0x0000000110109824 */ /* 0x100fe200078e0a1d */
[----:B------:R-:W-:Y:S01]  /*6f70*/  ISETP.GT.U32.AND P1, PT, R29, R25, PT ;  /* 0x000000191d00720c */ /* 0x000fe20003f24070 */
[--C-:B------:R-:W-:Y:S01]  /*6f80*/  @!P0 IMAD.IADD R21, R21, 0x1, -R29.reuse ;  /* 0x0000000115158824 */ /* 0x100fe200078e0a1d */
[----:B------:R-:W-:Y:S01]  /*6f90*/  ISETP.GT.U32.AND P0, PT, R29, R20, PT ;  /* 0x000000141d00720c */ /* 0x000fe20003f04070 */
[----:B------:R-:W-:Y:S01]  /*6fa0*/  @!P2 IMAD.IADD R17, R17, 0x1, -R29 ;  /* 0x000000011111a824 */ /* 0x000fe200078e0a1d */
[----:B------:R-:W-:-:S03]  /*6fb0*/  ISETP.GT.U32.AND P2, PT, R29, R24, PT ;  /* 0x000000181d00720c */ /* 0x000fc60003f44070 */
[--C-:B------:R-:W-:Y:S01]  /*6fc0*/  @!P4 IMAD.IADD R18, R18, 0x1, -R29.reuse ;  /* 0x000000011212c824 */ /* 0x100fe200078e0a1d */
[----:B------:R0:W-:Y:S01]  /*6fd0*/  STL [R1+0x2c], R15 ;  /* 0x00002c0f01007387 */ /* 0x0001e20000100800 */
[----:B------:R-:W-:Y:S01]  /*6fe0*/  ISETP.GT.U32.AND P4, PT, R29, R23, PT ;  /* 0x000000171d00720c */ /* 0x000fe20003f84070 */
[--C-:B------:R-:W-:Y:S01]  /*6ff0*/  @!P5 IMAD.IADD R19, R19, 0x1, -R29.reuse ;  /* 0x000000011313d824 */ /* 0x100fe200078e0a1d */
[----:B------:R-:W-:Y:S01]  /*7000*/  ISETP.GT.U32.AND P5, PT, R29, R22, PT ;  /* 0x000000161d00720c */ /* 0x000fe20003fa4070 */
[----:B0-----:R-:W2:Y:S03]  /*7010*/  LDL.LU R15, [R1+0xd48] ;  /* 0x000d4800010f7983 */ /* 0x001ea60000300800 */
[--C-:B------:R-:W-:Y:S01]  /*7020*/  @!P0 IMAD.IADD R20, R20, 0x1, -R29.reuse ;  /* 0x0000000114148824 */ /* 0x100fe200078e0a1d */
[----:B------:R0:W-:Y:S01]  /*7030*/  STL [R1+0x28], R16 ;  /* 0x0000281001007387 */ /* 0x0001e20000100800 */
[----:B------:R-:W-:-:S03]  /*7040*/  @!P1 IMAD.IADD R25, R25, 0x1, -R29 ;  /* 0x0000000119199824 */ /* 0x000fc600078e0a1d */
[----:B0-----:R-:W3:Y:S04]  /*7050*/  LDL.LU R16, [R1+0xd44] ;  /* 0x000d440001107983 */ /* 0x001ee80000300800 */
[----:B------:R0:W-:Y:S01]  /*7060*/  STL [R1+0x24], R17 ;  /* 0x0000241101007387 */ /* 0x0001e20000100800 */
[--C-:B------:R-:W-:Y:S01]  /*7070*/  @!P2 IMAD.IADD R24, R24, 0x1, -R29.reuse ;  /* 0x000000011818a824 */ /* 0x100fe200078e0a1d */
[----:B------:R-:W-:Y:S02]  /*7080*/  ISETP.GT.U32.AND P0, PT, R29, R21, PT ;  /* 0x000000151d00720c */ /* 0x000fe40003f04070 */
[----:B0-----:R-:W4:Y:S04]  /*7090*/  LDL.LU R17, [R1+0xd40] ;  /* 0x000d400001117983 */ /* 0x001f280000300800 */
[----:B------:R0:W-:Y:S01]  /*70a0*/  STL [R1+0x20], R18 ;  /* 0x0000201201007387 */ /* 0x0001e20000100800 */
[----:B------:R-:W-:-:S03]  /*70b0*/  @!P4 IMAD.IADD R23, R23, 0x1, -R29 ;  /* 0x000000011717c824 */ /* 0x000fc600078e0a1d */
[----:B0-----:R-:W2:Y:S04]  /*70c0*/  LDL.LU R18, [R1+0xd3c] ;  /* 0x000d3c0001127983 */ /* 0x001ea80000300800 */
[----:B------:R0:W-:Y:S01]  /*70d0*/  STL [R1+0x1c], R19 ;  /* 0x00001c1301007387 */ /* 0x0001e20000100800 */
[----:B------:R-:W-:-:S03]  /*70e0*/  @!P5 IMAD.IADD R22, R22, 0x1, -R29 ;  /* 0x000000011616d824 */ /* 0x000fc600078e0a1d */
[----:B0-----:R-:W2:Y:S01]  /*70f0*/  LDL.LU R19, [R1+0xd38] ;  /* 0x000d380001137983 */ /* 0x001ea20000300800 */
[----:B------:R-:W-:-:S13]  /*7100*/  ISETP.GT.U32.AND P3, PT, R29, R27, PT ;  /* 0x0000001b1d00720c */ /* 0x000fda0003f64070 */
[--C-:B------:R-:W-:Y:S01]  /*7110*/  @!P3 IMAD.IADD R27, R27, 0x1, -R29.reuse ;  /* 0x000000011b1bb824 */ /* 0x100fe200078e0a1d */
[----:B------:R-:W-:Y:S01]  /*7120*/  ISETP.GT.U32.AND P3, PT, R29, R26, PT ;  /* 0x0000001a1d00720c */ /* 0x000fe20003f64070 */
[----:B------:R0:W-:Y:S04]  /*7130*/  STL [R1+0x18], R20 ;  /* 0x0000181401007387 */ /* 0x0001e80000100800 */
[----:B0-----:R-:W2:Y:S08]  /*7140*/  LDL.LU R20, [R1+0xd34] ;  /* 0x000d340001147983 */ /* 0x001eb00000300800 */
[----:B------:R-:W-:-:S05]  /*7150*/  @!P3 IMAD.IADD R26, R26, 0x1, -R29 ;  /* 0x000000011a1ab824 */ /* 0x000fca00078e0a1d */
[----:B------:R0:W-:Y:S04]  /*7160*/  STL [R1+0x14], R26 ;  /* 0x0000141a01007387 */ /* 0x0001e80000100800 */
[----:B0-----:R-:W3:Y:S04]  /*7170*/  LDL.LU R26, [R1+0xd30] ;  /* 0x000d3000011a7983 */ /* 0x001ee80000300800 */
[----:B------:R0:W-:Y:S04]  /*7180*/  STL [R1+0x10], R25 ;  /* 0x0000101901007387 */ /* 0x0001e80000100800 */
[----:B0-----:R-:W4:Y:S04]  /*7190*/  LDL.LU R25, [R1+0xd2c] ;  /* 0x000d2c0001197983 */ /* 0x001f280000300800 */
[----:B------:R0:W-:Y:S01]  /*71a0*/  STL [R1+0xc], R24 ;  /* 0x00000c1801007387 */ /* 0x0001e20000100800 */
[----:B------:R-:W-:-:S03]  /*71b0*/  @!P0 IMAD.IADD R21, R21, 0x1, -R29 ;  /* 0x0000000115158824 */ /* 0x000fc600078e0a1d */
[----:B0-----:R-:W4:Y:S04]  /*71c0*/  LDL.LU R24, [R1+0xd28] ;  /* 0x000d280001187983 */ /* 0x001f280000300800 */
[----:B------:R0:W-:Y:S04]  /*71d0*/  STL [R1+0x8], R23 ;  /* 0x0000081701007387 */ /* 0x0001e80000100800 */
[----:B0-----:R-:W4:Y:S04]  /*71e0*/  LDL.LU R23, [R1+0xd24] ;  /* 0x000d240001177983 */ /* 0x001f280000300800 */
[----:B------:R0:W-:Y:S04]  /*71f0*/  STL [R1+0x4], R22 ;  /* 0x0000041601007387 */ /* 0x0001e80000100800 */
[----:B0-----:R-:W4:Y:S04]  /*7200*/  LDL.LU R22, [R1+0xd20] ;  /* 0x000d200001167983 */ /* 0x001f280000300800 */
[----:B------:R0:W-:Y:S04]  /*7210*/  STL [R1], R21 ;  /* 0x0000001501007387 */ /* 0x0001e80000100800 */
[----:B0-----:R-:W4:Y:S01]  /*7220*/  LDL.LU R21, [R1+0xd1c] ;  /* 0x000d1c0001157983 */ /* 0x001f220000300800 */
[----:B------:R-:W-:-:S13]  /*7230*/  ISETP.GT.U32.AND P6, PT, R29, R27, PT ;  /* 0x0000001b1d00720c */ /* 0x000fda0003fc4070 */
[----:B------:R-:W-:-:S05]  /*7240*/  @!P6 IMAD.IADD R27, R27, 0x1, -R29 ;  /* 0x000000011b1be824 */ /* 0x000fca00078e0a1d */
[----:B------:R-:W-:Y:S01]  /*7250*/  STL [R1+0xcf0], R27 ;  /* 0x000cf01b01007387 */ /* 0x000fe20000100800 */
[C---:B--2---:R-:W-:Y:S02]  /*7260*/  ISETP.GT.U32.AND P6, PT, R29.reuse, R20, PT ;  /* 0x000000141d00720c */ /* 0x044fe40003fc4070 */
[C---:B---3--:R-:W-:Y:S02]  /*7270*/  ISETP.GT.U32.AND P3, PT, R29.reuse, R26, PT ;  /* 0x0000001a1d00720c */ /* 0x048fe40003f64070 */
[----:B----4-:R-:W-:-:S11]  /*7280*/  ISETP.GT.U32.AND P1, PT, R29, R25, PT ;  /* 0x000000191d00720c */ /* 0x010fd60003f24070 */
[--C-:B------:R-:W-:Y:S01]  /*7290*/  @!P3 IMAD.IADD R26, R26, 0x1, -R29.reuse ;  /* 0x000000011a1ab824 */ /* 0x100fe200078e0a1d */
[C---:B------:R-:W-:Y:S02]  /*72a0*/  ISETP.GT.U32.AND P3, PT, R29.reuse, R19, PT ;  /* 0x000000131d00720c */ /* 0x040fe40003f64070 */
[----:B------:R-:W-:Y:S01]  /*72b0*/  ISETP.GT.U32.AND P2, PT, R29, R24, PT ;  /* 0x000000181d00720c */ /* 0x000fe20003f44070 */
[----:B------:R-:W-:Y:S01]  /*72c0*/  @!P1 IMAD.IADD R25, R25, 0x1, -R29 ;  /* 0x0000000119199824 */ /* 0x000fe200078e0a1d */
[C---:B------:R-:W-:Y:S02]  /*72d0*/  ISETP.GT.U32.AND P1, PT, R29.reuse, R18, PT ;  /* 0x000000121d00720c */ /* 0x040fe40003f24070 */
[----:B------:R-:W-:-:S09]  /*72e0*/  ISETP.GT.U32.AND P4, PT, R29, R23, PT ;  /* 0x000000171d00720c */ /* 0x000fd20003f84070 */
[--C-:B------:R-:W-:Y:S01]  /*72f0*/  @!P2 IMAD.IADD R24, R24, 0x1, -R29.reuse ;  /* 0x000000011818a824 */ /* 0x100fe200078e0a1d */
[C---:B------:R-:W-:Y:S02]  /*7300*/  ISETP.GT.U32.AND P2, PT, R29.reuse, R17, PT ;  /* 0x000000111d00720c */ /* 0x040fe40003f44070 */
[----:B------:R-:W-:Y:S01]  /*7310*/  ISETP.GT.U32.AND P5, PT, R29, R22, PT ;  /* 0x000000161d00720c */ /* 0x000fe20003fa4070 */
[----:B------:R-:W-:Y:S01]  /*7320*/  @!P4 IMAD.IADD R23, R23, 0x1, -R29 ;  /* 0x000000011717c824 */ /* 0x000fe200078e0a1d */
[C---:B------:R-:W-:Y:S02]  /*7330*/  ISETP.GT.U32.AND P4, PT, R29.reuse, R16, PT ;  /* 0x000000101d00720c */ /* 0x040fe40003f84070 */
[----:B------:R-:W-:-:S09]  /*7340*/  ISETP.GT.U32.AND P0, PT, R29, R21, PT ;  /* 0x000000151d00720c */ /* 0x000fd20003f04070 */
        /* <DEDUP_REMOVED lines=8> */
[--C-:B------:R-:W-:Y:S01]  /*73d0*/  @!P2 IMAD.IADD R17, R17, 0x1, -R29.reuse ;  /* 0x000000011111a824 */ /* 0x100fe200078e0a1d */
[----:B------:R-:W-:Y:S01]  /*73e0*/  ISETP.GT.U32.AND P2, PT, R29, R23, PT ;  /* 0x000000171d00720c */ /* 0x000fe20003f44070 */
[----:B------:R-:W-:-:S02]  /*73f0*/  @!P0 IMAD.IADD R21, R21, 0x1, -R29 ;  /* 0x0000000115158824 */ /* 0x000fc400078e0a1d */
[--C-:B------:R-:W-:Y:S01]  /*7400*/  @!P4 IMAD.IADD R16, R16, 0x1, -R29.reuse ;  /* 0x000000011010c824 */ /* 0x100fe200078e0a1d */
[----:B------:R-:W-:Y:S01]  /*7410*/  ISETP.GT.U32.AND P4, PT, R29, R22, PT ;  /* 0x000000161d00720c */ /* 0x000fe20003f84070 */
[--C-:B------:R-:W-:Y:S01]  /*7420*/  @!P5 IMAD.IADD R15, R15, 0x1, -R29.reuse ;  /* 0x000000010f0fd824 */ /* 0x100fe200078e0a1d */
[----:B------:R-:W-:Y:S01]  /*7430*/  ISETP.GT.U32.AND P5, PT, R29, R21, PT ;  /* 0x000000151d00720c */ /* 0x000fe20003fa4070 */
[--C-:B------:R-:W-:Y:S02]  /*7440*/  @!P6 IMAD.IADD R26, R26, 0x1, -R29.reuse ;  /* 0x000000011a1ae824 */ /* 0x100fe400078e0a1d */
[--C-:B------:R-:W-:Y:S02]  /*7450*/  @!P3 IMAD.IADD R25, R25, 0x1, -R29.reuse ;  /* 0x000000011919b824 */ /* 0x100fe400078e0a1d */
[--C-:B------:R-:W-:Y:S02]  /*7460*/  @!P1 IMAD.IADD R24, R24, 0x1, -R29.reuse ;  /* 0x0000000118189824 */ /* 0x100fe400078e0a1d */
[--C-:B------:R-:W-:Y:S01]  /*7470*/  @!P2 IMAD.IADD R23, R23, 0x1, -R29.reuse ;  /* 0x000000011717a824 */ /* 0x100fe200078e0a1d */
[----:B------:R-:W-:Y:S03]  /*7480*/  STL [R1+0xcec], R26 ;  /* 0x000cec1a01007387 */ /* 0x000fe60000100800 */
[--C-:B------:R-:W-:Y:S01]  /*7490*/  @!P4 IMAD.IADD R22, R22, 0x1, -R29.reuse ;  /* 0x000000011616c824 */ /* 0x100fe200078e0a1d */
[----:B------:R-:W-:Y:S01]  /*74a0*/  STL [R1+0xcf4], R25 ;  /* 0x000cf41901007387 */ /* 0x000fe20000100800 */
[----:B------:R-:W-:-:S03]  /*74b0*/  @!P5 IMAD.IADD R21, R21, 0x1, -R29 ;  /* 0x000000011515d824 */ /* 0x000fc600078e0a1d */
[----:B------:R-:W-:Y:S04]  /*74c0*/  STL [R1+0xce8], R24 ;  /* 0x000ce81801007387 */ /* 0x000fe80000100800 */
[----:B------:R0:W-:Y:S04]  /*74d0*/  STL [R1+0xcf8], R23 ;  /* 0x000cf81701007387 */ /* 0x0001e80000100800 */
[----:B------:R1:W-:Y:S04]  /*74e0*/  STL [R1+0xcfc], R22 ;  /* 0x000cfc1601007387 */ /* 0x0003e80000100800 */
[----:B------:R-:W-:Y:S04]  /*74f0*/  STL [R1+0xd00], R21 ;  /* 0x000d001501007387 */ /* 0x000fe80000100800 */
[----:B0-----:R-:W2:Y:S01]  /*7500*/  LDL R23, [R1+0x32c] ;  /* 0x00032c0001177983 */ /* 0x001ea20000100800 */
[----:B------:R-:W-:-:S03]  /*7510*/  ISETP.GT.U32.AND P0, PT, R29, R14, PT ;  /* 0x0000000e1d00720c */ /* 0x000fc60003f04070 */
[----:B------:R-:W0:Y:S04]  /*7520*/  S2R R27, SR_TID.X ;  /* 0x00000000001b7919 */ /* 0x000e280000002100 */
[----:B--2---:R-:W-:Y:S04]  /*7530*/  STL [R1+0xd14], R23 ;  /* 0x000d141701007387 */ /* 0x004fe80000100800 */
[----:B------:R-:W2:Y:S02]  /*7540*/  LDL R24, [R1+0xaf4] ;  /* 0x000af40001187983 */ /* 0x000ea40000100800 */
[----:B------:R-:W-:Y:S01]  /*7550*/  @!P0 IMAD.IADD R14, R14, 0x1, -R29 ;  /* 0x000000010e0e8824 */ /* 0x000fe200078e0a1d */
[----:B------:R-:W-:-:S02]  /*7560*/  ISETP.GT.U32.AND P0, PT, R29, R20, PT ;  /* 0x000000141d00720c */ /* 0x000fc40003f04070 */
[C---:B------:R-:W-:Y:S02]  /*7570*/  ISETP.GT.U32.AND P3, PT, R29.reuse, R19, PT ;  /* 0x000000131d00720c */ /* 0x040fe40003f64070 */
[----:B------:R-:W-:Y:S01]  /*7580*/  ISETP.GT.U32.AND P1, PT, R29, R18, PT ;  /* 0x000000121d00720c */ /* 0x000fe20003f24070 */
[----:B------:R-:W3:Y:S01]  /*7590*/  S2R R3, SR_TID.X ;  /* 0x0000000000037919 */ /* 0x000ee20000002100 */
[----:B0-----:R-:W-:-:S07]  /*75a0*/  LOP3.LUT R27, R27, 0x7, RZ, 0xc0, !PT ;  /* 0x000000071b1b7812 */ /* 0x001fce00078ec0ff */
[--C-:B------:R-:W-:Y:S02]  /*75b0*/  @!P0 IMAD.IADD R20, R20, 0x1, -R29.reuse ;  /* 0x0000000114148824 */ /* 0x100fe400078e0a1d */
[--C-:B------:R-:W-:Y:S02]  /*75c0*/  @!P3 IMAD.IADD R19, R19, 0x1, -R29.reuse ;  /* 0x000000011313b824 */ /* 0x100fe400078e0a1d */
[----:B-1----:R-:W-:Y:S02]  /*75d0*/  IMAD R22, R27, 0x90, RZ ;  /* 0x000000901b167824 */ /* 0x002fe400078e02ff */
[----:B------:R-:W-:Y:S02]  /*75e0*/  @!P1 IMAD.IADD R18, R18, 0x1, -R29 ;  /* 0x0000000112129824 */ /* 0x000fe400078e0a1d */
[----:B---3--:R-:W-:Y:S01]  /*75f0*/  IMAD.SHL.U32 R3, R3, 0x2, RZ ;  /* 0x0000000203037824 */ /* 0x008fe200078e00ff */
[C---:B------:R-:W-:Y:S02]  /*7600*/  ISETP.GT.U32.AND P2, PT, R29.reuse, R17, PT ;  /* 0x000000111d00720c */ /* 0x040fe40003f44070 */
[----:B------:R-:W-:-:S02]  /*7610*/  ISETP.GT.U32.AND P4, PT, R29, R16, PT ;  /* 0x000000101d00720c */ /* 0x000fc40003f84070 */
[C---:B------:R-:W-:Y:S02]  /*7620*/  ISETP.GT.U32.AND P5, PT, R29.reuse, R15, PT ;  /* 0x0000000f1d00720c */ /* 0x040fe40003fa4070 */
[C---:B------:R-:W-:Y:S02]  /*7630*/  ISETP.GT.U32.AND P6, PT, R29.reuse, R14, PT ;  /* 0x0000000e1d00720c */ /* 0x040fe40003fc4070 */
[C---:B------:R-:W-:Y:S02]  /*7640*/  ISETP.GT.U32.AND P0, PT, R29.reuse, R13, PT ;  /* 0x0000000d1d00720c */ /* 0x040fe40003f04070 */
[C---:B------:R-:W-:Y:S02]  /*7650*/  ISETP.GT.U32.AND P3, PT, R29.reuse, R12, PT ;  /* 0x0000000c1d00720c */ /* 0x040fe40003f64070 */
[----:B------:R-:W-:Y:S01]  /*7660*/  ISETP.GT.U32.AND P1, PT, R29, R11, PT ;  /* 0x0000000b1d00720c */ /* 0x000fe20003f24070 */
[--C-:B------:R-:W-:Y:S01]  /*7670*/  @!P2 IMAD.IADD R17, R17, 0x1, -R29.reuse ;  /* 0x000000011111a824 */ /* 0x100fe200078e0a1d */
[C---:B------:R-:W-:Y:S01]  /*7680*/  ISETP.GT.U32.AND P2, PT, R29.reuse, R10, PT ;  /* 0x0000000a1d00720c */ /* 0x040fe20003f44070 */
[--C-:B------:R-:W-:Y:S01]  /*7690*/  @!P4 IMAD.IADD R16, R16, 0x1, -R29.reuse ;  /* 0x000000011010c824 */ /* 0x100fe200078e0a1d */
[----:B------:R-:W-:Y:S01]  /*76a0*/  ISETP.GT.U32.AND P4, PT, R29, R9, PT ;  /* 0x000000091d00720c */ /* 0x000fe20003f84070 */
[----:B------:R-:W-:Y:S01]  /*76b0*/  @!P5 IMAD.IADD R15, R15, 0x1, -R29 ;  /* 0x000000010f0fd824 */ /* 0x000fe200078e0a1d */
[----:B--2---:R0:W-:Y:S04]  /*76c0*/  STL [R1+0xd18], R24 ;  /* 0x000d181801007387 */ /* 0x0041e80000100800 */
[----:B------:R-:W2:Y:S04]  /*76d0*/  LDL R25, [R1+0xb00] ;  /* 0x000b000001197983 */ /* 0x000ea80000100800 */
[----:B------:R-:W3:Y:S01]  /*76e0*/  LDL R26, [R1+0xb64] ;  /* 0x000b6400011a7983 */ /* 0x000ee20000100800 */
[----:B0-----:R-:W-:-:S03]  /*76f0*/  IMAD.MOV.U32 R24, RZ, RZ, 0x3f ;  /* 0x0000003fff187424 */ /* 0x001fc600078e00ff */
[----:B------:R-:W4:Y:S02]  /*7700*/  LDL R27, [R1+0xb6c] ;  /* 0x000b6c00011b7983 */ /* 0x000f240000100800 */
[----:B------:R-:W-:Y:S02]  /*7710*/  IADD3 R24, R24, c[0x0][0x180], RZ ;  /* 0x0000600018187a10 */ /* 0x000fe40007ffe0ff */
[----:B------:R-:W4:Y:S02]  /*7720*/  LDL R21, [R1+0xb68] ;  /* 0x000b680001157983 */ /* 0x000f240000100800 */
[----:B------:R-:W-:Y:S02]  /*7730*/  SHF.R.S32.HI R23, RZ, 0x1f, R24 ;  /* 0x0000001fff177819 */ /* 0x000fe40000011418 */
[----:B------:R0:W-:Y:S02]  /*7740*/  STL [R1+0xd04], R20 ;  /* 0x000d041401007387 */ /* 0x0001e40000100800 */
[----:B------:R-:W-:-:S02]  /*7750*/  LEA.HI R23, R23, R24, RZ, 0x6 ;  /* 0x0000001817177211 */ /* 0x000fc400078f30ff */
[----:B0-----:R-:W4:Y:S04]  /*7760*/  LDL R20, [R1+0xb4c] ;  /* 0x000b4c0001147983 */ /* 0x001f280000100800 */
[----:B------:R0:W-:Y:S04]  /*7770*/  STL [R1+0xd08], R19 ;  /* 0x000d081301007387 */ /* 0x0001e80000100800 */
[----:B0-----:R-:W4:Y:S04]  /*7780*/  LDL R19, [R1+0xb58] ;  /* 0x000b580001137983 */ /* 0x001f280000100800 */
[----:B------:R0:W-:Y:S04]  /*7790*/  STL [R1+0xd0c], R18 ;  /* 0x000d0c1201007387 */ /* 0x0001e80000100800 */
[----:B------:R-:W4:Y:S04]  /*77a0*/  LDL.LU R24, [R1+0xd18] ;  /* 0x000d180001187983 */ /* 0x000f280000300800 */
[----:B------:R-:W4:Y:S01]  /*77b0*/  LDL.LU R23, [R1+0xd14] ;  /* 0x000d140001177983 */ /* 0x000f220000300800 */
[----:B0-----:R-:W-:-:S02]  /*77c0*/  LOP3.LUT R18, R22, 0x10, R3, 0x78, !PT ;  /* 0x0000001016127812 */ /* 0x001fc400078e7803 */
[----:B------:R-:W-:Y:S02]  /*77d0*/  LOP3.LUT R22, R22, 0x30, R3, 0x78, !PT ;  /* 0x0000003016167812 */ /* 0x000fe400078e7803 */
[----:B------:R-:W4:Y:S01]  /*77e0*/  LDL.LU R3, [R1+0xd10] ;  /* 0x000d100001037983 */ /* 0x000f220000300800 */
        /* <DEDUP_REMOVED lines=22> */
[C---:B------:R-:W-:Y:S01]  /*7950*/  ISETP.GT.U32.AND P1, PT, R29.reuse, R10, PT ;  /* 0x0000000a1d00720c */ /* 0x040fe20003f24070 */
[--C-:B------:R-:W-:Y:S01]  /*7960*/  @!P2 IMAD.IADD R2, R2, 0x1, -R29.reuse ;  /* 0x000000010202a824 */ /* 0x100fe200078e0a1d */
[C---:B------:R-:W-:Y:S01]  /*7970*/  ISETP.GT.U32.AND P2, PT, R29.reuse, R9, PT ;  /* 0x000000091d00720c */ /* 0x040fe20003f44070 */
        /* <DEDUP_REMOVED lines=14> */
[----:B------:R-:W-:Y:S01]  /*7a60*/  @!P4 IMAD.IADD R8, R8, 0x1, -R29 ;  /* 0x000000010808c824 */ /* 0x000fe200078e0a1d */
[----:B------:R-:W-:Y:S01]  /*7a70*/  ISETP.GT.U32.AND P4, PT, R29, R28, PT ;  /* 0x0000001c1d00720c */ /* 0x000fe20003f84070 */
[----:B------:R-:W4:Y:S04]  /*7a80*/  LDL R22, [R1+0xb60] ;  /* 0x000b600001167983 */ /* 0x000f280000100800 */
[----:B------:R-:W0:Y:S02]  /*7a90*/  S2R R29, SR_TID.X ;  /* 0x00000000001d7919 */ /* 0x000e240000002100 */
[----:B0-----:R-:W-:-:S05]  /*7aa0*/  IMAD.SHL.U32 R29, R29, 0x40, RZ ;  /* 0x000000401d1d7824 */ /* 0x001fca00078e00ff */
[----:B------:R-:W-:Y:S02]  /*7ab0*/  LOP3.LUT R18, R18, 0x400, R29, 0xf8, !PT ;  /* 0x0000040012127812 */ /* 0x000fe400078ef81d */
[----:B------:R-:W-:-:S05]  /*7ac0*/  IABS R29, c[0x0][0x17c] ;  /* 0x00005f00001d7a13 */ /* 0x000fca0000000000 */
[--C-:B------:R-:W-:Y:S02]  /*7ad0*/  @!P5 IMAD.IADD R7, R7, 0x1, -R29.reuse ;  /* 0x000000010707d824 */ /* 0x100fe400078e0a1d */
[--C-:B------:R-:W-:Y:S02]  /*7ae0*/  @!P0 IMAD.IADD R6, R6, 0x1, -R29.reuse ;  /* 0x0000000106068824 */ /* 0x100fe400078e0a1d */
[--C-:B------:R-:W-:Y:S02]  /*7af0*/  @!P3 IMAD.IADD R5, R5, 0x1, -R29.reuse ;  /* 0x000000010505b824 */ /* 0x100fe400078e0a1d */
[--C-:B------:R-:W-:Y:S02]  /*7b00*/  @!P1 IMAD.IADD R4, R4, 0x1, -R29.reuse ;  /* 0x0000000104049824 */ /* 0x100fe400078e0a1d */
[----:B------:R-:W-:Y:S01]  /*7b10*/  @!P4 IMAD.IADD R28, R28, 0x1, -R29 ;  /* 0x000000011c1cc824 */ /* 0x000fe200078e0a1d */
[----:B--2---:R-:W-:Y:S02]  /*7b20*/  ISETP.GE.AND P3, PT, R25, RZ, PT ;  /* 0x000000ff1900720c */ /* 0x004fe40003f66270 */
[----:B------:R-:W2:Y:S01]  /*7b30*/  LDL R25, [R1+0xb50] ;  /* 0x000b500001197983 */ /* 0x000ea20000100800 */
[----:B---3--:R-:W-:-:S03]  /*7b40*/  ISETP.GE.AND P4, PT, R26, RZ, PT ;  /* 0x000000ff1a00720c */ /* 0x008fc60003f86270 */
[----:B------:R-:W3:Y:S01]  /*7b50*/  LDL R26, [R1+0xb44] ;  /* 0x000b4400011a7983 */ /* 0x000ee20000100800 */
[----:B----4-:R-:W-:-:S03]  /*7b60*/  ISETP.GE.AND P1, PT, R20, RZ, PT ;  /* 0x000000ff1400720c */ /* 0x010fc60003f26270 */
[----:B------:R-:W4:Y:S01]  /*7b70*/  LDL R20, [R1+0xb48] ;  /* 0x000b480001147983 */ /* 0x000f220000100800 */
[----:B------:R-:W-:Y:S02]  /*7b80*/  ISETP.GE.AND P5, PT, R23, RZ, PT ;  /* 0x000000ff1700720c */ /* 0x000fe40003fa6270 */
[----:B------:R-:W-:Y:S01]  /*7b90*/  ISETP.GE.AND P0, PT, R24, RZ, PT ;  /* 0x000000ff1800720c */ /* 0x000fe20003f06270 */
[----:B------:R-:W2:Y:S04]  /*7ba0*/  LDL R23, [R1+0xb5c] ;  /* 0x000b5c0001177983 */ /* 0x000ea80000100800 */
[----:B------:R-:W2:Y:S04]  /*7bb0*/  LDL R24, [R1+0xb54] ;  /* 0x000b540001187983 */ /* 0x000ea80000100800 */
[----:B------:R-:W2:Y:S02]  /*7bc0*/  LDL.LU R18, [R1+0x74] ;  /* 0x0000740001127983 */ /* 0x000ea40000300800 */
[----:B------:R-:W-:Y:S01]  /*7bd0*/  @!P5 IMAD.MOV R3, RZ, RZ, -R3 ;  /* 0x000000ffff03d224 */ /* 0x000fe200078e0a03 */
[----:B------:R-:W-:-:S02]  /*7be0*/  ISETP.GE.AND P5, PT, R27, RZ, PT ;  /* 0x000000ff1b00720c */ /* 0x000fc40003fa6270 */
[----:B------:R-:W3:Y:S04]  /*7bf0*/  LDL R27, [R1+0xb3c] ;  /* 0x000b3c00011b7983 */ /* 0x000ee80000100800 */
[----:B------:R0:W-:Y:S04]  /*7c00*/  STL [R1+0x1e4], R3 ;  /* 0x0001e40301007387 */ /* 0x0001e80000100800 */
[----:B0-----:R-:W3:Y:S01]  /*7c10*/  LDL.LU R3, [R1+0x70] ;  /* 0x0000700001037983 */ /* 0x001ee20000300800 */
[----:B--2---:R-:W-:Y:S01]  /*7c20*/  @!P0 IMAD.MOV R18, RZ, RZ, -R18 ;  /* 0x000000ffff128224 */ /* 0x004fe200078e0a12 */
[----:B------:R-:W-:-:S02]  /*7c30*/  ISETP.GE.AND P0, PT, R21, RZ, PT ;  /* 0x000000ff1500720c */ /* 0x000fc40003f06270 */
[----:B------:R-:W2:Y:S04]  /*7c40*/  LDL R21, [R1+0xb40] ;  /* 0x000b400001157983 */ /* 0x000ea80000100800 */
[----:B------:R0:W-:Y:S04]  /*7c50*/  STL [R1+0x1e0], R18 ;  /* 0x0001e01201007387 */ /* 0x0001e80000100800 */
[----:B0-----:R-:W2:Y:S01]  /*7c60*/  LDL.LU R18, [R1+0x6c] ;  /* 0x00006c0001127983 */ /* 0x001ea20000300800 */
[----:B---3--:R-:W-:Y:S01]  /*7c70*/  @!P3 IMAD.MOV R3, RZ, RZ, -R3 ;  /* 0x000000ffff03b224 */ /* 0x008fe200078e0a03 */
[----:B------:R-:W-:-:S02]  /*7c80*/  ISETP.GE.AND P3, PT, R22, RZ, PT ;  /* 0x000000ff1600720c */ /* 0x000fc40003f66270 */
[----:B------:R-:W3:Y:S04]  /*7c90*/  LDL R22, [R1+0xb34] ;  /* 0x000b340001167983 */ /* 0x000ee80000100800 */
[----:B------:R0:W-:Y:S04]  /*7ca0*/  STL [R1+0x1dc], R3 ;  /* 0x0001dc0301007387 */ /* 0x0001e80000100800 */
[----:B0-----:R-:W3:Y:S01]  /*7cb0*/  LDL.LU R3, [R1+0x68] ;  /* 0x0000680001037983 */ /* 0x001ee20000300800 */
[----:B------:R-:W-:Y:S01]  /*7cc0*/  @!P2 IMAD.IADD R2, R2, 0x1, -R29 ;  /* 0x000000010202a824 */ /* 0x000fe200078e0a1d */
[----:B------:R-:W-:Y:S01]  /*7cd0*/  ISETP.GE.AND P2, PT, R19, RZ, PT ;  /* 0x000000ff1300720c */ /* 0x000fe20003f46270 */
        /* <DEDUP_REMOVED lines=16> */
[----:B----4-:R-:W-:-:S02]  /*7de0*/  ISETP.GE.AND P5, PT, R20, RZ, PT ;  /* 0x000000ff1400720c */ /* 0x010fc40003fa6270 */
[----:B------:R-:W3:Y:S04]  /*7df0*/  LDL R20, [R1+0xb24] ;  /* 0x000b240001147983 */ /* 0x000ee80000100800 */
[----:B------:R0:W-:Y:S04]  /*7e00*/  STL [R1+0x1cc], R3 ;  /* 0x0001cc0301007387 */ /* 0x0001e80000100800 */
[----:B0-----:R-:W4:Y:S01]  /*7e10*/  LDL.LU R3, [R1+0x58] ;  /* 0x0000580001037983 */ /* 0x001f220000300800 */
[----:B--2---:R-:W-:Y:S01]  /*7e20*/  @!P0 IMAD.MOV R18, RZ, RZ, -R18 ;  /* 0x000000ffff128224 */ /* 0x004fe200078e0a12 */
[----:B------:R-:W-:-:S02]  /*7e30*/  ISETP.GE.AND P0, PT, R26, RZ, PT ;  /* 0x000000ff1a00720c */ /* 0x000fc40003f06270 */
[----:B------:R-:W2:Y:S04]  /*7e40*/  LDL R26, [R1+0xb28] ;  /* 0x000b2800011a7983 */ /* 0x000ea80000100800 */
[----:B------:R0:W-:Y:S04]  /*7e50*/  STL [R1+0x1c4], R18 ;  /* 0x0001c41201007387 */ /* 0x0001e80000100800 */
[----:B0-----:R-:W2:Y:S01]  /*7e60*/  LDL.LU R18, [R1+0x54] ;  /* 0x0000540001127983 */ /* 0x001ea20000300800 */
[----:B----4-:R-:W-:Y:S01]  /*7e70*/  @!P3 IMAD.MOV R3, RZ, RZ, -R3 ;  /* 0x000000ffff03b224 */ /* 0x010fe200078e0a03 */
[----:B------:R-:W-:-:S02]  /*7e80*/  ISETP.GE.AND P3, PT, R27, RZ, PT ;  /* 0x000000ff1b00720c */ /* 0x000fc40003f66270 */
[----:B------:R-:W4:Y:S04]  /*7e90*/  LDL R27, [R1+0xb1c] ;  /* 0x000b1c00011b7983 */ /* 0x000f280000100800 */
        /* <DEDUP_REMOVED lines=341> */
[----:B0-----:R-:W4:Y:S04]  /*93f0*/  LDL.LU R3, [R1+0x138] ;  /* 0x0001380001037983 */ /* 0x001f280000300800 */
[----:B------:R-:W3:Y:S01]  /*9400*/  LDL.LU R19, [R1+0x140] ;  /* 0x0001400001137983 */ /* 0x000ee20000300800 */
[----:B--2---:R-:W-:Y:S01]  /*9410*/  @!P4 IMAD.MOV R18, RZ, RZ, -R18 ;  /* 0x000000ffff12c224 */ /* 0x004fe200078e0a12 */
[----:B------:R-:W-:-:S04]  /*9420*/  ISETP.GE.AND P4, PT, R25, RZ, PT ;  /* 0x000000ff1900720c */ /* 0x000fc80003f86270 */
[----:B------:R-:W-:Y:S04]  /*9430*/  STL [R1+0x5c], R18 ;  /* 0x00005c1201007387 */ /* 0x000fe80000100800 */
[----:B------:R-:W2:Y:S01]  /*9440*/  LDL R25, [R1+0xa04] ;  /* 0x000a040001197983 */ /* 0x000ea20000100800 */
[----:B----4-:R-:W-:-:S05]  /*9450*/  @!P5 IMAD.MOV R3, RZ, RZ, -R3 ;  /* 0x000000ffff03d224 */ /* 0x010fca00078e0a03 */
[----:B------:R0:W-:Y:S04]  /*9460*/  STL [R1+0x58], R3 ;  /* 0x0000580301007387 */ /* 0x0001e80000100800 */
[----:B0-----:R-:W4:Y:S01]  /*9470*/  LDL.LU R3, [R1+0x148] ;  /* 0x0001480001037983 */ /* 0x001f220000300800 */
[----:B---3--:R-:W-:Y:S01]  /*9480*/  @!P0 IMAD.MOV R19, RZ, RZ, -R19 ;  /* 0x000000ffff138224 */ /* 0x008fe200078e0a13 */
[----:B------:R-:W-:Y:S02]  /*9490*/  ISETP.GE.AND P0, PT, R26, RZ, PT ;  /* 0x000000ff1a00720c */ /* 0x000fe40003f06270 */
[----:B------:R-:W3:Y:S04]  /*94a0*/  LDL R18, [R1+0xa00] ;  /* 0x000a000001127983 */ /* 0x000ee80000100800 */
[----:B------:R0:W-:Y:S01]  /*94b0*/  STL [R1+0x54], R19 ;  /* 0x0000541301007387 */ /* 0x0001e20000100800 */
[----:B------:R-:W-:-:S03]  /*94c0*/  ISETP.GE.AND P5, PT, R20, RZ, PT ;  /* 0x000000ff1400720c */ /* 0x000fc60003fa6270 */
[----:B0-----:R-:W2:Y:S04]  /*94d0*/  LDL.LU R19, [R1+0x130] ;  /* 0x0001300001137983 */ /* 0x001ea80000300800 */
[----:B------:R-:W2:Y:S01]  /*94e0*/  LDL R26, [R1+0x9fc] ;  /* 0x0009fc00011a7983 */ /* 0x000ea20000100800 */
[----:B----4-:R-:W-:Y:S01]  /*94f0*/  @!P3 IMAD.MOV R3, RZ, RZ, -R3 ;  /* 0x000000ffff03b224 */ /* 0x010fe200078e0a03 */
[----:B------:R-:W-:-:S04]  /*9500*/  ISETP.GE.AND P3, PT, R27, RZ, PT ;  /* 0x000000ff1b00720c */ /* 0x000fc80003f66270 */
[----:B------:R0:W-:Y:S04]  /*9510*/  STL [R1+0x50], R3 ;  /* 0x0000500301007387 */ /* 0x0001e80000100800 */
[----:B0-----:R-:W4:Y:S04]  /*9520*/  LDL.LU R3, [R1+0xe8] ;  /* 0x0000e80001037983 */ /* 0x001f280000300800 */
[----:B------:R-:W3:Y:S04]  /*9530*/  LDL R27, [R1+0x9f8] ;  /* 0x0009f800011b7983 */ /* 0x000ee80000100800 */
[----:B------:R-:W3:Y:S01]  /*9540*/  LDL.LU R20, [R1+0xf8] ;  /* 0x0000f80001147983 */ /* 0x000ee20000300800 */
[----:B--2---:R-:W-:-:S05]  /*9550*/  @!P1 IMAD.MOV R19, RZ, RZ, -R19 ;  /* 0x000000ffff139224 */ /* 0x004fca00078e0a13 */
[----:B------:R0:W-:Y:S04]  /*9560*/  STL [R1+0x4c], R19 ;  /* 0x00004c1301007387 */ /* 0x0001e80000100800 */
[----:B0-----:R-:W2:Y:S01]  /*9570*/  LDL R19, [R1+0x9f4] ;  /* 0x0009f40001137983 */ /* 0x001ea20000100800 */
[----:B----4-:R-:W-:Y:S01]  /*9580*/  @!P2 IMAD.MOV R3, RZ, RZ, -R3 ;  /* 0x000000ffff03a224 */ /* 0x010fe200078e0a03 */
[----:B------:R-:W-:-:S04]  /*9590*/  ISETP.GE.AND P2, PT, R22, RZ, PT ;  /* 0x000000ff1600720c */ /* 0x000fc80003f46270 */
[----:B------:R0:W-:Y:S01]  /*95a0*/  STL [R1+0x48], R3 ;  /* 0x0000480301007387 */ /* 0x0001e20000100800 */
[----:B---3--:R-:W-:-:S03]  /*95b0*/  @!P4 IMAD.MOV R20, RZ, RZ, -R20 ;  /* 0x000000ffff14c224 */ /* 0x008fc600078e0a14 */
[----:B0-----:R-:W3:Y:S04]  /*95c0*/  LDL.LU R3, [R1+0x100] ;  /* 0x0001000001037983 */ /* 0x001ee80000300800 */
[----:B------:R0:W-:Y:S04]  /*95d0*/  STL [R1+0x44], R20 ;  /* 0x0000441401007387 */ /* 0x0001e80000100800 */
[----:B0-----:R-:W4:Y:S04]  /*95e0*/  LDL R20, [R1+0x9f0] ;  /* 0x0009f00001147983 */ /* 0x001f280000100800 */
[----:B------:R-:W2:Y:S01]  /*95f0*/  LDL.LU R22, [R1+0x108] ;  /* 0x0001080001167983 */ /* 0x000ea20000300800 */
[----:B------:R-:W-:-:S03]  /*9600*/  ISETP.GE.AND P1, PT, R21, RZ, PT ;  /* 0x000000ff1500720c */ /* 0x000fc60003f26270 */
[----:B------:R-:W4:Y:S01]  /*9610*/  LDL R21, [R1+0x9ec] ;  /* 0x0009ec0001157983 */ /* 0x000f220000100800 */
[----:B---3--:R-:W-:Y:S01]  /*9620*/  @!P5 IMAD.MOV R3, RZ, RZ, -R3 ;  /* 0x000000ffff03d224 */ /* 0x008fe200078e0a03 */
[----:B------:R-:W-:Y:S02]  /*9630*/  ISETP.GE.AND P5, PT, R24, RZ, PT ;  /* 0x000000ff1800720c */ /* 0x000fe40003fa6270 */
[----:B------:R-:W3:Y:S04]  /*9640*/  LDL R24, [R1+0x9e8] ;  /* 0x0009e80001187983 */ /* 0x000ee80000100800 */
[----:B------:R0:W-:Y:S04]  /*9650*/  STL [R1+0x40], R3 ;  /* 0x0000400301007387 */ /* 0x0001e80000100800 */
[----:B0-----:R-:W3:Y:S01]  /*9660*/  LDL.LU R3, [R1+0xf0] ;  /* 0x0000f00001037983 */ /* 0x001ee20000300800 */
[----:B--2---:R-:W-:Y:S01]  /*9670*/  @!P0 IMAD.MOV R22, RZ, RZ, -R22 ;  /* 0x000000ffff168224 */ /* 0x004fe200078e0a16 */
[----:B------:R-:W-:-:S04]  /*9680*/  ISETP.GE.AND P0, PT, R25, RZ, PT ;  /* 0x000000ff1900720c */ /* 0x000fc80003f06270 */
[----:B------:R0:W-:Y:S04]  /*9690*/  STL [R1+0x3c], R22 ;  /* 0x00003c1601007387 */ /* 0x0001e80000100800 */
[----:B0-----:R-:W2:Y:S04]  /*96a0*/  LDL R22, [R1+0x9e4] ;  /* 0x0009e40001167983 */ /* 0x001ea80000100800 */
[----:B------:R-:W2:Y:S01]  /*96b0*/  LDL.LU R25, [R1+0x34] ;  /* 0x0000340001197983 */ /* 0x000ea20000300800 */
[----:B------:R-:W-:-:S03]  /*96c0*/  ISETP.GE.AND P4, PT, R23, RZ, PT ;  /* 0x000000ff1700720c */ /* 0x000fc60003f86270 */
[----:B------:R-:W4:Y:S01]  /*96d0*/  LDL R23, [R1+0x9e0] ;  /* 0x0009e00001177983 */ /* 0x000f220000100800 */
[----:B---3--:R-:W-:Y:S01]  /*96e0*/  @!P3 IMAD.MOV R3, RZ, RZ, -R3 ;  /* 0x000000ffff03b224 */ /* 0x008fe200078e0a03 */
[----:B------:R-:W-:Y:S02]  /*96f0*/  ISETP.GE.AND P3, PT, R18, RZ, PT ;  /* 0x000000ff1200720c */ /* 0x000fe40003f66270 */
[----:B------:R-:W3:Y:S04]  /*9700*/  LDL.LU R18, [R1+0x30] ;  /* 0x0000300001127983 */ /* 0x000ee80000300800 */
[----:B------:R0:W-:Y:S04]  /*9710*/  STL [R1+0x38], R3 ;  /* 0x0000380301007387 */ /* 0x0001e80000100800 */
[----:B0-----:R-:W4:Y:S01]  /*9720*/  LDL R3, [R1+0x9dc] ;  /* 0x0009dc0001037983 */ /* 0x001f220000100800 */
[----:B--2---:R-:W-:Y:S01]  /*9730*/  @!P1 IMAD.MOV R25, RZ, RZ, -R25 ;  /* 0x000000ffff199224 */ /* 0x004fe200078e0a19 */
[----:B------:R-:W-:-:S04]  /*9740*/  ISETP.GE.AND P1, PT, R26, RZ, PT ;  /* 0x000000ff1a00720c */ /* 0x000fc80003f26270 */
[----:B------:R0:W-:Y:S04]  /*9750*/  STL [R1+0x34], R25 ;  /* 0x0000341901007387 */ /* 0x0001e80000100800 */
[----:B0-----:R-:W2:Y:S04]  /*9760*/  LDL R25, [R1+0x9d8] ;  /* 0x0009d80001197983 */ /* 0x001ea80000100800 */
[----:B------:R-:W2:Y:S01]  /*9770*/  LDL.LU R26, [R1+0x2c] ;  /* 0x00002c00011a7983 */ /* 0x000ea20000300800 */
[----:B---3--:R-:W-:Y:S01]  /*9780*/  @!P2 IMAD.MOV R18, RZ, RZ, -R18 ;  /* 0x000000ffff12a224 */ /* 0x008fe200078e0a12 */
[----:B------:R-:W-:-:S02]  /*9790*/  ISETP.GE.AND P2, PT, R27, RZ, PT ;  /* 0x000000ff1b00720c */ /* 0x000fc40003f46270 */
        /* <DEDUP_REMOVED lines=8> */
[----:B------:R-:W-:-:S03]  /*9820*/  @!P6 IMAD.IADD R0, R0, 0x1, -R29 ;  /* 0x000000010000e824 */ /* 0x000fc600078e0a1d */
[----:B------:R-:W2:Y:S01]  /*9830*/  LDL R29, [R1+0x9cc] ;  /* 0x0009cc00011d7983 */ /* 0x000ea20000100800 */
[----:B---3--:R-:W-:Y:S01]  /*9840*/  @!P5 IMAD.MOV R18, RZ, RZ, -R18 ;  /* 0x000000ffff12d224 */ /* 0x008fe200078e0a12 */
[----:B----4-:R-:W-:-:S04]  /*9850*/  ISETP.GE.AND P5, PT, R20, RZ, PT ;  /* 0x000000ff1400720c */ /* 0x010fc80003fa6270 */
[----:B------:R0:W-:Y:S04]  /*9860*/  STL [R1+0x28], R18 ;  /* 0x0000281201007387 */ /* 0x0001e80000100800 */
[----:B0-----:R-:W3:Y:S04]  /*9870*/  LDL.LU R18, [R1+0xd0c] ;  /* 0x000d0c0001127983 */ /* 0x001ee80000300800 */
[----:B------:R-:W4:Y:S01]  /*9880*/  LDL.LU R20, [R1+0x20] ;  /* 0x0000200001147983 */ /* 0x000f220000300800 */
[----:B--2---:R-:W-:Y:S01]  /*9890*/  @!P0 IMAD.MOV R19, RZ, RZ, -R19 ;  /* 0x000000ffff138224 */ /* 0x004fe200078e0a13 */
[----:B------:R-:W-:-:S04]  /*98a0*/  ISETP.GE.AND P0, PT, R21, RZ, PT ;  /* 0x000000ff1500720c */ /* 0x000fc80003f06270 */
[----:B------:R0:W-:Y:S04]  /*98b0*/  STL [R1+0x24], R19 ;  /* 0x0000241301007387 */ /* 0x0001e80000100800 */
[----:B0-----:R-:W2:Y:S04]  /*98c0*/  LDL.LU R19, [R1+0xd08] ;  /* 0x000d080001137983 */ /* 0x001ea80000300800 */
[----:B------:R-:W2:Y:S01]  /*98d0*/  LDL.LU R21, [R1+0x1c] ;  /* 0x00001c0001157983 */ /* 0x000ea20000300800 */
[----:B----4-:R-:W-:Y:S01]  /*98e0*/  @!P3 IMAD.MOV R20, RZ, RZ, -R20 ;  /* 0x000000ffff14b224 */ /* 0x010fe200078e0a14 */
[----:B------:R-:W-:-:S04]  /*98f0*/  ISETP.GE.AND P3, PT, R24, RZ, PT ;  /* 0x000000ff1800720c */ /* 0x000fc80003f66270 */
[----:B------:R0:W-:Y:S04]  /*9900*/  STL [R1+0x20], R20 ;  /* 0x0000201401007387 */ /* 0x0001e80000100800 */
[----:B0-----:R-:W4:Y:S04]  /*9910*/  LDL.LU R20, [R1+0xd04] ;  /* 0x000d040001147983 */ /* 0x001f280000300800 */
[----:B------:R-:W3:Y:S01]  /*9920*/  LDL.LU R24, [R1+0x18] ;  /* 0x0000180001187983 */ /* 0x000ee20000300800 */
[----:B--2---:R-:W-:Y:S01]  /*9930*/  @!P1 IMAD.MOV R21, RZ, RZ, -R21 ;  /* 0x000000ffff159224 */ /* 0x004fe200078e0a15 */
[----:B------:R-:W-:-:S04]  /*9940*/  ISETP.GE.AND P1, PT, R22, RZ, PT ;  /* 0x000000ff1600720c */ /* 0x000fc80003f26270 */
[----:B------:R0:W-:Y:S04]  /*9950*/  STL [R1+0x1c], R21 ;  /* 0x00001c1501007387 */ /* 0x0001e80000100800 */
[----:B0-----:R-:W2:Y:S04]  /*9960*/  LDL.LU R21, [R1+0xd00] ;  /* 0x000d000001157983 */ /* 0x001ea80000300800 */
[----:B------:R-:W2:Y:S01]  /*9970*/  LDL.LU R22, [R1+0x14] ;  /* 0x0000140001167983 */ /* 0x000ea20000300800 */
[----:B---3--:R-:W-:Y:S01]  /*9980*/  @!P2 IMAD.MOV R24, RZ, RZ, -R24 ;  /* 0x000000ffff18a224 */ /* 0x008fe200078e0a18 */
[----:B------:R-:W-:-:S04]  /*9990*/  ISETP.GE.AND P2, PT, R23, RZ, PT ;  /* 0x000000ff1700720c */ /* 0x000fc80003f46270 */
[----:B------:R0:W-:Y:S04]  /*99a0*/  STL [R1+0x18], R24 ;  /* 0x0000181801007387 */ /* 0x0001e80000100800 */
[----:B0-----:R-:W3:Y:S04]  /*99b0*/  LDL R24, [R1+0x9c0] ;  /* 0x0009c00001187983 */ /* 0x001ee80000100800 */
        /* <DEDUP_REMOVED lines=9> */
[----:B0-----:R-:W3:Y:S04]  /*9a50*/  LDL.LU R23, [R1+0xcf8] ;  /* 0x000cf80001177983 */ /* 0x001ee80000300800 */
[----:B------:R-:W3:Y:S01]  /*9a60*/  LDL.LU R25, [R1+0x8] ;  /* 0x0000080001197983 */ /* 0x000ee20000300800 */
[----:B--2---:R-:W-:Y:S01]  /*9a70*/  @!P0 IMAD.MOV R3, RZ, RZ, -R3 ;  /* 0x000000ffff038224 */ /* 0x004fe200078e0a03 */
[----:B------:R-:W-:-:S04]  /*9a80*/  ISETP.GE.AND P0, PT, R27, RZ, PT ;  /* 0x000000ff1b00720c */ /* 0x000fc80003f06270 */
[----:B------:R0:W-:Y:S04]  /*9a90*/  STL [R1+0xc], R3 ;  /* 0x00000c0301007387 */ /* 0x0001e80000100800 */
[----:B0-----:R-:W2:Y:S04]  /*9aa0*/  LDL R3, [R1+0x9b8] ;  /* 0x0009b80001037983 */ /* 0x001ea80000100800 */
[----:B------:R-:W2:Y:S01]  /*9ab0*/  LDL.LU R27, [R1+0x4] ;  /* 0x00000400011b7983 */ /* 0x000ea20000300800 */
[----:B---3--:R-:W-:Y:S01]  /*9ac0*/  @!P3 IMAD.MOV R25, RZ, RZ, -R25 ;  /* 0x000000ffff19b224 */ /* 0x008fe200078e0a19 */
[----:B------:R-:W-:-:S04]  /*9ad0*/  ISETP.GE.AND P3, PT, R26, RZ, PT ;  /* 0x000000ff1a00720c */ /* 0x000fc80003f66270 */
[----:B------:R0:W-:Y:S04]  /*9ae0*/  STL [R1+0x8], R25 ;  /* 0x0000081901007387 */ /* 0x0001e80000100800 */
[----:B0-----:R-:W3:Y:S04]  /*9af0*/  LDL.LU R25, [R1+0xcf4] ;  /* 0x000cf40001197983 */ /* 0x001ee80000300800 */
[----:B------:R-:W3:Y:S01]  /*9b00*/  LDL.LU R26, [R1] ;  /* 0x00000000011a7983 */ /* 0x000ee20000300800 */
[----:B--2---:R-:W-:-:S05]  /*9b10*/  @!P1 IMAD.MOV R27, RZ, RZ, -R27 ;  /* 0x000000ffff1b9224 */ /* 0x004fca00078e0a1b */
[----:B------:R0:W-:Y:S04]  /*9b20*/  STL [R1+0x4], R27 ;  /* 0x0000041b01007387 */ /* 0x0001e80000100800 */
[----:B0-----:R-:W2:Y:S01]  /*9b30*/  LDL.LU R27, [R1+0xcf0] ;  /* 0x000cf000011b7983 */ /* 0x001ea20000300800 */
[----:B------:R-:W-:Y:S01]  /*9b40*/  ISETP.GE.AND P1, PT, R29, RZ, PT ;  /* 0x000000ff1d00720c */ /* 0x000fe20003f26270 */
[----:B---3--:R-:W-:Y:S02]  /*9b50*/  @!P2 IMAD.MOV R26, RZ, RZ, -R26 ;  /* 0x000000ffff1aa224 */ /* 0x008fe400078e0a1a */
[----:B--2---:R-:W-:Y:S02]  /*9b60*/  IMAD.MOV.U32 R29, RZ, RZ, R27 ;  /* 0x000000ffff1d7224 */ /* 0x004fe400078e001b */
[----:B------:R-:W2:Y:S04]  /*9b70*/  LDL R27, [R1+0x9c8] ;  /* 0x0009c800011b7983 */ /* 0x000ea80000100800 */
[----:B------:R0:W-:Y:S04]  /*9b80*/  STL [R1], R26 ;  /* 0x0000001a01007387 */ /* 0x0001e80000100800 */
[----:B0-----:R-:W3:Y:S01]  /*9b90*/  LDL.LU R26, [R1+0xcec] ;  /* 0x000cec00011a7983 */ /* 0x001ee20000300800 */
[----:B--2---:R-:W-:Y:S01]  /*9ba0*/  ISETP.GE.AND P2, PT, R27, RZ, PT ;  /* 0x000000ff1b00720c */ /* 0x004fe20003f46270 */
[----:B---3--:R-:W-:-:S02]  /*9bb0*/  IMAD.MOV.U32 R27, RZ, RZ, R26 ;  /* 0x000000ffff1b7224 */ /* 0x008fc400078e001a */
[----:B------:R-:W2:Y:S01]  /*9bc0*/  LDL R26, [R1+0x9c4] ;  /* 0x0009c400011a7983 */ /* 0x000ea20000100800 */
[----:B------:R-:W-:Y:S02]  /*9bd0*/  @!P4 IMAD.MOV R29, RZ, RZ, -R29 ;  /* 0x000000ffff1dc224 */ /* 0x000fe400078e0a1d */
[----:B------:R-:W-:-:S03]  /*9be0*/  @!P5 IMAD.MOV R27, RZ, RZ, -R27 ;  /* 0x000000ffff1bd224 */ /* 0x000fc600078e0a1b */
[----:B------:R0:W-:Y:S01]  /*9bf0*/  STL [R1+0xc58], R29 ;  /* 0x000c581d01007387 */ /* 0x0001e20000100800 */
[----:B------:R-:W-:-:S03]  /*9c00*/  ISETP.GE.AND P5, PT, R24, RZ, PT ;  /* 0x000000ff1800720c */ /* 0x000fc60003fa6270 */
[----:B0-----:R-:W3:Y:S01]  /*9c10*/  LDL R29, [R1+0x9b4] ;  /* 0x0009b400011d7983 */ /* 0x001ee20000100800 */
[----:B--2---:R-:W-:-:S03]  /*9c20*/  ISETP.GE.AND P4, PT, R26, RZ, PT ;  /* 0x000000ff1a00720c */ /* 0x004fc60003f86270 */
[----:B------:R-:W2:Y:S04]  /*9c30*/  LDL R26, [R1+0x9a8] ;  /* 0x0009a800011a7983 */ /* 0x000ea80000100800 */
[----:B------:R0:W-:Y:S04]  /*9c40*/  STL [R1+0xc5c], R27 ;  /* 0x000c5c1b01007387 */ /* 0x0001e80000100800 */
[----:B0-----:R-:W2:Y:S04]  /*9c50*/  LDL R27, [R1+0x9bc] ;  /* 0x0009bc00011b7983 */ /* 0x001ea80000100800 */
[----:B------:R-:W3:Y:S01]  /*9c60*/  LDL.LU R24, [R1+0xce8] ;  /* 0x000ce80001187983 */ /* 0x000ee20000300800 */
[----:B------:R-:W-:-:S02]  /*9c70*/  @!P0 IMAD.MOV R25, RZ, RZ, -R25 ;  /* 0x000000ffff198224 */ /* 0x000fc400078e0a19 */
[----:B------:R-:W-:-:S03]  /*9c80*/  @!P1 IMAD.MOV R23, RZ, RZ, -R23 ;  /* 0x000000ffff179224 */ /* 0x000fc600078e0a17 */
[----:B------:R0:W-:Y:S04]  /*9c90*/  STL [R1+0xc60], R25 ;  /* 0x000c601901007387 */ /* 0x0001e80000100800 */
[----:B0-----:R-:W4:Y:S01]  /*9ca0*/  LDL R25, [R1+0x9a4] ;  /* 0x0009a40001197983 */ /* 0x001f220000100800 */
[----:B--2---:R-:W-:-:S03]  /*9cb0*/  ISETP.GE.AND P0, PT, R27, RZ, PT ;  /* 0x000000ff1b00720c */ /* 0x004fc60003f06270 */
[----:B------:R-:W2:Y:S01]  /*9cc0*/  LDL R27, [R1+0x9a0] ;  /* 0x0009a000011b7983 */ /* 0x000ea20000100800 */
[----:B---3--:R-:W-:Y:S01]  /*9cd0*/  @!P3 IMAD.MOV R24, RZ, RZ, -R24 ;  /* 0x000000ffff18b224 */ /* 0x008fe200078e0a18 */
[----:B------:R-:W-:-:S04]  /*9ce0*/  ISETP.GE.AND P3, PT, R3, RZ, PT ;  /* 0x000000ff0300720c */ /* 0x000fc80003f66270 */
[----:B------:R0:W-:Y:S04]  /*9cf0*/  STL [R1+0xc64], R24 ;  /* 0x000c641801007387 */ /* 0x0001e80000100800 */
[----:B------:R-:W3:Y:S04]  /*9d00*/  LDL R3, [R1+0x99c] ;  /* 0x00099c0001037983 */ /* 0x000ee80000100800 */
[----:B0-----:R-:W2:Y:S04]  /*9d10*/  LDL R24, [R1+0x9ac] ;  /* 0x0009ac0001187983 */ /* 0x001ea80000100800 */
[----:B------:R0:W-:Y:S04]  /*9d20*/  STL [R1+0xc68], R23 ;  /* 0x000c681701007387 */ /* 0x0001e80000100800 */
[----:B0-----:R-:W2:Y:S01]  /*9d30*/  LDL R23, [R1+0x9b0] ;  /* 0x0009b00001177983 */ /* 0x001ea20000100800 */
[----:B------:R-:W-:-:S02]  /*9d40*/  @!P2 IMAD.MOV R22, RZ, RZ, -R22 ;  /* 0x000000ffff16a224 */ /* 0x000fc400078e0a16 */
[----:B------:R-:W-:Y:S01]  /*9d50*/  @!P4 IMAD.MOV R21, RZ, RZ, -R21 ;  /* 0x000000ffff15c224 */ /* 0x000fe200078e0a15 */
[----:B------:R-:W-:Y:S02]  /*9d60*/  ISETP.GE.AND P1, PT, R29, RZ, PT ;  /* 0x000000ff1d00720c */ /* 0x000fe40003f26270 */
[----:B------:R-:W3:Y:S01]  /*9d70*/  LDL R29, [R1+0x998] ;  /* 0x00099800011d7983 */ /* 0x000ee20000100800 */
[----:B----4-:R-:W-:-:S03]  /*9d80*/  @!P5 IMAD.MOV R20, RZ, RZ, -R20 ;  /* 0x000000ffff14d224 */ /* 0x010fc600078e0a14 */
[----:B------:R0:W-:Y:S04]  /*9d90*/  STL [R1+0xc6c], R22 ;  /* 0x000c6c1601007387 */ /* 0x0001e80000100800 */
[----:B------:R-:W-:Y:S01]  /*9da0*/  STL [R1+0xc70], R21 ;  /* 0x000c701501007387 */ /* 0x000fe20000100800 */
[----:B------:R-:W-:-:S03]  /*9db0*/  ISETP.GE.AND P5, PT, R26, RZ, PT ;  /* 0x000000ff1a00720c */ /* 0x000fc60003fa6270 */
[----:B0-----:R-:W4:Y:S01]  /*9dc0*/  LDL R22, [R1+0x994] ;  /* 0x0009940001167983 */ /* 0x001f220000100800 */
[----:B------:R-:W-:Y:S02]  /*9dd0*/  @!P0 IMAD.MOV R19, RZ, RZ, -R19 ;  /* 0x000000ffff138224 */ /* 0x000fe400078e0a13 */
[----:B------:R-:W-:Y:S01]  /*9de0*/  @!P3 IMAD.MOV R18, RZ, RZ, -R18 ;  /* 0x000000ffff12b224 */ /* 0x000fe200078e0a12 */
[----:B------:R-:W-:Y:S01]  /*9df0*/  ISETP.GE.AND P0, PT, R25, RZ, PT ;  /* 0x000000ff1900720c */ /* 0x000fe20003f06270 */
[----:B------:R-:W-:Y:S01]  /*9e00*/  @!P1 IMAD.MOV R17, RZ, RZ, -R17 ;  /* 0x000000ffff119224 */ /* 0x000fe200078e0a11 */
[----:B--2---:R-:W-:Y:S02]  /*9e10*/  ISETP.GE.AND P2, PT, R23, RZ, PT ;  /* 0x000000ff1700720c */ /* 0x004fe40003f46270 */
[----:B------:R-:W2:Y:S04]  /*9e20*/  LDL R23, [R1+0x990] ;  /* 0x0009900001177983 */ /* 0x000ea80000100800 */
[----:B------:R0:W-:Y:S04]  /*9e30*/  STL [R1+0xc74], R20 ;  /* 0x000c741401007387 */ /* 0x0001e80000100800 */
[----:B------:R-:W2:Y:S01]  /*9e40*/  LDL R26, [R1+0x98c] ;  /* 0x00098c00011a7983 */ /* 0x000ea20000100800 */
[----:B------:R-:W-:-:S03]  /*9e50*/  ISETP.GE.AND P4, PT, R24, RZ, PT ;  /* 0x000000ff1800720c */ /* 0x000fc60003f86270 */
[----:B------:R-:W-:Y:S04]  /*9e60*/  STL [R1+0xc78], R19 ;  /* 0x000c781301007387 */ /* 0x000fe80000100800 */
[----:B------:R-:W2:Y:S04]  /*9e70*/  LDL R24, [R1+0x988] ;  /* 0x0009880001187983 */ /* 0x000ea80000100800 */
[----:B------:R-:W-:Y:S04]  /*9e80*/  STL [R1+0xc7c], R18 ;  /* 0x000c7c1201007387 */ /* 0x000fe80000100800 */
[----:B------:R-:W2:Y:S01]  /*9e90*/  LDL R25, [R1+0x984] ;  /* 0x0009840001197983 */ /* 0x000ea20000100800 */
[----:B---3--:R-:W-:-:S03]  /*9ea0*/  ISETP.GE.AND P1, PT, R3, RZ, PT ;  /* 0x000000ff0300720c */ /* 0x008fc60003f26270 */
[----:B------:R-:W-:Y:S04]  /*9eb0*/  STL [R1+0xc80], R17 ;  /* 0x000c801101007387 */ /* 0x000fe80000100800 */
[----:B------:R-:W3:Y:S01]  /*9ec0*/  LDL R3, [R1+0x980] ;  /* 0x0009800001037983 */ /* 0x000ee20000100800 */
[----:B------:R-:W-:Y:S01]  /*9ed0*/  @!P2 IMAD.MOV R16, RZ, RZ, -R16 ;  /* 0x000000ffff10a224 */ /* 0x000fe200078e0a10 */
[----:B------:R-:W-:Y:S01]  /*9ee0*/  ISETP.GE.AND P3, PT, R27, RZ, PT ;  /* 0x000000ff1b00720c */ /* 0x000fe20003f66270 */
[----:B------:R-:W-:Y:S01]  /*9ef0*/  @!P4 IMAD.MOV R15, RZ, RZ, -R15 ;  /* 0x000000ffff0fc224 */ /* 0x000fe200078e0a0f */
[----:B------:R-:W-:Y:S01]  /*9f00*/  ISETP.GE.AND P2, PT, R29, RZ, PT ;  /* 0x000000ff1d00720c */ /* 0x000fe20003f46270 */
[----:B------:R-:W-:Y:S01]  /*9f10*/  @!P5 IMAD.MOV R14, RZ, RZ, -R14 ;  /* 0x000000ffff0ed224 */ /* 0x000fe200078e0a0e */
[----:B------:R-:W-:Y:S01]  /*9f20*/  STL [R1+0xc84], R16 ;  /* 0x000c841001007387 */ /* 0x000fe20000100800 */
[----:B----4-:R-:W-:Y:S01]  /*9f30*/  ISETP.GE.AND P4, PT, R22, RZ, PT ;  /* 0x000000ff1600720c */ /* 0x010fe20003f86270 */
[----:B------:R-:W-:-:S02]  /*9f40*/  @!P0 IMAD.MOV R13, RZ, RZ, -R13 ;  /* 0x000000ffff0d8224 */ /* 0x000fc400078e0a0d */
[----:B------:R-:W4:Y:S04]  /*9f50*/  LDL R27, [R1+0x974] ;  /* 0x00097400011b7983 */ /* 0x000f280000100800 */
[----:B------:R-:W3:Y:S04]  /*9f60*/  LDL R29, [R1+0x978] ;  /* 0x00097800011d7983 */ /* 0x000ee80000100800 */
[----:B------:R-:W-:Y:S04]  /*9f70*/  STL [R1+0xc88], R15 ;  /* 0x000c880f01007387 */ /* 0x000fe80000100800 */
[----:B------:R-:W-:Y:S04]  /*9f80*/  STL [R1+0xc8c], R14 ;  /* 0x000c8c0e01007387 */ /* 0x000fe80000100800 */
[----:B------:R-:W-:Y:S01]  /*9f90*/  STL [R1+0xc90], R13 ;  /* 0x000c900d01007387 */ /* 0x000fe20000100800 */
[----:B------:R-:W-:-:S02]  /*9fa0*/  @!P3 IMAD.MOV R12, RZ, RZ, -R12 ;  /* 0x000000ffff0cb224 */ /* 0x000fc400078e0a0c */
[----:B------:R-:W-:Y:S02]  /*9fb0*/  @!P1 IMAD.MOV R11, RZ, RZ, -R11 ;  /* 0x000000ffff0b9224 */ /* 0x000fe400078e0a0b */
[----:B------:R-:W-:Y:S02]  /*9fc0*/  @!P2 IMAD.MOV R10, RZ, RZ, -R10 ;  /* 0x000000ffff0aa224 */ /* 0x000fe400078e0a0a */
[----:B------:R-:W-:Y:S01]  /*9fd0*/  @!P4 IMAD.MOV R9, RZ, RZ, -R9 ;  /* 0x000000ffff09c224 */ /* 0x000fe200078e0a09 */
[----:B--2---:R-:W-:Y:S02]  /*9fe0*/  ISETP.GE.AND P5, PT, R23, RZ, PT ;  /* 0x000000ff1700720c */ /* 0x004fe40003fa6270 */
[----:B------:R-:W-:Y:S02]  /*9ff0*/  ISETP.GE.AND P0, PT, R26, RZ, PT ;  /* 0x000000ff1a00720c */ /* 0x000fe40003f06270 */
[----:B------:R-:W2:Y:S09]  /*a000*/  LDL R26, [R1+0x97c] ;  /* 0x00097c00011a7983 */ /* 0x000eb20000100800 */
[----:B------:R-:W-:Y:S01]  /*a010*/  @!P5 IMAD.MOV R8, RZ, RZ, -R8 ;  /* 0x000000ffff08d224 */ /* 0x000fe200078e0a08 */
[----:B------:R-:W-:Y:S04]  /*a020*/  STL [R1+0xc94], R12 ;  /* 0x000c940c01007387 */ /* 0x000fe80000100800 */
[----:B------:R-:W-:Y:S04]  /*a030*/  STL [R1+0xc98], R11 ;  /* 0x000c980b01007387 */ /* 0x000fe80000100800 */
[----:B------:R-:W-:Y:S04]  /*a040*/  STL [R1+0xc9c], R10 ;  /* 0x000c9c0a01007387 */ /* 0x000fe80000100800 */
[----:B------:R-:W-:Y:S04]  /*a050*/  STL [R1+0xca0], R9 ;  /* 0x000ca00901007387 */ /* 0x000fe80000100800 */
[----:B------:R-:W-:Y:S04]  /*a060*/  STL [R1+0xca4], R8 ;  /* 0x000ca40801007387 */ /* 0x000fe80000100800 */
[----:B0-----:R-:W2:Y:S04]  /*a070*/  LDL.LU R20, [R1+0x1e4] ;  /* 0x0001e40001147983 */ /* 0x001ea80000300800 */
[----:B------:R-:W2:Y:S04]  /*a080*/  LDL.LU R21, [R1+0x1e0] ;  /* 0x0001e00001157983 */ /* 0x000ea80000300800 */
[----:B------:R-:W2:Y:S01]  /*a090*/  LDL.LU R22, [R1+0x1dc] ;  /* 0x0001dc0001167983 */ /* 0x000ea20000300800 */
[----:B------:R-:W-:-:S02]  /*a0a0*/  ISETP.GE.AND P3, PT, R24, RZ, PT ;  /* 0x000000ff1800720c */ /* 0x000fc40003f66270 */
[----:B------:R-:W-:Y:S01]  /*a0b0*/  ISETP.GE.AND P1, PT, R25, RZ, PT ;  /* 0x000000ff1900720c */ /* 0x000fe20003f26270 */
[----:B------:R-:W2:Y:S04]  /*a0c0*/  LDL.LU R23, [R1+0x1d8] ;  /* 0x0001d80001177983 */ /* 0x000ea80000300800 */
[----:B------:R-:W2:Y:S04]  /*a0d0*/  LDL.LU R24, [R1+0x1d4] ;  /* 0x0001d40001187983 */ /* 0x000ea80000300800 */
[----:B------:R-:W2:Y:S01]  /*a0e0*/  LDL.LU R25, [R1+0x1d0] ;  /* 0x0001d00001197983 */ /* 0x000ea20000300800 */
[----:B---3--:R-:W-:-:S03]  /*a0f0*/  ISETP.GE.AND P2, PT, R3, RZ, PT ;  /* 0x000000ff0300720c */ /* 0x008fc60003f46270 */
[----:B------:R-:W0:Y:S01]  /*a100*/  S2R R3, SR_TID.X ;  /* 0x0000000000037919 */ /* 0x000e220000002100 */
[----:B----4-:R-:W-:Y:S02]  /*a110*/  ISETP.GE.AND P4, PT, R27, RZ, PT ;  /* 0x000000ff1b00720c */ /* 0x010fe40003f86270 */
[----:B------:R-:W-:Y:S01]  /*a120*/  ISETP.GE.AND P5, PT, R29, RZ, PT ;  /* 0x000000ff1d00720c */ /* 0x000fe20003fa6270 */
[----:B------:R-:W-:Y:S01]  /*a130*/  @!P0 IMAD.MOV R7, RZ, RZ, -R7 ;  /* 0x000000ffff078224 */ /* 0x000fe200078e0a07 */
[----:B------:R-:W3:Y:S01]  /*a140*/  LDL.LU R27, [R1+0x1cc] ;  /* 0x0001cc00011b7983 */ /* 0x000ee20000300800 */
[----:B------:R-:W-:Y:S02]  /*a150*/  @!P3 IMAD.MOV R6, RZ, RZ, -R6 ;  /* 0x000000ffff06b224 */ /* 0x000fe400078e0a06 */
[----:B------:R-:W-:Y:S01]  /*a160*/  @!P1 IMAD.MOV R5, RZ, RZ, -R5 ;  /* 0x000000ffff059224 */ /* 0x000fe200078e0a05 */
[----:B------:R-:W4:Y:S01]  /*a170*/  LDL.LU R29, [R1+0x1c4] ;  /* 0x0001c400011d7983 */ /* 0x000f220000300800 */
[----:B------:R-:W-:Y:S01]  /*a180*/  @!P2 IMAD.MOV R4, RZ, RZ, -R4 ;  /* 0x000000ffff04a224 */ /* 0x000fe200078e0a04 */
[----:B0-----:R-:W-:-:S05]  /*a190*/  LOP3.LUT R3, R3, 0x3f, RZ, 0xc0, !PT ;  /* 0x0000003f03037812 */ /* 0x001fca00078ec0ff */
[----:B------:R-:W-:Y:S01]  /*a1a0*/  IMAD R3, R3, c[0x0][0x18c], RZ ;  /* 0x0000630003037a24 */ /* 0x000fe200078e02ff */
[----:B------:R-:W-:Y:S01]  /*a1b0*/  STL [R1+0xca8], R7 ;  /* 0x000ca80701007387 */ /* 0x000fe20000100800 */
[----:B------:R-:W-:-:S03]  /*a1c0*/  @!P4 IMAD.MOV R2, RZ, RZ, -R2 ;  /* 0x000000ffff02c224 */ /* 0x000fc600078e0a02 */
[----:B------:R-:W-:Y:S01]  /*a1d0*/  LEA R3, P6, R3, c[0x0][0x168], 0x1 ;  /* 0x00005a0003037a11 */ /* 0x000fe200078c08ff */
[----:B------:R-:W-:Y:S01]  /*a1e0*/  STL [R1+0xcac], R6 ;  /* 0x000cac0601007387 */ /* 0x000fe20000100800 */
[----:B------:R-:W-:Y:S01]  /*a1f0*/  @!P5 IMAD.MOV R0, RZ, RZ, -R0 ;  /* 0x000000ffff00d224 */ /* 0x000fe200078e0a00 */
[----:B------:R-:W-:Y:S02]  /*a200*/  ISETP.NE.AND P3, PT, RZ, c[0x0][0x17c], PT ;  /* 0x00005f00ff007a0c */ /* 0x000fe40003f65270 */
[----:B------:R-:W-:Y:S04]  /*a210*/  STL [R1+0xbc8], R3 ;  /* 0x000bc80301007387 */ /* 0x000fe80000100800 */
[----:B------:R-:W-:Y:S04]  /*a220*/  STL [R1+0xcb0], R5 ;  /* 0x000cb00501007387 */ /* 0x000fe80000100800 */
[----:B------:R-:W-:Y:S04]  /*a230*/  STL [R1+0xcb4], R4 ;  /* 0x000cb40401007387 */ /* 0x000fe80000100800 */
[----:B------:R0:W-:Y:S04]  /*a240*/  STL [R1+0xcb8], R2 ;  /* 0x000cb80201007387 */ /* 0x0001e80000100800 */
[----:B------:R1:W-:Y:S01]  /*a250*/  STL [R1+0xcbc], R0 ;  /* 0x000cbc0001007387 */ /* 0x0003e20000100800 */
[----:B--2---:R-:W-:-:S02]  /*a260*/  ISETP.GE.AND P0, PT, R26, RZ, PT ;  /* 0x000000ff1a00720c */ /* 0x004fc40003f06270 */
[----:B------:R-:W-:-:S11]  /*a270*/  LOP3.LUT R26, RZ, c[0x0][0x17c], RZ, 0x33, !PT ;  /* 0x00005f00ff1a7a12 */ /* 0x000fd600078e33ff */
[----:B------:R-:W-:-:S05]  /*a280*/  @!P0 IMAD.MOV R28, RZ, RZ, -R28 ;  /* 0x000000ffff1c8224 */ /* 0x000fca00078e0a1c */
[----:B------:R-:W-:Y:S01]  /*a290*/  STL [R1+0xcc0], R28 ;  /* 0x000cc01c01007387 */ /* 0x000fe20000100800 */
[C---:B0-----:R-:W-:Y:S02]  /*a2a0*/  SEL R2, R26.reuse, R20, !P3 ;  /* 0x000000141a027207 */ /* 0x041fe40005800000 */
[----:B-1----:R-:W-:-:S03]  /*a2b0*/  SEL R0, R26, R21, !P3 ;  /* 0x000000151a007207 */ /* 0x002fc60005800000 */
[----:B------:R0:W-:Y:S01]  /*a2c0*/  STL [R1+0x1e4], R2 ;  /* 0x0001e40201007387 */ /* 0x0001e20000100800 */
[----:B------:R-:W-:-:S03]  /*a2d0*/  SEL R3, R26, R22, !P3 ;  /* 0x000000161a037207 */ /* 0x000fc60005800000 */
[----:B------:R1:W-:Y:S04]  /*a2e0*/  STL [R1+0x1e0], R0 ;  /* 0x0001e00001007387 */ /* 0x0003e80000100800 */
[----:B------:R2:W-:Y:S01]  /*a2f0*/  STL [R1+0x1dc], R3 ;  /* 0x0001dc0301007387 */ /* 0x0005e20000100800 */
[C---:B0-----:R-:W-:Y:S02]  /*a300*/  SEL R2, R26.reuse, R23, !P3 ;  /* 0x000000171a027207 */ /* 0x041fe40005800000 */
[----:B-1----:R-:W-:-:S03]  /*a310*/  SEL R0, R26, R24, !P3 ;  /* 0x000000181a007207 */ /* 0x002fc60005800000 */
[----:B------:R3:W-:Y:S01]  /*a320*/  STL [R1+0x1d8], R2 ;  /* 0x0001d80201007387 */ /* 0x0007e20000100800 */
[----:B--2---:R-:W-:-:S03]  /*a330*/  SEL R3, R26, R25, !P3 ;  /* 0x000000191a037207 */ /* 0x004fc60005800000 */
[----:B------:R4:W-:Y:S04]  /*a340*/  STL [R1+0x1d4], R0 ;  /* 0x0001d40001007387 */ /* 0x0009e80000100800 */
[----:B------:R-:W-:Y:S04]  /*a350*/  STL [R1+0x1d0], R3 ;  /* 0x0001d00301007387 */ /* 0x000fe80000100800 */
[----:B------:R-:W2:Y:S01]  /*a360*/  LDL.LU R28, [R1+0x1b0] ;  /* 0x0001b000011c7983 */ /* 0x000ea20000300800 */
[C---:B---3--:R-:W-:Y:S02]  /*a370*/  SEL R2, R26.reuse, R27, !P3 ;  /* 0x0000001b1a027207 */ /* 0x048fe40005800000 */
[----:B----4-:R-:W-:-:S03]  /*a380*/  SEL R0, R26, R29, !P3 ;  /* 0x0000001d1a007207 */ /* 0x010fc60005800000 */
[----:B------:R-:W-:Y:S04]  /*a390*/  STL [R1+0x1c8], R2 ;  /* 0x0001c80201007387 */ /* 0x000fe80000100800 */
[----:B--2---:R0:W-:Y:S04]  /*a3a0*/  STL [R1+0xcdc], R28 ;  /* 0x000cdc1c01007387 */ /* 0x0041e80000100800 */
[----:B------:R-:W-:Y:S04]  /*a3b0*/  STL [R1+0x1c4], R0 ;  /* 0x0001c40001007387 */ /* 0x000fe80000100800 */
[----:B0-----:R-:W2:Y:S04]  /*a3c0*/  LDL.LU R28, [R1+0x1b8] ;  /* 0x0001b800011c7983 */ /* 0x001ea80000300800 */
[----:B--2---:R0:W-:Y:S04]  /*a3d0*/  STL [R1+0xce0], R28 ;  /* 0x000ce01c01007387 */ /* 0x0041e80000100800 */
[----:B0-----:R-:W2:Y:S04]  /*a3e0*/  LDL.LU R28, [R1+0x1bc] ;  /* 0x0001bc00011c7983 */ /* 0x001ea80000300800 */
[----:B--2---:R0:W-:Y:S04]  /*a3f0*/  STL [R1+0xce4], R28 ;  /* 0x000ce41c01007387 */ /* 0x0041e80000100800 */
[----:B0-----:R-:W2:Y:S04]  /*a400*/  LDL.LU R28, [R1+0x1c0] ;  /* 0x0001c000011c7983 */ /* 0x001ea80000300800 */
[----:B------:R-:W3:Y:S04]  /*a410*/  LDL.LU R0, [R1+0x1ac] ;  /* 0x0001ac0001007983 */ /* 0x000ee80000300800 */
[----:B------:R-:W4:Y:S04]  /*a420*/  LDL.LU R2, [R1+0x1a8] ;  /* 0x0001a80001027983 */ /* 0x000f280000300800 */
[----:B------:R-:W3:Y:S04]  /*a430*/  LDL.LU R4, [R1+0x198] ;  /* 0x0001980001047983 */ /* 0x000ee80000300800 */
        /* <DEDUP_REMOVED lines=23> */
[----:B------:R-:W3:Y:S01]  /*a5b0*/  LDL.LU R29, [R1+0x10c] ;  /* 0x00010c00011d7983 */ /* 0x000ee20000300800 */
[----:B--2---:R-:W-:-:S05]  /*a5c0*/  SEL R28, R26, R28, !P3 ;  /* 0x0000001c1a1c7207 */ /* 0x004fca0005800000 */
[----:B------:R0:W-:Y:S04]  /*a5d0*/  STL [R1+0x1c0], R28 ;  /* 0x0001c01c01007387 */ /* 0x0001e80000100800 */
[----:B0-----:R-:W2:Y:S02]  /*a5e0*/  LDL.LU R28, [R1+0xce4] ;  /* 0x000ce400011c7983 */ /* 0x001ea40000300800 */
[----:B--2---:R-:W-:-:S05]  /*a5f0*/  SEL R28, R26, R28, !P3 ;  /* 0x0000001c1a1c7207 */ /* 0x004fca0005800000 */
[----:B------:R0:W-:Y:S04]  /*a600*/  STL [R1+0x1bc], R28 ;  /* 0x0001bc1c01007387 */ /* 0x0001e80000100800 */
[----:B0-----:R-:W2:Y:S02]  /*a610*/  LDL.LU R28, [R1+0xce0] ;  /* 0x000ce000011c7983 */ /* 0x001ea40000300800 */
[----:B--2---:R-:W-:-:S05]  /*a620*/  SEL R28, R26, R28, !P3 ;  /* 0x0000001c1a1c7207 */ /* 0x004fca0005800000 */
[----:B------:R0:W-:Y:S04]  /*a630*/  STL [R1+0x1b8], R28 ;  /* 0x0001b81c01007387 */ /* 0x0001e80000100800 */
[----:B0-----:R-:W2:Y:S01]  /*a640*/  LDL.LU R28, [R1+0xcdc] ;  /* 0x000cdc00011c7983 */ /* 0x001ea20000300800 */
[C---:B----4-:R-:W-:Y:S02]  /*a650*/  SEL R2, R26.reuse, R2, !P3 ;  /* 0x000000021a027207 */ /* 0x050fe40005800000 */
[----:B--2---:R-:W-:-:S05]  /*a660*/  SEL R28, R26, R28, !P3 ;  /* 0x0000001c1a1c7207 */ /* 0x004fca0005800000 */
[----:B------:R3:W-:Y:S02]  /*a670*/  STL [R1+0x1b4], R28 ;  /* 0x0001b41c01007387 */ /* 0x0007e40000100800 */
[C---:B---3--:R-:W-:Y:S02]  /*a680*/  SEL R28, R26.reuse, R0, !P3 ;  /* 0x000000001a1c7207 */ /* 0x048fe40005800000 */
[C---:B------:R-:W-:Y:S02]  /*a690*/  SEL R0, R26.reuse, R4, !P3 ;  /* 0x000000041a007207 */ /* 0x040fe40005800000 */
[C---:B------:R-:W-:Y:S01]  /*a6a0*/  SEL R4, R26.reuse, R5, !P3 ;  /* 0x000000051a047207 */ /* 0x040fe20005800000 */
[----:B------:R-:W-:Y:S04]  /*a6b0*/  STL [R1+0x1b0], R28 ;  /* 0x0001b01c01007387 */ /* 0x000fe80000100800 */
[----:B------:R0:W-:Y:S04]  /*a6c0*/  STL [R1+0x1ac], R2 ;  /* 0x0001ac0201007387 */ /* 0x0001e80000100800 */
[----:B------:R1:W-:Y:S01]  /*a6d0*/  STL [R1+0x1a8], R0 ;  /* 0x0001a80001007387 */ /* 0x0003e20000100800 */
[----:B0-----:R-:W-:-:S02]  /*a6e0*/  SEL R2, R26, R3, !P3 ;  /* 0x000000031a027207 */ /* 0x001fc40005800000 */
[C---:B------:R-:W-:Y:S02]  /*a6f0*/  SEL R3, R26.reuse, R7, !P3 ;  /* 0x000000071a037207 */ /* 0x040fe40005800000 */
[C---:B-1----:R-:W-:Y:S01]  /*a700*/  SEL R0, R26.reuse, R6, !P3 ;  /* 0x000000061a007207 */ /* 0x042fe20005800000 */
[----:B------:R-:W-:Y:S04]  /*a710*/  STL [R1+0x1a4], R4 ;  /* 0x0001a40401007387 */ /* 0x000fe80000100800 */
[----:B------:R0:W-:Y:S04]  /*a720*/  STL [R1+0x1a0], R2 ;  /* 0x0001a00201007387 */ /* 0x0001e80000100800 */
[----:B------:R1:W-:Y:S04]  /*a730*/  STL [R1+0x19c], R0 ;  /* 0x00019c0001007387 */ /* 0x0003e80000100800 */
[----:B------:R2:W-:Y:S01]  /*a740*/  STL [R1+0x198], R3 ;  /* 0x0001980301007387 */ /* 0x0005e20000100800 */
[----:B0-----:R-:W-:-:S02]  /*a750*/  SEL R2, R26, R8, !P3 ;  /* 0x000000081a027207 */ /* 0x001fc40005800000 */
[----:B-1----:R-:W-:-:S03]  /*a760*/  SEL R0, R26, R9, !P3 ;  /* 0x000000091a007207 */ /* 0x002fc60005800000 */
[----:B------:R0:W-:Y:S01]  /*a770*/  STL [R1+0x194], R2 ;  /* 0x0001940201007387 */ /* 0x0001e20000100800 */
[----:B--2---:R-:W-:-:S03]  /*a780*/  SEL R3, R26, R10, !P3 ;  /* 0x0000000a1a037207 */ /* 0x004fc60005800000 */
[----:B------:R1:W-:Y:S04]  /*a790*/  STL [R1+0x190], R0 ;  /* 0x0001900001007387 */ /* 0x0003e80000100800 */
[----:B------:R2:W-:Y:S01]  /*a7a0*/  STL [R1+0x16c], R3 ;  /* 0x00016c0301007387 */ /* 0x0005e20000100800 */
[C---:B0-----:R-:W-:Y:S02]  /*a7b0*/  SEL R2, R26.reuse, R11, !P3 ;  /* 0x0000000b1a027207 */ /* 0x041fe40005800000 */
        /* <DEDUP_REMOVED lines=30> */
[C---:B0-----:R-:W-:Y:S02]  /*a9a0*/  SEL R2, R26.reuse, R27, !P3 ;  /* 0x0000001b1a027207 */ /* 0x041fe40005800000 */
[----:B-1----:R-:W-:-:S03]  /*a9b0*/  SEL R0, R26, R29, !P3 ;  /* 0x0000001d1a007207 */ /* 0x002fc60005800000 */
        /* <DEDUP_REMOVED lines=133> */
[----:B------:R-:W3:Y:S01]  /*b210*/  LDL.LU R3, [R1] ;  /* 0x0000000001037983 */ /* 0x000ee20000300800 */
        /* <DEDUP_REMOVED lines=9> */
[C---:B---3--:R-:W-:Y:S02]  /*b2b0*/  SEL R0, R26.reuse, R0, !P3 ;  /* 0x000000001a007207 */ /* 0x048fe40005800000 */
[C---:B----4-:R-:W-:Y:S02]  /*b2c0*/  SEL R2, R26.reuse, R2, !P3 ;  /* 0x000000021a027207 */ /* 0x050fe40005800000 */
[C---:B------:R-:W-:Y:S02]  /*b2d0*/  SEL R4, R26.reuse, R4, !P3 ;  /* 0x000000041a047207 */ /* 0x040fe40005800000 */
[----:B------:R-:W-:-:S02]  /*b2e0*/  SEL R5, R26, R5, !P3 ;  /* 0x000000051a057207 */ /* 0x000fc40005800000 */
[C---:B------:R-:W-:Y:S02]  /*b2f0*/  SEL R6, R26.reuse, R6, !P3 ;  /* 0x000000061a067207 */ /* 0x040fe40005800000 */
[C---:B------:R-:W-:Y:S02]  /*b300*/  SEL R7, R26.reuse, R7, !P3 ;  /* 0x000000071a077207 */ /* 0x040fe40005800000 */
[C---:B------:R-:W-:Y:S02]  /*b310*/  SEL R8, R26.reuse, R8, !P3 ;  /* 0x000000081a087207 */ /* 0x040fe40005800000 */
[C---:B------:R-:W-:Y:S02]  /*b320*/  SEL R9, R26.reuse, R9, !P3 ;  /* 0x000000091a097207 */ /* 0x040fe40005800000 */
        /* <DEDUP_REMOVED lines=18> */
[----:B--2---:R-:W-:-:S05]  /*b450*/  SEL R28, R26, R28, !P3 ;  /* 0x0000001c1a1c7207 */ /* 0x004fca0005800000 */
[----:B------:R0:W-:Y:S04]  /*b460*/  STL [R1+0x94], R28 ;  /* 0x0000941c01007387 */ /* 0x0001e80000100800 */
[----:B0-----:R-:W2:Y:S04]  /*b470*/  LDL.LU R28, [R1+0xcc0] ;  /* 0x000cc000011c7983 */ /* 0x001ea80000300800 */
[----:B------:R0:W-:Y:S04]  /*b480*/  STL [R1+0x90], R0 ;  /* 0x0000900001007387 */ /* 0x0001e80000100800 */
[----:B0-----:R-:W3:Y:S04]  /*b490*/  LDL.LU R0, [R1+0xcbc] ;  /* 0x000cbc0001007983 */ /* 0x001ee80000300800 */
[----:B------:R0:W-:Y:S04]  /*b4a0*/  STL [R1+0x88], R2 ;  /* 0x0000880201007387 */ /* 0x0001e80000100800 */
[----:B0-----:R-:W4:Y:S04]  /*b4b0*/  LDL.LU R2, [R1+0xcb8] ;  /* 0x000cb80001027983 */ /* 0x001f280000300800 */
[----:B------:R0:W-:Y:S04]  /*b4c0*/  STL [R1+0x84], R4 ;  /* 0x0000840401007387 */ /* 0x0001e80000100800 */
[----:B0-----:R-:W2:Y:S04]  /*b4d0*/  LDL.LU R4, [R1+0xcb4] ;  /* 0x000cb40001047983 */ /* 0x001ea80000300800 */
        /* <DEDUP_REMOVED lines=25> */
[----:B0-----:R-:W3:Y:S04]  /*b670*/  LDL.LU R17, [R1+0xc80] ;  /* 0x000c800001117983 */ /* 0x001ee80000300800 */
[----:B------:R0:W-:Y:S04]  /*b680*/  STL [R1+0x40], R18 ;  /* 0x0000401201007387 */ /* 0x0001e80000100800 */
[----:B0-----:R-:W4:Y:S04]  /*b690*/  LDL.LU R18, [R1+0xc7c] ;  /* 0x000c7c0001127983 */ /* 0x001f280000300800 */
        /* <DEDUP_REMOVED lines=17> */
[----:B0-----:R-:W4:Y:S01]  /*b7b0*/  LDL.LU R29, [R1+0xc58] ;  /* 0x000c5800011d7983 */ /* 0x001f220000300800 */
[----:B------:R-:W-:-:S05]  /*b7c0*/  SEL R3, R26, R3, !P3 ;  /* 0x000000031a037207 */ /* 0x000fca0005800000 */
[----:B------:R0:W-:Y:S01]  /*b7d0*/  STL [R1+0x14], R3 ;  /* 0x0000140301007387 */ /* 0x0001e20000100800 */
[C---:B--2---:R-:W-:Y:S02]  /*b7e0*/  SEL R16, R26.reuse, R16, !P3 ;  /* 0x000000101a107207 */ /* 0x044fe40005800000 */
[C---:B---3--:R-:W-:Y:S02]  /*b7f0*/  SEL R17, R26.reuse, R17, !P3 ;  /* 0x000000111a117207 */ /* 0x048fe40005800000 */
[C---:B----4-:R-:W-:Y:S02]  /*b800*/  SEL R18, R26.reuse, R18, !P3 ;  /* 0x000000121a127207 */ /* 0x050fe40005800000 */
[C---:B------:R-:W-:Y:S02]  /*b810*/  SEL R19, R26.reuse, R19, !P3 ;  /* 0x000000131a137207 */ /* 0x040fe40005800000 */
[C---:B------:R-:W-:Y:S02]  /*b820*/  SEL R20, R26.reuse, R20, !P3 ;  /* 0x000000141a147207 */ /* 0x040fe40005800000 */
[----:B------:R-:W-:-:S02]  /*b830*/  SEL R21, R26, R21, !P3 ;  /* 0x000000151a157207 */ /* 0x000fc40005800000 */
[C---:B------:R-:W-:Y:S02]  /*b840*/  SEL R25, R26.reuse, R25, !P3 ;  /* 0x000000191a197207 */ /* 0x040fe40005800000 */
[C---:B------:R-:W-:Y:S02]  /*b850*/  SEL R27, R26.reuse, R27, !P3 ;  /* 0x0000001b1a1b7207 */ /* 0x040fe40005800000 */
[----:B0-----:R-:W-:-:S05]  /*b860*/  SEL R3, R26, R29, !P3 ;  /* 0x0000001d1a037207 */ /* 0x001fca0005800000 */
[----:B------:R0:W-:Y:S04]  /*b870*/  STL [R1+0x10], R3 ;  /* 0x0000100301007387 */ /* 0x0001e80000100800 */
[----:B------:R-:W-:Y:S01]  /*b880*/  STL [R1+0xc], R27 ;  /* 0x00000c1b01007387 */ /* 0x000fe20000100800 */
[----:B0-----:R-:W-:-:S03]  /*b890*/  SEL R3, R26, R24, !P3 ;  /* 0x000000181a037207 */ /* 0x001fc60005800000 */
[----:B------:R-:W2:Y:S04]  /*b8a0*/  LDL.LU R24, [R1+0x1dc] ;  /* 0x0001dc0001187983 */ /* 0x000ea80000300800 */
[----:B------:R0:W-:Y:S01]  /*b8b0*/  STL [R1+0x8], R25 ;  /* 0x0000081901007387 */ /* 0x0001e20000100800 */
[----:B------:R-:W-:-:S03]  /*b8c0*/  SEL R29, R26, R22, !P3 ;  /* 0x000000161a1d7207 */ /* 0x000fc60005800000 */
[----:B0-----:R-:W3:Y:S04]  /*b8d0*/  LDL.LU R25, [R1+0x1d8] ;  /* 0x0001d80001197983 */ /* 0x001ee80000300800 */
[----:B------:R0:W-:Y:S04]  /*b8e0*/  STL [R1+0x4], R3 ;  /* 0x0000040301007387 */ /* 0x0001e80000100800 */
[----:B------:R-:W4:Y:S01]  /*b8f0*/  LDL.LU R27, [R1+0x1d4] ;  /* 0x0001d400011b7983 */ /* 0x000f220000300800 */
[----:B0-----:R-:W-:-:S03]  /*b900*/  SEL R3, R26, R23, !P3 ;  /* 0x000000171a037207 */ /* 0x001fc60005800000 */
[----:B------:R-:W4:Y:S04]  /*b910*/  LDL.LU R23, [R1+0x1e0] ;  /* 0x0001e00001177983 */ /* 0x000f280000300800 */
        /* <DEDUP_REMOVED lines=16> */
[----:B------:R-:W0:Y:S01]  /*ba20*/  S2R R22, SR_TID.X ;  /* 0x0000000000167919 */ /* 0x000e220000002100 */
[----:B------:R-:W-:-:S02]  /*ba30*/  SEL R15, R26, R15, !P3 ;  /* 0x0000000f1a0f7207 */ /* 0x000fc40005800000 */
[C---:B------:R-:W-:Y:S02]  /*ba40*/  SEL R14, R26.reuse, R14, !P3 ;  /* 0x0000000e1a0e7207 */ /* 0x040fe40005800000 */
[C---:B------:R-:W-:Y:S02]  /*ba50*/  SEL R13, R26.reuse, R13, !P3 ;  /* 0x0000000d1a0d7207 */ /* 0x040fe40005800000 */
[C---:B------:R-:W-:Y:S01]  /*ba60*/  SEL R12, R26.reuse, R12, !P3 ;  /* 0x0000000c1a0c7207 */ /* 0x040fe20005800000 */
[----:B------:R-:W-:Y:S01]  /*ba70*/  STL [R1+0xbec], R15 ;  /* 0x000bec0f01007387 */ /* 0x000fe20000100800 */
[C---:B------:R-:W-:Y:S02]  /*ba80*/  SEL R11, R26.reuse, R11, !P3 ;  /* 0x0000000b1a0b7207 */ /* 0x040fe40005800000 */
[C---:B------:R-:W-:Y:S01]  /*ba90*/  SEL R10, R26.reuse, R10, !P3 ;  /* 0x0000000a1a0a7207 */ /* 0x040fe20005800000 */
[----:B------:R-:W-:Y:S01]  /*baa0*/  STL [R1+0xbf0], R14 ;  /* 0x000bf00e01007387 */ /* 0x000fe20000100800 */
[----:B------:R-:W-:-:S02]  /*bab0*/  SEL R9, R26, R9, !P3 ;  /* 0x000000091a097207 */ /* 0x000fc40005800000 */
[C---:B------:R-:W-:Y:S01]  /*bac0*/  SEL R8, R26.reuse, R8, !P3 ;  /* 0x000000081a087207 */ /* 0x040fe20005800000 */
[----:B------:R-:W-:Y:S01]  /*bad0*/  STL [R1+0xbf4], R13 ;  /* 0x000bf40d01007387 */ /* 0x000fe20000100800 */
[C---:B------:R-:W-:Y:S02]  /*bae0*/  SEL R7, R26.reuse, R7, !P3 ;  /* 0x000000071a077207 */ /* 0x040fe40005800000 */
[C---:B------:R-:W-:Y:S01]  /*baf0*/  SEL R6, R26.reuse, R6, !P3 ;  /* 0x000000061a067207 */ /* 0x040fe20005800000 */
[----:B------:R-:W-:Y:S01]  /*bb00*/  STL [R1+0xbf8], R12 ;  /* 0x000bf80c01007387 */ /* 0x000fe20000100800 */
[----:B------:R-:W-:Y:S02]  /*bb10*/  SEL R5, R26, R5, !P3 ;  /* 0x000000051a057207 */ /* 0x000fe40005800000 */
[----:B0-----:R-:W-:Y:S01]  /*bb20*/  LOP3.LUT R22, R22, 0x3f, RZ, 0xc0, !PT ;  /* 0x0000003f16167812 */ /* 0x001fe200078ec0ff */
[----:B------:R-:W-:Y:S01]  /*bb30*/  STL [R1+0xbfc], R11 ;  /* 0x000bfc0b01007387 */ /* 0x000fe20000100800 */
[----:B------:R-:W-:-:S03]  /*bb40*/  SEL R4, R26, R4, !P3 ;  /* 0x000000041a047207 */ /* 0x000fc60005800000 */
[----:B------:R-:W-:Y:S01]  /*bb50*/  STL [R1+0xc00], R10 ;  /* 0x000c000a01007387 */ /* 0x000fe20000100800 */
[----:B------:R-:W-:Y:S01]  /*bb60*/  SEL R2, R26, R2, !P3 ;  /* 0x000000021a027207 */ /* 0x000fe20005800000 */
[----:B------:R-:W-:Y:S02]  /*bb70*/  IMAD R22, R22, c[0x0][0x18c], RZ ;  /* 0x0000630016167a24 */ /* 0x000fe400078e02ff */
[----:B------:R-:W-:Y:S01]  /*bb80*/  STL [R1+0xc04], R9 ;  /* 0x000c040901007387 */ /* 0x000fe20000100800 */
[----:B------:R-:W-:-:S03]  /*bb90*/  SEL R0, R26, R0, !P3 ;  /* 0x000000001a007207 */ /* 0x000fc60005800000 */
[----:B------:R-:W-:Y:S01]  /*bba0*/  STL [R1+0xc08], R8 ;  /* 0x000c080801007387 */ /* 0x000fe20000100800 */
[----:B------:R-:W-:-:S03]  /*bbb0*/  SEL R26, R26, R28, !P3 ;  /* 0x0000001c1a1a7207 */ /* 0x000fc60005800000 */
[----:B------:R-:W-:Y:S01]  /*bbc0*/  STL [R1+0xc0c], R7 ;  /* 0x000c0c0701007387 */ /* 0x000fe20000100800 */
[----:B------:R-:W-:-:S03]  /*bbd0*/  LEA.HI.X.SX32 R22, R22, c[0x0][0x16c], 0x1, P6 ;  /* 0x00005b0016167a11 */ /* 0x000fc600030f0eff */
[----:B------:R-:W-:Y:S04]  /*bbe0*/  STL [R1+0xc10], R6 ;  /* 0x000c100601007387 */ /* 0x000fe80000100800 */
[----:B------:R-:W-:Y:S04]  /*bbf0*/  STL [R1+0xc14], R5 ;  /* 0x000c140501007387 */ /* 0x000fe80000100800 */
[----:B------:R-:W-:Y:S04]  /*bc00*/  STL [R1+0xc18], R4 ;  /* 0x000c180401007387 */ /* 0x000fe80000100800 */
[----:B------:R0:W-:Y:S04]  /*bc10*/  STL [R1+0xc1c], R2 ;  /* 0x000c1c0201007387 */ /* 0x0001e80000100800 */
[----:B------:R1:W-:Y:S04]  /*bc20*/  STL [R1+0xc20], R0 ;  /* 0x000c200001007387 */ /* 0x0003e80000100800 */
[----:B------:R-:W-:Y:S04]  /*bc30*/  STL [R1+0xc24], R26 ;  /* 0x000c241a01007387 */ /* 0x000fe80000100800 */
[----:B------:R-:W-:Y:S01]  /*bc40*/  STL [R1+0xc28], R22 ;  /* 0x000c281601007387 */ /* 0x000fe20000100800 */
[----:B--2---:R-:W-:-:S02]  /*bc50*/  IMAD R24, R24, c[0x0][0x190], RZ ;  /* 0x0000640018187a24 */ /* 0x004fc400078e02ff */
[----:B---3--:R-:W-:Y:S02]  /*bc60*/  IMAD R25, R25, c[0x0][0x190], RZ ;  /* 0x0000640019197a24 */ /* 0x008fe400078e02ff */
[----:B----4-:R-:W-:Y:S02]  /*bc70*/  IMAD R27, R27, c[0x0][0x190], RZ ;  /* 0x000064001b1b7a24 */ /* 0x010fe400078e02ff */
[----:B------:R-:W-:-:S05]  /*bc80*/  IMAD R23, R23, c[0x0][0x190], RZ ;  /* 0x0000640017177a24 */ /* 0x000fca00078e02ff */
[----:B------:R-:W-:Y:S01]  /*bc90*/  STL [R1+0xc2c], R23 ;  /* 0x000c2c1701007387 */ /* 0x000fe20000100800 */
[----:B0-----:R-:W-:Y:S02]  /*bca0*/  IMAD R2, R19, c[0x0][0x190], RZ ;  /* 0x0000640013027a24 */ /* 0x001fe400078e02ff */
[----:B------:R-:W-:Y:S02]  /*bcb0*/  IMAD R4, R18, c[0x0][0x190], RZ ;  /* 0x0000640012047a24 */ /* 0x000fe400078e02ff */
[----:B------:R-:W-:Y:S02]  /*bcc0*/  IMAD R28, R17, c[0x0][0x190], RZ ;  /* 0x00006400111c7a24 */ /* 0x000fe400078e02ff */
[----:B-1----:R-:W-:-:S05]  /*bcd0*/  IMAD R0, R16, c[0x0][0x190], RZ ;  /* 0x0000640010007a24 */ /* 0x002fca00078e02ff */
[----:B------:R0:W-:Y:S04]  /*bce0*/  STL [R1+0x1cc], R0 ;  /* 0x0001cc0001007387 */ /* 0x0001e80000100800 */
[----:B------:R-:W-:Y:S04]  /*bcf0*/  STL [R1+0xc30], R24 ;  /* 0x000c301801007387 */ /* 0x000fe80000100800 */
[----:B------:R-:W-:Y:S01]  /*bd00*/  STL [R1+0xc34], R25 ;  /* 0x000c341901007387 */ /* 0x000fe20000100800 */
[----:B0-----:R-:W-:-:S03]  /*bd10*/  IMAD R0, R20, c[0x0][0x190], RZ ;  /* 0x0000640014007a24 */ /* 0x001fc600078e02ff */
[----:B------:R-:W-:Y:S04]  /*bd20*/  STL [R1+0xc38], R27 ;  /* 0x000c381b01007387 */ /* 0x000fe80000100800 */
[----:B------:R-:W-:Y:S04]  /*bd30*/  STL [R1+0xc3c], R28 ;  /* 0x000c3c1c01007387 */ /* 0x000fe80000100800 */
[----:B------:R0:W-:Y:S04]  /*bd40*/  STL [R1+0x34], R4 ;  /* 0x0000340401007387 */ /* 0x0001e80000100800 */
[----:B------:R1:W-:Y:S01]  /*bd50*/  STL [R1+0x4c], R2 ;  /* 0x00004c0201007387 */ /* 0x0003e20000100800 */
[----:B0-----:R-:W-:-:S03]  /*bd60*/  IMAD R4, R21, c[0x0][0x190], RZ ;  /* 0x0000640015047a24 */ /* 0x001fc600078e02ff */
[----:B------:R0:W-:Y:S04]  /*bd70*/  STL [R1+0x60], R0 ;  /* 0x0000600001007387 */ /* 0x0001e80000100800 */
[----:B------:R-:W-:Y:S04]  /*bd80*/  STL [R1+0x74], R4 ;  /* 0x0000740401007387 */ /* 0x000fe80000100800 */
[----:B------:R-:W2:Y:S01]  /*bd90*/  LDL.LU R28, [R1+0x1a8] ;  /* 0x0001a800011c7983 */ /* 0x000ea20000300800 */
[----:B-1----:R-:W-:Y:S02]  /*bda0*/  IMAD R2, R29, c[0x0][0x190], RZ ;  /* 0x000064001d027a24 */ /* 0x002fe400078e02ff */
[----:B0-----:R-:W-:-:S03]  /*bdb0*/  IMAD R0, R3, c[0x0][0x190], RZ ;  /* 0x0000640003007a24 */ /* 0x001fc600078e02ff */
[----:B------:R-:W-:Y:S04]  /*bdc0*/  STL [R1+0x8c], R2 ;  /* 0x00008c0201007387 */ /* 0x000fe80000100800 */
[----:B--2---:R0:W-:Y:S04]  /*bdd0*/  STL [R1+0xc50], R28 ;  /* 0x000c501c01007387 */ /* 0x0041e80000100800 */
[----:B------:R-:W-:Y:S04]  /*bde0*/  STL [R1+0xa0], R0 ;  /* 0x0000a00001007387 */ /* 0x000fe80000100800 */
        /* <DEDUP_REMOVED lines=31> */
[----:B--2---:R-:W-:-:S05]  /*bfe0*/  IMAD R28, R28, c[0x0][0x190], RZ ;  /* 0x000064001c1c7a24 */ /* 0x004fca00078e02ff */
[----:B------:R0:W-:Y:S04]  /*bff0*/  STL [R1+0xb4], R28 ;  /* 0x0000b41c01007387 */ /* 0x0001e80000100800 */
[----:B0-----:R-:W2:Y:S02]  /*c000*/  LDL.LU R28, [R1+0xc54] ;  /* 0x000c5400011c7983 */ /* 0x001ea40000300800 */
[----:B--2---:R-:W-:-:S05]  /*c010*/  IMAD R28, R28, c[0x0][0x190], RZ ;  /* 0x000064001c1c7a24 */ /* 0x004fca00078e02ff */
[----:B------:R0:W-:Y:S04]  /*c020*/  STL [R1+0xcc], R28 ;  /* 0x0000cc1c01007387 */ /* 0x0001e80000100800 */
[----:B0-----:R-:W2:Y:S01]  /*c030*/  LDL.LU R28, [R1+0xc50] ;  /* 0x000c5000011c7983 */ /* 0x001ea20000300800 */
[----:B---3--:R-:W-:Y:S02]  /*c040*/  IMAD R22, R22, c[0x0][0x190], RZ ;  /* 0x0000640016167a24 */ /* 0x008fe400078e02ff */
[----:B------:R-:W-:Y:S02]  /*c050*/  IMAD R0, R0, c[0x0][0x190], RZ ;  /* 0x0000640000007a24 */ /* 0x000fe400078e02ff */
[----:B--2---:R-:W-:-:S05]  /*c060*/  IMAD R28, R28, c[0x0][0x190], RZ ;  /* 0x000064001c1c7a24 */ /* 0x004fca00078e02ff */
[----:B------:R0:W-:Y:S02]  /*c070*/  STL [R1+0xdc], R28 ;  /* 0x0000dc1c01007387 */ /* 0x0001e40000100800 */
[----:B0-----:R-:W-:Y:S02]  /*c080*/  IMAD R28, R27, c[0x0][0x190], RZ ;  /* 0x000064001b1c7a24 */ /* 0x001fe400078e02ff */
[----:B----4-:R-:W-:Y:S02]  /*c090*/  IMAD R27, R25, c[0x0][0x190], RZ ;  /* 0x00006400191b7a24 */ /* 0x010fe400078e02ff */
[----:B------:R-:W-:Y:S02]  /*c0a0*/  IMAD R25, R24, c[0x0][0x190], RZ ;  /* 0x0000640018197a24 */ /* 0x000fe400078e02ff */
[----:B------:R-:W-:Y:S01]  /*c0b0*/  IMAD R24, R23, c[0x0][0x190], RZ ;  /* 0x0000640017187a24 */ /* 0x000fe200078e02ff */
[----:B------:R-:W-:Y:S01]  /*c0c0*/  STL [R1+0xf4], R28 ;  /* 0x0000f41c01007387 */ /* 0x000fe20000100800 */
[----:B------:R-:W-:-:S03]  /*c0d0*/  IMAD R23, R26, c[0x0][0x190], RZ ;  /* 0x000064001a177a24 */ /* 0x000fc600078e02ff */
[----:B------:R-:W-:Y:S04]  /*c0e0*/  STL [R1+0x104], R27 ;  /* 0x0001041b01007387 */ /* 0x000fe80000100800 */
[----:B------:R-:W-:Y:S04]  /*c0f0*/  STL [R1+0x11c], R25 ;  /* 0x00011c1901007387 */ /* 0x000fe80000100800 */
[----:B------:R-:W-:Y:S04]  /*c100*/  STL [R1+0x12c], R24 ;  /* 0x00012c1801007387 */ /* 0x000fe80000100800 */
[----:B------:R0:W-:Y:S04]  /*c110*/  STL [R1+0x144], R22 ;  /* 0x0001441601007387 */ /* 0x0001e80000100800 */
[----:B------:R-:W-:Y:S04]  /*c120*/  STL [R1+0x158], R23 ;  /* 0x0001581701007387 */ /* 0x000fe80000100800 */
[----:B------:R1:W-:Y:S01]  /*c130*/  STL [R1+0x16c], R0 ;  /* 0x00016c0001007387 */ /* 0x0003e20000100800 */
[----:B0-----:R-:W-:-:S02]  /*c140*/  IMAD R22, R2, c[0x0][0x190], RZ ;  /* 0x0000640002167a24 */ /* 0x001fc400078e02ff */
[----:B------:R-:W-:Y:S02]  /*c150*/  IMAD R2, R4, c[0x0][0x190], RZ ;  /* 0x0000640004027a24 */ /* 0x000fe400078e02ff */
[----:B------:R-:W-:Y:S01]  /*c160*/  IMAD R4, R6, c[0x0][0x190], RZ ;  /* 0x0000640006047a24 */ /* 0x000fe200078e02ff */
[----:B------:R-:W-:Y:S01]  /*c170*/  STL [R1+0x184], R22 ;  /* 0x0001841601007387 */ /* 0x000fe20000100800 */
[----:B-1----:R-:W-:-:S03]  /*c180*/  IMAD R0, R5, c[0x0][0x190], RZ ;  /* 0x0000640005007a24 */ /* 0x002fc600078e02ff */
[----:B------:R0:W-:Y:S04]  /*c190*/  STL [R1+0x18c], R2 ;  /* 0x00018c0201007387 */ /* 0x0001e80000100800 */
[----:B------:R1:W-:Y:S04]  /*c1a0*/  STL [R1+0x188], R0 ;  /* 0x0001880001007387 */ /* 0x0003e80000100800 */
[----:B------:R2:W-:Y:S01]  /*c1b0*/  STL [R1+0x180], R4 ;  /* 0x0001800401007387 */ /* 0x0005e20000100800 */
[----:B0-----:R-:W-:Y:S02]  /*c1c0*/  IMAD R2, R7, c[0x0][0x190], RZ ;  /* 0x0000640007027a24 */ /* 0x001fe400078e02ff */
[----:B-1----:R-:W-:-:S03]  /*c1d0*/  IMAD R0, R8, c[0x0][0x190], RZ ;  /* 0x0000640008007a24 */ /* 0x002fc600078e02ff */
[----:B------:R0:W-:Y:S01]  /*c1e0*/  STL [R1+0x17c], R2 ;  /* 0x00017c0201007387 */ /* 0x0001e20000100800 */
[----:B--2---:R-:W-:-:S03]  /*c1f0*/  IMAD R4, R9, c[0x0][0x190], RZ ;  /* 0x0000640009047a24 */ /* 0x004fc600078e02ff */
        /* <DEDUP_REMOVED lines=25> */
[----:B------:R-:W-:Y:S04]  /*c390*/  STL [R1+0x138], R4 ;  /* 0x0001380401007387 */ /* 0x000fe80000100800 */
[----:B------:R-:W2:Y:S01]  /*c3a0*/  LDL.LU R28, [R1+0x120] ;  /* 0x00012000011c7983 */ /* 0x000ea20000300800 */
[----:B0-----:R-:W-:Y:S02]  /*c3b0*/  IMAD R2, R29, c[0x0][0x190], RZ ;  /* 0x000064001d027a24 */ /* 0x001fe400078e02ff */
[----:B-1----:R-:W-:-:S03]  /*c3c0*/  IMAD R0, R3, c[0x0][0x190], RZ ;  /* 0x0000640003007a24 */ /* 0x002fc600078e02ff */
        /* <DEDUP_REMOVED lines=138> */
[----:B----4-:R-:W-:Y:S02]  /*cc70*/  IMAD R25, R25, c[0x0][0x190], RZ ;  /* 0x0000640019197a24 */ /* 0x010fe400078e02ff */
[----:B------:R-:W-:Y:S02]  /*cc80*/  IMAD R24, R24, c[0x0][0x190], RZ ;  /* 0x0000640018187a24 */ /* 0x000fe400078e02ff */
[----:B------:R-:W-:-:S02]  /*cc90*/  IMAD R23, R23, c[0x0][0x190], RZ ;  /* 0x0000640017177a24 */ /* 0x000fc400078e02ff */
[----:B------:R-:W-:Y:S02]  /*cca0*/  IMAD R22, R22, c[0x0][0x190], RZ ;  /* 0x0000640016167a24 */ /* 0x000fe400078e02ff */
[----:B------:R-:W-:Y:S02]  /*ccb0*/  IMAD R26, R26, c[0x0][0x190], RZ ;  /* 0x000064001a1a7a24 */ /* 0x000fe400078e02ff */
[----:B------:R-:W-:Y:S02]  /*ccc0*/  IMAD R0, R0, c[0x0][0x190], RZ ;  /* 0x0000640000007a24 */ /* 0x000fe400078e02ff */
[----:B------:R-:W-:Y:S02]  /*ccd0*/  IMAD R2, R2, c[0x0][0x190], RZ ;  /* 0x0000640002027a24 */ /* 0x000fe400078e02ff */
        /* <DEDUP_REMOVED lines=20> */
[----:B--2---:R-:W-:-:S05]  /*ce20*/  IMAD R28, R28, c[0x0][0x190], RZ ;  /* 0x000064001c1c7a24 */ /* 0x004fca00078e02ff */
        /* <DEDUP_REMOVED lines=58> */
[----:B--2---:R-:W-:-:S02]  /*d1d0*/  IMAD R18, R18, c[0x0][0x190], RZ ;  /* 0x0000640012127a24 */ /* 0x004fc400078e02ff */
[----:B---3--:R-:W-:Y:S02]  /*d1e0*/  IMAD R19, R19, c[0x0][0x190], RZ ;  /* 0x0000640013137a24 */ /* 0x008fe400078e02ff */
[----:B----4-:R-:W-:Y:S02]  /*d1f0*/  IMAD R20, R20, c[0x0][0x190], RZ ;  /* 0x0000640014147a24 */ /* 0x010fe400078e02ff */
[----:B------:R-:W-:Y:S02]  /*d200*/  IMAD R21, R21, c[0x0][0x190], RZ ;  /* 0x0000640015157a24 */ /* 0x000fe400078e02ff */
[----:B------:R-:W-:Y:S02]  /*d210*/  IMAD R29, R29, c[0x0][0x190], RZ ;  /* 0x000064001d1d7a24 */ /* 0x000fe400078e02ff */
[----:B------:R-:W-:-:S05]  /*d220*/  IMAD R3, R3, c[0x0][0x190], RZ ;  /* 0x0000640003037a24 */ /* 0x000fca00078e02ff */
[----:B------:R0:W-:Y:S04]  /*d230*/  STL [R1], R3 ;  /* 0x0000000301007387 */ /* 0x0001e80000100800 */
[----:B0-----:R-:W2:Y:S04]  /*d240*/  LDL.LU R3, [R1+0xbc8] ;  /* 0x000bc80001037983 */ /* 0x001ea80000300800 */
[----:B------:R0:W-:Y:S04]  /*d250*/  STL [R1+0xb88], R29 ;  /* 0x000b881d01007387 */ /* 0x0001e80000100800 */
[----:B0-----:R-:W3:Y:S04]  /*d260*/  LDL.LU R29, [R1+0x74] ;  /* 0x00007400011d7983 */ /* 0x001ee80000300800 */
[----:B------:R0:W-:Y:S04]  /*d270*/  STL [R1+0xb84], R21 ;  /* 0x000b841501007387 */ /* 0x0001e80000100800 */
[----:B0-----:R-:W4:Y:S04]  /*d280*/  LDL.LU R21, [R1+0x8c] ;  /* 0x00008c0001157983 */ /* 0x001f280000300800 */
[----:B------:R0:W-:Y:S04]  /*d290*/  STL [R1+0xb80], R20 ;  /* 0x000b801401007387 */ /* 0x0001e80000100800 */
[----:B0-----:R-:W3:Y:S04]  /*d2a0*/  LDL.LU R20, [R1+0x60] ;  /* 0x0000600001147983 */ /* 0x001ee80000300800 */
[----:B------:R0:W-:Y:S04]  /*d2b0*/  STL [R1+0xb8c], R19 ;  /* 0x000b8c1301007387 */ /* 0x0001e80000100800 */
[----:B0-----:R-:W3:Y:S04]  /*d2c0*/  LDL.LU R19, [R1+0x4c] ;  /* 0x00004c0001137983 */ /* 0x001ee80000300800 */
[----:B------:R0:W-:Y:S04]  /*d2d0*/  STL [R1+0xb90], R18 ;  /* 0x000b901201007387 */ /* 0x0001e80000100800 */
[----:B0-----:R-:W4:Y:S01]  /*d2e0*/  LDL.LU R18, [R1+0x34] ;  /* 0x0000340001127983 */ /* 0x001f220000300800 */
[----:B------:R-:W-:-:S02]  /*d2f0*/  IMAD R17, R17, c[0x0][0x190], RZ ;  /* 0x0000640011117a24 */ /* 0x000fc400078e02ff */
[----:B------:R-:W-:Y:S02]  /*d300*/  IMAD R16, R16, c[0x0][0x190], RZ ;  /* 0x0000640010107a24 */ /* 0x000fe400078e02ff */
[----:B------:R-:W-:Y:S02]  /*d310*/  IMAD R15, R15, c[0x0][0x190], RZ ;  /* 0x000064000f0f7a24 */ /* 0x000fe400078e02ff */
[----:B------:R-:W-:Y:S01]  /*d320*/  IMAD R14, R14, c[0x0][0x190], RZ ;  /* 0x000064000e0e7a24 */ /* 0x000fe200078e02ff */
[----:B------:R-:W-:Y:S01]  /*d330*/  STL [R1+0xb94], R17 ;  /* 0x000b941101007387 */ /* 0x000fe20000100800 */
[----:B------:R-:W-:Y:S02]  /*d340*/  IMAD R13, R13, c[0x0][0x190], RZ ;  /* 0x000064000d0d7a24 */ /* 0x000fe400078e02ff */
[----:B------:R-:W-:Y:S01]  /*d350*/  IMAD R12, R12, c[0x0][0x190], RZ ;  /* 0x000064000c0c7a24 */ /* 0x000fe200078e02ff */
[----:B------:R-:W-:Y:S01]  /*d360*/  STL [R1+0xb98], R16 ;  /* 0x000b981001007387 */ /* 0x000fe20000100800 */
[----:B------:R-:W-:-:S02]  /*d370*/  IMAD R11, R11, c[0x0][0x190], RZ ;  /* 0x000064000b0b7a24 */ /* 0x000fc400078e02ff */
[----:B------:R-:W-:Y:S01]  /*d380*/  IMAD R10, R10, c[0x0][0x190], RZ ;  /* 0x000064000a0a7a24 */ /* 0x000fe200078e02ff */
[----:B------:R-:W-:Y:S01]  /*d390*/  STL [R1+0xb9c], R15 ;  /* 0x000b9c0f01007387 */ /* 0x000fe20000100800 */
[----:B------:R-:W-:-:S03]  /*d3a0*/  IMAD R9, R9, c[0x0][0x190], RZ ;  /* 0x0000640009097a24 */ /* 0x000fc600078e02ff */
[----:B------:R-:W-:Y:S01]  /*d3b0*/  STL [R1+0xba0], R14 ;  /* 0x000ba00e01007387 */ /* 0x000fe20000100800 */
[----:B------:R-:W-:-:S03]  /*d3c0*/  IMAD R8, R8, c[0x0][0x190], RZ ;  /* 0x0000640008087a24 */ /* 0x000fc600078e02ff */
[----:B------:R-:W-:Y:S01]  /*d3d0*/  STL [R1+0xba4], R13 ;  /* 0x000ba40d01007387 */ /* 0x000fe20000100800 */
[----:B------:R-:W-:-:S03]  /*d3e0*/  IMAD R7, R7, c[0x0][0x190], RZ ;  /* 0x0000640007077a24 */ /* 0x000fc600078e02ff */
[----:B------:R-:W-:Y:S01]  /*d3f0*/  STL [R1+0xba8], R12 ;  /* 0x000ba80c01007387 */ /* 0x000fe20000100800 */
[----:B------:R-:W-:-:S03]  /*d400*/  IMAD R6, R6, c[0x0][0x190], RZ ;  /* 0x0000640006067a24 */ /* 0x000fc600078e02ff */
[----:B------:R-:W-:Y:S04]  /*d410*/  STL [R1+0xbac], R11 ;  /* 0x000bac0b01007387 */ /* 0x000fe80000100800 */
[----:B------:R-:W-:Y:S04]  /*d420*/  STL [R1+0xbb0], R10 ;  /* 0x000bb00a01007387 */ /* 0x000fe80000100800 */
        /* <DEDUP_REMOVED lines=8> */
[----:B------:R-:W-:-:S05]  /*d4b0*/  IMAD R5, R5, c[0x0][0x190], RZ ;  /* 0x0000640005057a24 */ /* 0x000fca00078e02ff */
[----:B------:R0:W-:Y:S04]  /*d4c0*/  STL [R1+0xbc4], R5 ;  /* 0x000bc40501007387 */ /* 0x0001e80000100800 */
[----:B------:R-:W4:Y:S01]  /*d4d0*/  LDL.LU R10, [R1+0xf4] ;  /* 0x0000f400010a7983 */ /* 0x000f220000300800 */
[-C--:B--2---:R-:W-:Y:S02]  /*d4e0*/  LEA R11, P3, R23, R3.reuse, 0x1 ;  /* 0x00000003170b7211 */ /* 0x084fe400078608ff */
[----:B0-----:R-:W-:-:S03]  /*d4f0*/  LEA R5, P2, R24, R3, 0x1 ;  /* 0x0000000318057211 */ /* 0x001fc600078408ff */
[----:B------:R0:W-:Y:S04]  /*d500*/  STL [R1+0x924], R11 ;  /* 0x0009240b01007387 */ /* 0x0001e80000100800 */
[----:B------:R1:W-:Y:S01]  /*d510*/  STL [R1+0x928], R5 ;  /* 0x0009280501007387 */ /* 0x0003e20000100800 */
[----:B------:R-:W-:-:S03]  /*d520*/  LEA R12, P1, R25, R3, 0x1 ;  /* 0x00000003190c7211 */ /* 0x000fc600078208ff */
[----:B0-----:R-:W2:Y:S01]  /*d530*/  LDL.LU R11, [R1+0x104] ;  /* 0x00010400010b7983 */ /* 0x001ea20000300800 */
[----:B-1----:R-:W-:-:S03]  /*d540*/  LEA R5, P0, R27, R3, 0x1 ;  /* 0x000000031b057211 */ /* 0x002fc600078008ff */
[----:B------:R0:W-:Y:S01]  /*d550*/  STL [R1+0x92c], R12 ;  /* 0x00092c0c01007387 */ /* 0x0001e20000100800 */
[----:B------:R-:W-:-:S03]  /*d560*/  LEA R13, P6, R28, R3, 0x1 ;  /* 0x000000031c0d7211 */ /* 0x000fc600078c08ff */
[----:B------:R4:W-:Y:S04]  /*d570*/  STL [R1+0x930], R5 ;  /* 0x0009300501007387 */ /* 0x0009e80000100800 */
[----:B0-----:R-:W2:Y:S04]  /*d580*/  LDL.LU R12, [R1+0x11c] ;  /* 0x00011c00010c7983 */ /* 0x001ea80000300800 */
[----:B------:R0:W-:Y:S01]  /*d590*/  STL [R1+0x934], R13 ;  /* 0x0009340d01007387 */ /* 0x0001e20000100800 */
[-C--:B---3--:R-:W-:Y:S02]  /*d5a0*/  LEA R14, P4, R19, R3.reuse, 0x1 ;  /* 0x00000003130e7211 */ /* 0x088fe400078808ff */
[----:B----4-:R-:W-:-:S05]  /*d5b0*/  LEA R5, P5, R18, R3, 0x1 ;  /* 0x0000000312057211 */ /* 0x010fca00078a08ff */
[----:B------:R1:W-:Y:S04]  /*d5c0*/  STL [R1+0x938], R5 ;  /* 0x0009380501007387 */ /* 0x0003e80000100800 */
[----:B0-----:R-:W3:Y:S01]  /*d5d0*/  LDL.LU R13, [R1+0x12c] ;  /* 0x00012c00010d7983 */ /* 0x001ee20000300800 */
[----:B-1----:R-:W-:-:S03]  /*d5e0*/  LEA.HI.X.SX32 R5, R23, R22, 0x1, P3 ;  /* 0x0000001617057211 */ /* 0x002fc600018f0eff */
[----:B------:R0:W-:Y:S04]  /*d5f0*/  STL [R1+0x93c], R14 ;  /* 0x00093c0e01007387 */ /* 0x0001e80000100800 */
[----:B------:R1:W-:Y:S04]  /*d600*/  STL [R1+0x91c], R5 ;  /* 0x00091c0501007387 */ /* 0x0003e80000100800 */
[----:B0-----:R-:W4:Y:S01]  /*d610*/  LDL.LU R14, [R1+0x144] ;  /* 0x00014400010e7983 */ /* 0x001f220000300800 */
[----:B------:R-:W-:Y:S02]  /*d620*/  LEA R15, P3, R20, R3, 0x1 ;  /* 0x00000003140f7211 */ /* 0x000fe400078608ff */
[----:B-1----:R-:W-:-:S03]  /*d630*/  LEA.HI.X.SX32 R5, R24, R22, 0x1, P2 ;  /* 0x0000001618057211 */ /* 0x002fc600010f0eff */
[----:B------:R0:W-:Y:S01]  /*d640*/  STL [R1+0x920], R15 ;  /* 0x0009200f01007387 */ /* 0x0001e20000100800 */
[----:B------:R-:W-:-:S03]  /*d650*/  LEA R16, P2, R29, R3, 0x1 ;  /* 0x000000031d107211 */ /* 0x000fc600078408ff */
[----:B------:R1:W-:Y:S04]  /*d660*/  STL [R1+0x914], R5 ;  /* 0x0009140501007387 */ /* 0x0003e80000100800 */
[----:B0-----:R-:W4:Y:S01]  /*d670*/  LDL.LU R15, [R1+0x158] ;  /* 0x00015800010f7983 */ /* 0x001f220000300800 */
[----:B-1----:R-:W-:-:S03]  /*d680*/  LEA.HI.X.SX32 R5, R25, R22, 0x1, P1 ;  /* 0x0000001619057211 */ /* 0x002fc600008f0eff */
[----:B------:R0:W-:Y:S01]  /*d690*/  STL [R1+0x918], R16 ;  /* 0x0009181001007387 */ /* 0x0001e20000100800 */
[----:B------:R-:W-:-:S03]  /*d6a0*/  LEA R17, P1, R21, R3, 0x1 ;  /* 0x0000000315117211 */ /* 0x000fc600078208ff */
[----:B------:R1:W-:Y:S04]  /*d6b0*/  STL [R1+0x90c], R5 ;  /* 0x00090c0501007387 */ /* 0x0003e80000100800 */
[----:B0-----:R-:W4:Y:S01]  /*d6c0*/  LDL.LU R16, [R1+0x16c] ;  /* 0x00016c0001107983 */ /* 0x001f220000300800 */
[----:B-1----:R-:W-:-:S03]  /*d6d0*/  LEA.HI.X.SX32 R5, R27, R22, 0x1, P0 ;  /* 0x000000161b057211 */ /* 0x002fc600000f0eff */
[----:B------:R0:W-:Y:S04]  /*d6e0*/  STL [R1+0x910], R17 ;  /* 0x0009101101007387 */ /* 0x0001e80000100800 */
[----:B------:R1:W-:Y:S04]  /*d6f0*/  STL [R1+0x560], R5 ;  /* 0x0005600501007387 */ /* 0x0003e80000100800 */
[----:B0-----:R-:W4:Y:S01]  /*d700*/  LDL.LU R17, [R1+0x184] ;  /* 0x0001840001117983 */ /* 0x001f220000300800 */
[----:B-1----:R-:W-:Y:S02]  /*d710*/  LEA.HI.X.SX32 R5, R28, R22, 0x1, P6 ;  /* 0x000000161c057211 */ /* 0x002fe400030f0eff */
[----:B------:R-:W-:-:S05]  /*d720*/  LEA R23, P0, R6, R3, 0x1 ;  /* 0x0000000306177211 */ /* 0x000fca00078008ff */
[----:B------:R0:W-:Y:S04]  /*d730*/  STL [R1+0x580], R23 ;  /* 0x0005801701007387 */ /* 0x0001e80000100800 */
[----:B------:R1:W-:Y:S01]  /*d740*/  STL [R1+0x564], R5 ;  /* 0x0005640501007387 */ /* 0x0003e20000100800 */
[-C--:B0-----:R-:W-:Y:S02]  /*d750*/  LEA R23, P6, R7, R3.reuse, 0x1 ;  /* 0x0000000307177211 */ /* 0x081fe400078c08ff */
[----:B-1----:R-:W-:Y:S02]  /*d760*/  LEA.HI.X.SX32 R5, R18, R22, 0x1, P5 ;  /* 0x0000001612057211 */ /* 0x002fe400028f0eff */
[----:B------:R-:W4:Y:S04]  /*d770*/  LDL.LU R18, [R1+0x18c] ;  /* 0x00018c0001127983 */ /* 0x000f280000300800 */
[----:B------:R0:W-:Y:S04]  /*d780*/  STL [R1+0x588], R23 ;  /* 0x0005881701007387 */ /* 0x0001e80000100800 */
[----:B------:R1:W-:Y:S01]  /*d790*/  STL [R1+0x568], R5 ;  /* 0x0005680501007387 */ /* 0x0003e20000100800 */
[----:B0-----:R-:W-:-:S02]  /*d7a0*/  LEA R23, P5, R8, R3, 0x1 ;  /* 0x0000000308177211 */ /* 0x001fc400078a08ff */
[-C--:B-1----:R-:W-:Y:S02]  /*d7b0*/  LEA.HI.X.SX32 R5, R19, R22.reuse, 0x1, P4 ;  /* 0x0000001613057211 */ /* 0x082fe400020f0eff */
[----:B------:R-:W4:Y:S04]  /*d7c0*/  LDL.LU R19, [R1+0x188] ;  /* 0x0001880001137983 */ /* 0x000f280000300800 */
[----:B------:R-:W-:Y:S04]  /*d7d0*/  STL [R1+0x590], R23 ;  /* 0x0005901701007387 */ /* 0x000fe80000100800 */
[----:B------:R0:W-:Y:S02]  /*d7e0*/  STL [R1+0x56c], R5 ;  /* 0x00056c0501007387 */ /* 0x0001e40000100800 */
[----:B0-----:R-:W-:-:S02]  /*d7f0*/  LEA.HI.X.SX32 R5, R20, R22, 0x1, P3 ;  /* 0x0000001614057211 */ /* 0x001fc400018f0eff */
[----:B------:R-:W4:Y:S01]  /*d800*/  LDL.LU R20, [R1+0x180] ;  /* 0x0001800001147983 */ /* 0x000f220000300800 */
[----:B------:R-:W-:-:S05]  /*d810*/  LEA R23, P4, R9, R3, 0x1 ;  /* 0x0000000309177211 */ /* 0x000fca00078808ff */
[----:B------:R-:W-:Y:S04]  /*d820*/  STL [R1+0x598], R23 ;  /* 0x0005981701007387 */ /* 0x000fe80000100800 */
[----:B------:R0:W-:Y:S02]  /*d830*/  STL [R1+0x570], R5 ;  /* 0x0005700501007387 */ /* 0x0001e40000100800 */
[----:B0-----:R-:W-:Y:S02]  /*d840*/  LEA.HI.X.SX32 R5, R29, R22, 0x1, P2 ;  /* 0x000000161d057211 */ /* 0x001fe400010f0eff */
[----:B------:R-:W4:Y:S01]  /*d850*/  LDL.LU R29, [R1+0x17c] ;  /* 0x00017c00011d7983 */ /* 0x000f220000300800 */
[----:B------:R-:W-:-:S05]  /*d860*/  LEA R23, P3, R10, R3, 0x1 ;  /* 0x000000030a177211 */ /* 0x000fca00078608ff */
[----:B------:R-:W-:Y:S04]  /*d870*/  STL [R1+0x5a0], R23 ;  /* 0x0005a01701007387 */ /* 0x000fe80000100800 */
[----:B------:R0:W-:Y:S02]  /*d880*/  STL [R1+0x574], R5 ;  /* 0x0005740501007387 */ /* 0x0001e40000100800 */
[----:B0-----:R-:W-:Y:S02]  /*d890*/  LEA.HI.X.SX32 R5, R21, R22, 0x1, P1 ;  /* 0x0000001615057211 */ /* 0x001fe400008f0eff */
[----:B------:R-:W4:Y:S01]  /*d8a0*/  LDL.LU R21, [R1+0x178] ;  /* 0x0001780001157983 */ /* 0x000f220000300800 */
[----:B--2---:R-:W-:-:S05]  /*d8b0*/  LEA R23, P2, R11, R3, 0x1 ;  /* 0x000000030b177211 */ /* 0x004fca00078408ff */
[----:B------:R-:W-:Y:S04]  /*d8c0*/  STL [R1+0x5a8], R23 ;  /* 0x0005a81701007387 */ /* 0x000fe80000100800 */
[----:B------:R0:W-:Y:S02]  /*d8d0*/  STL [R1+0x578], R5 ;  /* 0x0005780501007387 */ /* 0x0001e40000100800 */
[----:B0-----:R-:W-:Y:S02]  /*d8e0*/  LEA.HI.X.SX32 R5, R6, R22, 0x1, P0 ;  /* 0x0000001606057211 */ /* 0x001fe400000f0eff */
[----:B------:R-:W2:Y:S01]  /*d8f0*/  LDL.LU R6, [R1+0x174] ;  /* 0x0001740001067983 */ /* 0x000ea20000300800 */
[----:B------:R-:W-:-:S05]  /*d900*/  LEA R23, P1, R12, R3, 0x1 ;  /* 0x000000030c177211 */ /* 0x000fca00078208ff */
[----:B------:R-:W-:Y:S04]  /*d910*/  STL [R1+0x5b0], R23 ;  /* 0x0005b01701007387 */ /* 0x000fe80000100800 */
[----:B------:R0:W-:Y:S02]  /*d920*/  STL [R1+0x57c], R5 ;  /* 0x00057c0501007387 */ /* 0x0001e40000100800 */
[----:B0-----:R-:W-:Y:S02]  /*d930*/  LEA.HI.X.SX32 R5, R7, R22, 0x1, P6 ;  /* 0x0000001607057211 */ /* 0x001fe400030f0eff */
[----:B------:R-:W2:Y:S01]  /*d940*/  LDL.LU R7, [R1+0x170] ;  /* 0x0001700001077983 */ /* 0x000ea20000300800 */
[----:B---3--:R-:W-:-:S05]  /*d950*/  LEA R23, P0, R13, R3, 0x1 ;  /* 0x000000030d177211 */ /* 0x008fca00078008ff */
[----:B------:R-:W-:Y:S04]  /*d960*/  STL [R1+0x5b8], R23 ;  /* 0x0005b81701007387 */ /* 0x000fe80000100800 */
[----:B------:R0:W-:Y:S02]  /*d970*/  STL [R1+0x584], R5 ;  /* 0x0005840501007387 */ /* 0x0001e40000100800 */
[----:B0-----:R-:W-:Y:S02]  /*d980*/  LEA.HI.X.SX32 R5, R8, R22, 0x1, P5 ;  /* 0x0000001608057211 */ /* 0x001fe400028f0eff */
[----:B------:R-:W3:Y:S01]  /*d990*/  LDL.LU R8, [R1+0x168] ;  /* 0x0001680001087983 */ /* 0x000ee20000300800 */
[----:B----4-:R-:W-:-:S05]  /*d9a0*/  LEA R23, P6, R14, R3, 0x1 ;  /* 0x000000030e177211 */ /* 0x010fca00078c08ff */
[----:B------:R-:W-:Y:S04]  /*d9b0*/  STL [R1+0x5c0], R23 ;  /* 0x0005c01701007387 */ /* 0x000fe80000100800 */
[----:B------:R0:W-:Y:S02]  /*d9c0*/  STL [R1+0x58c], R5 ;  /* 0x00058c0501007387 */ /* 0x0001e40000100800 */
[----:B0-----:R-:W-:Y:S02]  /*d9d0*/  LEA.HI.X.SX32 R5, R9, R22, 0x1, P4 ;  /* 0x0000001609057211 */ /* 0x001fe400020f0eff */
[----:B------:R-:W4:Y:S01]  /*d9e0*/  LDL.LU R9, [R1+0x164] ;  /* 0x0001640001097983 */ /* 0x000f220000300800 */
        /* <DEDUP_REMOVED lines=21> */
[----:B------:R0:W-:Y:S04]  /*db40*/  STL [R1+0x5e8], R23 ;  /* 0x0005e81701007387 */ /* 0x0001e80000100800 */
[----:B------:R1:W-:Y:S01]  /*db50*/  STL [R1+0x5b4], R5 ;  /* 0x0005b40501007387 */ /* 0x0003e20000100800 */
[----:B0-----:R-:W-:Y:S02]  /*db60*/  LEA R23, P0, R20, R3, 0x1 ;  /* 0x0000000314177211 */ /* 0x001fe400078008ff */
        /* <DEDUP_REMOVED lines=37> */
[----:B------:R-:W-:Y:S04]  /*ddc0*/  STL [R1+0x628], R23 ;  /* 0x0006281701007387 */ /* 0x000fe80000100800 */
[----:B------:R0:W-:Y:S01]  /*ddd0*/  STL [R1+0x5f4], R5 ;  /* 0x0005f40501007387 */ /* 0x0001e20000100800 */
[-C--:B------:R-:W-:Y:S02]  /*dde0*/  LEA.HI.X.SX32 R6, R6, R22.reuse, 0x1, P4 ;  /* 0x0000001606067211 */ /* 0x080fe400020f0eff */
[----:B0-----:R-:W-:Y:S02]  /*ddf0*/  LEA.HI.X.SX32 R5, R21, R22, 0x1, P5 ;  /* 0x0000001615057211 */ /* 0x001fe400028f0eff */
[-C--:B------:R-:W-:Y:S01]  /*de00*/  LEA R23, P6, R11, R3.reuse, 0x1 ;  /* 0x000000030b177211 */ /* 0x080fe200078c08ff */
[----:B------:R-:W4:Y:S04]  /*de10*/  LDL.LU R21, [R1+0x124] ;  /* 0x0001240001157983 */ /* 0x000f280000300800 */
[----:B------:R-:W-:Y:S04]  /*de20*/  STL [R1+0x630], R23 ;  /* 0x0006301701007387 */ /* 0x000fe80000100800 */
[----:B------:R0:W-:Y:S04]  /*de30*/  STL [R1+0x5fc], R5 ;  /* 0x0005fc0501007387 */ /* 0x0001e80000100800 */
[----:B0-----:R-:W4:Y:S01]  /*de40*/  LDL.LU R5, [R1+0x120] ;  /* 0x0001200001057983 */ /* 0x001f220000300800 */
[----:B------:R-:W-:-:S05]  /*de50*/  LEA R23, P5, R12, R3, 0x1 ;  /* 0x000000030c177211 */ /* 0x000fca00078a08ff */
[----:B------:R-:W-:Y:S04]  /*de60*/  STL [R1+0x638], R23 ;  /* 0x0006381701007387 */ /* 0x000fe80000100800 */
[----:B------:R0:W-:Y:S04]  /*de70*/  STL [R1+0x604], R6 ;  /* 0x0006040601007387 */ /* 0x0001e80000100800 */
[----:B0-----:R-:W4:Y:S01]  /*de80*/  LDL.LU R6, [R1+0x118] ;  /* 0x0001180001067983 */ /* 0x001f220000300800 */
[----:B------:R-:W-:Y:S02]  /*de90*/  LEA.HI.X.SX32 R7, R7, R22, 0x1, P3 ;  /* 0x0000001607077211 */ /* 0x000fe400018f0eff */
[----:B------:R-:W-:-:S05]  /*dea0*/  LEA R23, P4, R13, R3, 0x1 ;  /* 0x000000030d177211 */ /* 0x000fca00078808ff */
[----:B------:R-:W-:Y:S04]  /*deb0*/  STL [R1+0x640], R23 ;  /* 0x0006401701007387 */ /* 0x000fe80000100800 */
[----:B------:R0:W-:Y:S01]  /*dec0*/  STL [R1+0x60c], R7 ;  /* 0x00060c0701007387 */ /* 0x0001e20000100800 */
[----:B------:R-:W-:-:S03]  /*ded0*/  LEA.HI.X.SX32 R8, R8, R22, 0x1, P2 ;  /* 0x0000001608087211 */ /* 0x000fc600010f0eff */
[----:B0-----:R-:W4:Y:S01]  /*dee0*/  LDL.LU R7, [R1+0x114] ;  /* 0x0001140001077983 */ /* 0x001f220000300800 */
[----:B------:R-:W-:Y:S02]  /*def0*/  LEA R23, P3, R14, R3, 0x1 ;  /* 0x000000030e177211 */ /* 0x000fe400078608ff */
[----:B------:R-:W-:-:S03]  /*df00*/  LEA.HI.X.SX32 R9, R9, R22, 0x1, P1 ;  /* 0x0000001609097211 */ /* 0x000fc600008f0eff */
[----:B------:R-:W-:Y:S04]  /*df10*/  STL [R1+0x648], R23 ;  /* 0x0006481701007387 */ /* 0x000fe80000100800 */
[----:B------:R0:W-:Y:S04]  /*df20*/  STL [R1+0x614], R8 ;  /* 0x0006140801007387 */ /* 0x0001e80000100800 */
[----:B0-----:R-:W4:Y:S01]  /*df30*/  LDL.LU R8, [R1+0x110] ;  /* 0x0001100001087983 */ /* 0x001f220000300800 */
[----:B------:R-:W-:-:S05]  /*df40*/  LEA R23, P2, R15, R3, 0x1 ;  /* 0x000000030f177211 */ /* 0x000fca00078408ff */
[----:B------:R-:W-:Y:S04]  /*df50*/  STL [R1+0x650], R23 ;  /* 0x0006501701007387 */ /* 0x000fe80000100800 */
[----:B------:R0:W-:Y:S01]  /*df60*/  STL [R1+0x61c], R9 ;  /* 0x00061c0901007387 */ /* 0x0001e20000100800 */
[----:B------:R-:W-:-:S03]  /*df70*/  LEA.HI.X.SX32 R10, R10, R22, 0x1, P0 ;  /* 0x000000160a0a7211 */ /* 0x000fc600000f0eff */
        /* <DEDUP_REMOVED lines=11> */
[-C--:B------:R-:W-:Y:S02]  /*e030*/  LEA.HI.X.SX32 R13, R13, R22.reuse, 0x1, P4 ;  /* 0x000000160d0d7211 */ /* 0x080fe400020f0eff */
[-C--:B------:R-:W-:Y:S02]  /*e040*/  LEA.HI.X.SX32 R14, R14, R22.reuse, 0x1, P3 ;  /* 0x000000160e0e7211 */ /* 0x080fe400018f0eff */
[----:B------:R-:W-:Y:S02]  /*e050*/  LEA.HI.X.SX32 R15, R15, R22, 0x1, P2 ;  /* 0x000000160f0f7211 */ /* 0x000fe400010f0eff */
[----:B--2---:R-:W-:-:S05]  /*e060*/  LEA R23, P6, R18, R3, 0x1 ;  /* 0x0000000312177211 */ /* 0x004fca00078c08ff */
[----:B------:R-:W-:Y:S04]  /*e070*/  STL [R1+0x668], R23 ;  /* 0x0006681701007387 */ /* 0x000fe80000100800 */
[----:B------:R0:W-:Y:S04]  /*e080*/  STL [R1+0x634], R12 ;  /* 0x0006340c01007387 */ /* 0x0001e80000100800 */
[----:B0-----:R-:W2:Y:S01]  /*e090*/  LDL.LU R12, [R1+0xfc] ;  /* 0x0000fc00010c7983 */ /* 0x001ea20000300800 */
[----:B------:R-:W-:-:S05]  /*e0a0*/  LEA R23, P5, R19, R3, 0x1 ;  /* 0x0000000313177211 */ /* 0x000fca00078a08ff */
[----:B------:R-:W-:Y:S04]  /*e0b0*/  STL [R1+0x670], R23 ;  /* 0x0006701701007387 */ /* 0x000fe80000100800 */
[----:B------:R0:W-:Y:S04]  /*e0c0*/  STL [R1+0x63c], R13 ;  /* 0x00063c0d01007387 */ /* 0x0001e80000100800 */
[----:B0-----:R-:W2:Y:S01]  /*e0d0*/  LDL.LU R13, [R1+0xf8] ;  /* 0x0000f800010d7983 */ /* 0x001ea20000300800 */
[----:B---3--:R-:W-:-:S05]  /*e0e0*/  LEA R23, P4, R20, R3, 0x1 ;  /* 0x0000000314177211 */ /* 0x008fca00078808ff */
[----:B------:R-:W-:Y:S04]  /*e0f0*/  STL [R1+0x678], R23 ;  /* 0x0006781701007387 */ /* 0x000fe80000100800 */
[----:B------:R0:W-:Y:S04]  /*e100*/  STL [R1+0x644], R14 ;  /* 0x0006440e01007387 */ /* 0x0001e80000100800 */
[----:B0-----:R-:W3:Y:S01]  /*e110*/  LDL.LU R14, [R1+0xf0] ;  /* 0x0000f000010e7983 */ /* 0x001ee20000300800 */
[----:B----4-:R-:W-:-:S05]  /*e120*/  LEA R23, P3, R29, R3, 0x1 ;  /* 0x000000031d177211 */ /* 0x010fca00078608ff */
[----:B------:R-:W-:Y:S04]  /*e130*/  STL [R1+0x680], R23 ;  /* 0x0006801701007387 */ /* 0x000fe80000100800 */
[----:B------:R0:W-:Y:S04]  /*e140*/  STL [R1+0x64c], R15 ;  /* 0x00064c0f01007387 */ /* 0x0001e80000100800 */
[----:B0-----:R-:W4:Y:S01]  /*e150*/  LDL.LU R15, [R1+0xec] ;  /* 0x0000ec00010f7983 */ /* 0x001f220000300800 */
[----:B------:R-:W-:Y:S02]  /*e160*/  LEA R23, P2, R21, R3, 0x1 ;  /* 0x0000000315177211 */ /* 0x000fe400078408ff */
[----:B------:R-:W-:-:S03]  /*e170*/  LEA.HI.X.SX32 R16, R16, R22, 0x1, P1 ;  /* 0x0000001610107211 */ /* 0x000fc600008f0eff */
[----:B------:R0:W-:Y:S01]  /*e180*/  STL [R1+0x688], R23 ;  /* 0x0006881701007387 */ /* 0x0001e20000100800 */
[----:B------:R-:W-:-:S03]  /*e190*/  LEA.HI.X.SX32 R17, R17, R22, 0x1, P0 ;  /* 0x0000001611117211 */ /* 0x000fc600000f0eff */
[----:B------:R1:W-:Y:S01]  /*e1a0*/  STL [R1+0x654], R16 ;  /* 0x0006541001007387 */ /* 0x0003e20000100800 */
[----:B0-----:R-:W-:-:S03]  /*e1b0*/  LEA R23, P1, R5, R3, 0x1 ;  /* 0x0000000305177211 */ /* 0x001fc600078208ff */
[----:B-1----:R-:W4:Y:S04]  /*e1c0*/  LDL.LU R16, [R1+0xe8] ;  /* 0x0000e80001107983 */ /* 0x002f280000300800 */
[----:B------:R-:W-:Y:S01]  /*e1d0*/  STL [R1+0x690], R23 ;  /* 0x0006901701007387 */ /* 0x000fe20000100800 */
[----:B------:R-:W-:-:S03]  /*e1e0*/  LEA.HI.X.SX32 R18, R18, R22, 0x1, P6 ;  /* 0x0000001612127211 */ /* 0x000fc600030f0eff */
[----:B------:R0:W-:Y:S04]  /*e1f0*/  STL [R1+0x65c], R17 ;  /* 0x00065c1101007387 */ /* 0x0001e80000100800 */
[----:B0-----:R-:W4:Y:S01]  /*e200*/  LDL.LU R17, [R1+0xe4] ;  /* 0x0000e40001117983 */ /* 0x001f220000300800 */
[----:B------:R-:W-:-:S05]  /*e210*/  LEA R23, P0, R6, R3, 0x1 ;  /* 0x0000000306177211 */ /* 0x000fca00078008ff */
[----:B------:R-:W-:Y:S04]  /*e220*/  STL [R1+0x698], R23 ;  /* 0x0006981701007387 */ /* 0x000fe80000100800 */
[----:B------:R0:W-:Y:S04]  /*e230*/  STL [R1+0x664], R18 ;  /* 0x0006641201007387 */ /* 0x0001e80000100800 */
[----:B0-----:R-:W4:Y:S01]  /*e240*/  LDL.LU R18, [R1+0xe0] ;  /* 0x0000e00001127983 */ /* 0x001f220000300800 */
[----:B------:R-:W-:Y:S02]  /*e250*/  LEA R23, P6, R7, R3, 0x1 ;  /* 0x0000000307177211 */ /* 0x000fe400078c08ff */
[----:B------:R-:W-:-:S03]  /*e260*/  LEA.HI.X.SX32 R24, R19, R22, 0x1, P5 ;  /* 0x0000001613187211 */ /* 0x000fc600028f0eff */
[----:B------:R0:W-:Y:S04]  /*e270*/  STL [R1+0x6a0], R23 ;  /* 0x0006a01701007387 */ /* 0x0001e80000100800 */
[----:B------:R-:W4:Y:S04]  /*e280*/  LDL.LU R19, [R1+0xd8] ;  /* 0x0000d80001137983 */ /* 0x000f280000300800 */
[----:B------:R1:W-:Y:S01]  /*e290*/  STL [R1+0x66c], R24 ;  /* 0x00066c1801007387 */ /* 0x0003e20000100800 */
[----:B0-----:R-:W-:Y:S02]  /*e2a0*/  LEA R23, P5, R8, R3, 0x1 ;  /* 0x0000000308177211 */ /* 0x001fe400078a08ff */
[----:B-1----:R-:W-:-:S03]  /*e2b0*/  LEA.HI.X.SX32 R24, R20, R22, 0x1, P4 ;  /* 0x0000001614187211 */ /* 0x002fc600020f0eff */
        /* <DEDUP_REMOVED lines=11> */
[----:B------:R-:W4:Y:S01]  /*e370*/  LDL.LU R21, [R1+0xc8] ;  /* 0x0000c80001157983 */ /* 0x000f220000300800 */
[----:B------:R-:W-:-:S03]  /*e380*/  LEA.HI.X.SX32 R5, R5, R22, 0x1, P1 ;  /* 0x0000001605057211 */ /* 0x000fc600008f0eff */
[----:B------:R-:W-:Y:S01]  /*e390*/  STL [R1+0x684], R24 ;  /* 0x0006841801007387 */ /* 0x000fe20000100800 */
[----:B0-----:R-:W-:-:S05]  /*e3a0*/  LEA R23, P2, R11, R3, 0x1 ;  /* 0x000000030b177211 */ /* 0x001fca00078408ff */
        /* <DEDUP_REMOVED lines=23> */
[----:B------:R-:W-:Y:S02]  /*e520*/  LEA.HI.X.SX32 R23, R10, R22, 0x1, P3 ;  /* 0x000000160a177211 */ /* 0x000fe400018f0eff */
[----:B------:R-:W-:-:S05]  /*e530*/  LEA R24, P4, R16, R3, 0x1 ;  /* 0x0000000310187211 */ /* 0x000fca00078808ff */
[----:B------:R-:W-:Y:S04]  /*e540*/  STL [R1+0x6e8], R24 ;  /* 0x0006e81801007387 */ /* 0x000fe80000100800 */
[----:B------:R0:W-:Y:S01]  /*e550*/  STL [R1+0x6b4], R23 ;  /* 0x0006b41701007387 */ /* 0x0001e20000100800 */
[----:B------:R-:W-:Y:S02]  /*e560*/  LEA R10, P3, R17, R3, 0x1 ;  /* 0x00000003110a7211 */ /* 0x000fe400078608ff */
[----:B0-----:R-:W-:-:S03]  /*e570*/  LEA.HI.X.SX32 R23, R11, R22, 0x1, P2 ;  /* 0x000000160b177211 */ /* 0x001fc600010f0eff */
[----:B------:R0:W-:Y:S04]  /*e580*/  STL [R1+0x6f0], R10 ;  /* 0x0006f00a01007387 */ /* 0x0001e80000100800 */
[----:B0-----:R-:W4:Y:S01]  /*e590*/  LDL.LU R10, [R1+0xac] ;  /* 0x0000ac00010a7983 */ /* 0x001f220000300800 */
[----:B------:R-:W-:-:S03]  /*e5a0*/  LEA R11, P2, R18, R3, 0x1 ;  /* 0x00000003120b7211 */ /* 0x000fc600078408ff */
[----:B------:R-:W-:Y:S04]  /*e5b0*/  STL [R1+0x6bc], R23 ;  /* 0x0006bc1701007387 */ /* 0x000fe80000100800 */
[----:B------:R0:W-:Y:S04]  /*e5c0*/  STL [R1+0x6f8], R11 ;  /* 0x0006f80b01007387 */ /* 0x0001e80000100800 */
[----:B0-----:R-:W4:Y:S01]  /*e5d0*/  LDL.LU R11, [R1+0xa8] ;  /* 0x0000a800010b7983 */ /* 0x001f220000300800 */
[----:B------:R-:W-:Y:S02]  /*e5e0*/  LEA.HI.X.SX32 R23, R12, R22, 0x1, P1 ;  /* 0x000000160c177211 */ /* 0x000fe400008f0eff */
[----:B------:R-:W-:-:S03]  /*e5f0*/  LEA R12, P1, R19, R3, 0x1 ;  /* 0x00000003130c7211 */ /* 0x000fc600078208ff */
[----:B------:R0:W-:Y:S04]  /*e600*/  STL [R1+0x6c4], R23 ;  /* 0x0006c41701007387 */ /* 0x0001e80000100800 */
[----:B------:R1:W-:Y:S01]  /*e610*/  STL [R1+0x700], R12 ;  /* 0x0007000c01007387 */ /* 0x0003e20000100800 */
[----:B0-----:R-:W-:-:S03]  /*e620*/  LEA.HI.X.SX32 R23, R13, R22, 0x1, P0 ;  /* 0x000000160d177211 */ /* 0x001fc600000f0eff */
[----:B-1----:R-:W4:Y:S01]  /*e630*/  LDL.LU R12, [R1+0xa4] ;  /* 0x0000a400010c7983 */ /* 0x002f220000300800 */
[----:B------:R-:W-:-:S03]  /*e640*/  LEA R13, P0, R20, R3, 0x1 ;  /* 0x00000003140d7211 */ /* 0x000fc600078008ff */
[----:B------:R0:W-:Y:S04]  /*e650*/  STL [R1+0x6cc], R23 ;  /* 0x0006cc1701007387 */ /* 0x0001e80000100800 */
[----:B------:R1:W-:Y:S01]  /*e660*/  STL [R1+0x708], R13 ;  /* 0x0007080d01007387 */ /* 0x0003e20000100800 */
[-C--:B0-----:R-:W-:Y:S02]  /*e670*/  LEA.HI.X.SX32 R23, R14, R22.reuse, 0x1, P6 ;  /* 0x000000160e177211 */ /* 0x081fe400030f0eff */
[----:B------:R-:W-:Y:S01]  /*e680*/  LEA R14, P6, R29, R3, 0x1 ;  /* 0x000000031d0e7211 */ /* 0x000fe200078c08ff */
[----:B-1----:R-:W4:Y:S04]  /*e690*/  LDL.LU R13, [R1+0x9c] ;  /* 0x00009c00010d7983 */ /* 0x002f280000300800 */
[----:B------:R-:W-:Y:S04]  /*e6a0*/  STL [R1+0x6d4], R23 ;  /* 0x0006d41701007387 */ /* 0x000fe80000100800 */
[----:B------:R0:W-:Y:S04]  /*e6b0*/  STL [R1+0x710], R14 ;  /* 0x0007100e01007387 */ /* 0x0001e80000100800 */
[----:B0-----:R-:W4:Y:S01]  /*e6c0*/  LDL.LU R14, [R1+0x98] ;  /* 0x00009800010e7983 */ /* 0x001f220000300800 */
[----:B------:R-:W-:-:S02]  /*e6d0*/  LEA.HI.X.SX32 R23, R15, R22, 0x1, P5 ;  /* 0x000000160f177211 */ /* 0x000fc400028f0eff */
[----:B------:R-:W-:-:S03]  /*e6e0*/  LEA R15, P5, R21, R3, 0x1 ;  /* 0x00000003150f7211 */ /* 0x000fc600078a08ff */
[----:B------:R-:W-:Y:S04]  /*e6f0*/  STL [R1+0x6dc], R23 ;  /* 0x0006dc1701007387 */ /* 0x000fe80000100800 */
[----:B------:R0:W-:Y:S01]  /*e700*/  STL [R1+0x718], R15 ;  /* 0x0007180f01007387 */ /* 0x0001e20000100800 */
[----:B------:R-:W-:-:S03]  /*e710*/  LEA.HI.X.SX32 R16, R16, R22, 0x1, P4 ;  /* 0x0000001610107211 */ /* 0x000fc600020f0eff */
[----:B0-----:R-:W4:Y:S01]  /*e720*/  LDL.LU R15, [R1+0x94] ;  /* 0x00009400010f7983 */ /* 0x001f220000300800 */
[----:B------:R-:W-:-:S03]  /*e730*/  LEA.HI.X.SX32 R17, R17, R22, 0x1, P3 ;  /* 0x0000001611117211 */ /* 0x000fc600018f0eff */
[----:B------:R0:W-:Y:S04]  /*e740*/  STL [R1+0x6e4], R16 ;  /* 0x0006e41001007387 */ /* 0x0001e80000100800 */
[----:B0-----:R-:W4:Y:S01]  /*e750*/  LDL.LU R16, [R1+0x90] ;  /* 0x0000900001107983 */ /* 0x001f220000300800 */
[----:B------:R-:W-:-:S05]  /*e760*/  LEA R23, P4, R5, R3, 0x1 ;  /* 0x0000000305177211 */ /* 0x000fca00078808ff */
[----:B------:R-:W-:Y:S04]  /*e770*/  STL [R1+0x720], R23 ;  /* 0x0007201701007387 */ /* 0x000fe80000100800 */
[----:B------:R0:W-:Y:S01]  /*e780*/  STL [R1+0x6ec], R17 ;  /* 0x0006ec1101007387 */ /* 0x0001e20000100800 */
[----:B------:R-:W-:-:S03]  /*e790*/  LEA.HI.X.SX32 R18, R18, R22, 0x1, P2 ;  /* 0x0000001612127211 */ /* 0x000fc600010f0eff */
[----:B0-----:R-:W4:Y:S01]  /*e7a0*/  LDL.LU R17, [R1+0x88] ;  /* 0x0000880001117983 */ /* 0x001f220000300800 */
[----:B------:R-:W-:Y:S02]  /*e7b0*/  LEA.HI.X.SX32 R24, R19, R22, 0x1, P1 ;  /* 0x0000001613187211 */ /* 0x000fe400008f0eff */
[----:B--2---:R-:W-:-:S05]  /*e7c0*/  LEA R23, P3, R6, R3, 0x1 ;  /* 0x0000000306177211 */ /* 0x004fca00078608ff */
[----:B------:R-:W-:Y:S04]  /*e7d0*/  STL [R1+0x728], R23 ;  /* 0x0007281701007387 */ /* 0x000fe80000100800 */
[----:B------:R0:W-:Y:S04]  /*e7e0*/  STL [R1+0x6f4], R18 ;  /* 0x0006f41201007387 */ /* 0x0001e80000100800 */
[----:B0-----:R-:W2:Y:S01]  /*e7f0*/  LDL.LU R18, [R1+0x84] ;  /* 0x0000840001127983 */ /* 0x001ea20000300800 */
[----:B------:R-:W-:-:S05]  /*e800*/  LEA R23, P2, R7, R3, 0x1 ;  /* 0x0000000307177211 */ /* 0x000fca00078408ff */
[----:B------:R-:W-:Y:S04]  /*e810*/  STL [R1+0x730], R23 ;  /* 0x0007301701007387 */ /* 0x000fe80000100800 */
[----:B------:R-:W2:Y:S04]  /*e820*/  LDL.LU R19, [R1+0x80] ;  /* 0x0000800001137983 */ /* 0x000ea80000300800 */
[----:B------:R0:W-:Y:S02]  /*e830*/  STL [R1+0x6fc], R24 ;  /* 0x0006fc1801007387 */ /* 0x0001e40000100800 */
[----:B0-----:R-:W-:-:S02]  /*e840*/  LEA.HI.X.SX32 R24, R20, R22, 0x1, P0 ;  /* 0x0000001614187211 */ /* 0x001fc400000f0eff */
[----:B---3--:R-:W-:-:S05]  /*e850*/  LEA R23, P1, R8, R3, 0x1 ;  /* 0x0000000308177211 */ /* 0x008fca00078208ff */
[----:B------:R4:W-:Y:S04]  /*e860*/  STL [R1+0x738], R23 ;  /* 0x0007381701007387 */ /* 0x0009e80000100800 */
[----:B------:R-:W3:Y:S04]  /*e870*/  LDL.LU R20, [R1+0x7c] ;  /* 0x00007c0001147983 */ /* 0x000ee80000300800 */
[----:B------:R0:W-:Y:S01]  /*e880*/  STL [R1+0x704], R24 ;  /* 0x0007041801007387 */ /* 0x0001e20000100800 */
[----:B----4-:R-:W-:Y:S02]  /*e890*/  LEA R23, P0, R9, R3, 0x1 ;  /* 0x0000000309177211 */ /* 0x010fe400078008ff */
[----:B0-----:R-:W-:-:S03]  /*e8a0*/  LEA.HI.X.SX32 R24, R29, R22, 0x1, P6 ;  /* 0x000000161d187211 */ /* 0x001fc600030f0eff */
[----:B------:R-:W-:Y:S04]  /*e8b0*/  STL [R1+0x740], R23 ;  /* 0x0007401701007387 */ /* 0x000fe80000100800 */
[----:B------:R-:W4:Y:S04]  /*e8c0*/  LDL.LU R29, [R1+0x78] ;  /* 0x00007800011d7983 */ /* 0x000f280000300800 */
[----:B------:R0:W-:Y:S01]  /*e8d0*/  STL [R1+0x70c], R24 ;  /* 0x00070c1801007387 */ /* 0x0001e20000100800 */
[-C--:B------:R-:W-:Y:S02]  /*e8e0*/  LEA.HI.X.SX32 R5, R5, R22.reuse, 0x1, P4 ;  /* 0x0000001605057211 */ /* 0x080fe400020f0eff */
[----:B0-----:R-:W-:-:S02]  /*e8f0*/  LEA.HI.X.SX32 R24, R21, R22, 0x1, P5 ;  /* 0x0000001615187211 */ /* 0x001fc400028f0eff */
[----:B------:R-:W4:Y:S01]  /*e900*/  LDL.LU R21, [R1+0x70] ;  /* 0x0000700001157983 */ /* 0x000f220000300800 */
[----:B------:R-:W-:-:S05]  /*e910*/  LEA R23, P6, R10, R3, 0x1 ;  /* 0x000000030a177211 */ /* 0x000fca00078c08ff */
[----:B------:R-:W-:Y:S04]  /*e920*/  STL [R1+0x748], R23 ;  /* 0x0007481701007387 */ /* 0x000fe80000100800 */
[----:B------:R0:W-:Y:S04]  /*e930*/  STL [R1+0x714], R24 ;  /* 0x0007141801007387 */ /* 0x0001e80000100800 */
[----:B0-----:R-:W4:Y:S01]  /*e940*/  LDL.LU R24, [R1+0x6c] ;  /* 0x00006c0001187983 */ /* 0x001f220000300800 */
[----:B------:R-:W-:-:S05]  /*e950*/  LEA R23, P5, R11, R3, 0x1 ;  /* 0x000000030b177211 */ /* 0x000fca00078a08ff */
[----:B------:R0:W-:Y:S04]  /*e960*/  STL [R1+0x750], R23 ;  /* 0x0007501701007387 */ /* 0x0001e80000100800 */
[----:B------:R1:W-:Y:S04]  /*e970*/  STL [R1+0x71c], R5 ;  /* 0x00071c0501007387 */ /* 0x0003e80000100800 */
[----:B0-----:R-:W4:Y:S01]  /*e980*/  LDL.LU R23, [R1+0x68] ;  /* 0x0000680001177983 */ /* 0x001f220000300800 */
[----:B-1----:R-:W-:Y:S02]  /*e990*/  LEA.HI.X.SX32 R5, R6, R22, 0x1, P3 ;  /* 0x0000001606057211 */ /* 0x002fe400018f0eff */
[----:B------:R-:W-:-:S05]  /*e9a0*/  LEA R25, P4, R12, R3, 0x1 ;  /* 0x000000030c197211 */ /* 0x000fca00078808ff */
[----:B------:R-:W-:Y:S04]  /*e9b0*/  STL [R1+0x758], R25 ;  /* 0x0007581901007387 */ /* 0x000fe80000100800 */
[----:B------:R0:W-:Y:S01]  /*e9c0*/  STL [R1+0x724], R5 ;  /* 0x0007240501007387 */ /* 0x0001e20000100800 */
[----:B------:R-:W-:-:S03]  /*e9d0*/  LEA.HI.X.SX32 R7, R7, R22, 0x1, P2 ;  /* 0x0000001607077211 */ /* 0x000fc600010f0eff */
[----:B0-----:R-:W4:Y:S01]  /*e9e0*/  LDL.LU R5, [R1+0x64] ;  /* 0x0000640001057983 */ /* 0x001f220000300800 */
[----:B------:R-:W-:-:S05]  /*e9f0*/  LEA R6, P3, R13, R3, 0x1 ;  /* 0x000000030d067211 */ /* 0x000fca00078608ff */
[----:B------:R0:W-:Y:S04]  /*ea00*/  STL [R1+0x760], R6 ;  /* 0x0007600601007387 */ /* 0x0001e80000100800 */
[----:B------:R1:W-:Y:S01]  /*ea10*/  STL [R1+0x72c], R7 ;  /* 0x00072c0701007387 */ /* 0x0003e20000100800 */
[----:B0-----:R-:W-:-:S05]  /*ea20*/  LEA R6, P2, R14, R3, 0x1 ;  /* 0x000000030e067211 */ /* 0x001fca00078408ff */
[----:B------:R0:W-:Y:S01]  /*ea30*/  STL [R1+0x768], R6 ;  /* 0x0007680601007387 */ /* 0x0001e20000100800 */
[----:B-1----:R-:W-:-:S03]  /*ea40*/  LEA.HI.X.SX32 R7, R8, R22, 0x1, P1 ;  /* 0x0000001608077211 */ /* 0x002fc600008f0eff */
[----:B0-----:R-:W4:Y:S04]  /*ea50*/  LDL.LU R6, [R1+0x5c] ;  /* 0x00005c0001067983 */ /* 0x001f280000300800 */
[----:B------:R0:W-:Y:S01]  /*ea60*/  STL [R1+0x734], R7 ;  /* 0x0007340701007387 */ /* 0x0001e20000100800 */
[----:B------:R-:W-:-:S05]  /*ea70*/  LEA R8, P1, R15, R3, 0x1 ;  /* 0x000000030f087211 */ /* 0x000fca00078208ff */
[----:B------:R1:W-:Y:S01]  /*ea80*/  STL [R1+0x770], R8 ;  /* 0x0007700801007387 */ /* 0x0003e20000100800 */
[----:B0-----:R-:W-:-:S05]  /*ea90*/  LEA.HI.X.SX32 R7, R9, R22, 0x1, P0 ;  /* 0x0000001609077211 */ /* 0x001fca00000f0eff */
[----:B------:R0:W-:Y:S01]  /*eaa0*/  STL [R1+0x73c], R7 ;  /* 0x00073c0701007387 */ /* 0x0001e20000100800 */
[----:B-1----:R-:W-:-:S03]  /*eab0*/  LEA R8, P0, R16, R3, 0x1 ;  /* 0x0000000310087211 */ /* 0x002fc600078008ff */
[----:B0-----:R-:W4:Y:S01]  /*eac0*/  LDL.LU R7, [R1+0x58] ;  /* 0x0000580001077983 */ /* 0x001f220000300800 */
[----:B------:R-:W-:-:S03]  /*ead0*/  LEA.HI.X.SX32 R9, R10, R22, 0x1, P6 ;  /* 0x000000160a097211 */ /* 0x000fc600030f0eff */
[----:B------:R0:W-:Y:S04]  /*eae0*/  STL [R1+0x778], R8 ;  /* 0x0007780801007387 */ /* 0x0001e80000100800 */
[----:B------:R1:W-:Y:S01]  /*eaf0*/  STL [R1+0x744], R9 ;  /* 0x0007440901007387 */ /* 0x0003e20000100800 */
[----:B0-----:R-:W-:-:S05]  /*eb00*/  LEA R8, P6, R17, R3, 0x1 ;  /* 0x0000000311087211 */ /* 0x001fca00078c08ff */
[----:B------:R0:W-:Y:S01]  /*eb10*/  STL [R1+0x780], R8 ;  /* 0x0007800801007387 */ /* 0x0001e20000100800 */
[----:B-1----:R-:W-:-:S03]  /*eb20*/  LEA.HI.X.SX32 R9, R11, R22, 0x1, P5 ;  /* 0x000000160b097211 */ /* 0x002fc600028f0eff */
[----:B0-----:R-:W4:Y:S04]  /*eb30*/  LDL.LU R8, [R1+0x54] ;  /* 0x0000540001087983 */ /* 0x001f280000300800 */
[----:B------:R0:W-:Y:S02]  /*eb40*/  STL [R1+0x74c], R9 ;  /* 0x00074c0901007387 */ /* 0x0001e40000100800 */
[-C--:B0-----:R-:W-:Y:S02]  /*eb50*/  LEA.HI.X.SX32 R9, R12, R22.reuse, 0x1, P4 ;  /* 0x000000160c097211 */ /* 0x081fe400020f0eff */
[----:B------:R-:W-:Y:S02]  /*eb60*/  LEA.HI.X.SX32 R11, R13, R22, 0x1, P3 ;  /* 0x000000160d0b7211 */ /* 0x000fe400018f0eff */
[----:B--2---:R-:W-:-:S05]  /*eb70*/  LEA R10, P5, R18, R3, 0x1 ;  /* 0x00000003120a7211 */ /* 0x004fca00078a08ff */
[----:B------:R0:W-:Y:S04]  /*eb80*/  STL [R1+0x788], R10 ;  /* 0x0007880a01007387 */ /* 0x0001e80000100800 */
[----:B------:R1:W-:Y:S01]  /*eb90*/  STL [R1+0x754], R9 ;  /* 0x0007540901007387 */ /* 0x0003e20000100800 */
[----:B0-----:R-:W-:-:S03]  /*eba0*/  LEA R10, P4, R19, R3, 0x1 ;  /* 0x00000003130a7211 */ /* 0x001fc600078808ff */
[----:B-1----:R-:W2:Y:S04]  /*ebb0*/  LDL.LU R9, [R1+0x50] ;  /* 0x0000500001097983 */ /* 0x002ea80000300800 */
[----:B------:R-:W-:Y:S04]  /*ebc0*/  STL [R1+0x790], R10 ;  /* 0x0007900a01007387 */ /* 0x000fe80000100800 */
[----:B------:R0:W-:Y:S02]  /*ebd0*/  STL [R1+0x75c], R11 ;  /* 0x00075c0b01007387 */ /* 0x0001e40000100800 */
[----:B0-----:R-:W-:-:S02]  /*ebe0*/  LEA.HI.X.SX32 R11, R14, R22, 0x1, P2 ;  /* 0x000000160e0b7211 */ /* 0x001fc400010f0eff */
[----:B---3--:R-:W-:-:S05]  /*ebf0*/  LEA R10, P3, R20, R3, 0x1 ;  /* 0x00000003140a7211 */ /* 0x008fca00078608ff */
[----:B------:R0:W-:Y:S04]  /*ec00*/  STL [R1+0x798], R10 ;  /* 0x0007980a01007387 */ /* 0x0001e80000100800 */
[----:B0-----:R-:W3:Y:S04]  /*ec10*/  LDL.LU R10, [R1+0x48] ;  /* 0x00004800010a7983 */ /* 0x001ee80000300800 */
[----:B------:R0:W-:Y:S01]  /*ec20*/  STL [R1+0x764], R11 ;  /* 0x0007640b01007387 */ /* 0x0001e20000100800 */
[----:B----4-:R-:W-:Y:S02]  /*ec30*/  LEA R12, P2, R29, R3, 0x1 ;  /* 0x000000031d0c7211 */ /* 0x010fe400078408ff */
[----:B0-----:R-:W-:-:S03]  /*ec40*/  LEA.HI.X.SX32 R11, R15, R22, 0x1, P1 ;  /* 0x000000160f0b7211 */ /* 0x001fc600008f0eff */
[----:B------:R-:W-:Y:S04]  /*ec50*/  STL [R1+0x7a0], R12 ;  /* 0x0007a00c01007387 */ /* 0x000fe80000100800 */
[----:B------:R0:W-:Y:S04]  /*ec60*/  STL [R1+0x76c], R11 ;  /* 0x00076c0b01007387 */ /* 0x0001e80000100800 */
[----:B0-----:R-:W4:Y:S01]  /*ec70*/  LDL.LU R11, [R1+0x44] ;  /* 0x00004400010b7983 */ /* 0x001f220000300800 */
[----:B------:R-:W-:Y:S02]  /*ec80*/  LEA R12, P1, R21, R3, 0x1 ;  /* 0x00000003150c7211 */ /* 0x000fe400078208ff */
[----:B------:R-:W-:-:S03]  /*ec90*/  LEA.HI.X.SX32 R13, R16, R22, 0x1, P0 ;  /* 0x00000016100d7211 */ /* 0x000fc600000f0eff */
[----:B------:R0:W-:Y:S01]  /*eca0*/  STL [R1+0x7a8], R12 ;  /* 0x0007a80c01007387 */ /* 0x0001e20000100800 */
[----:B------:R-:W-:-:S03]  /*ecb0*/  LEA.HI.X.SX32 R14, R17, R22, 0x1, P6 ;  /* 0x00000016110e7211 */ /* 0x000fc600030f0eff */
[----:B------:R-:W-:Y:S01]  /*ecc0*/  STL [R1+0x774], R13 ;  /* 0x0007740d01007387 */ /* 0x000fe20000100800 */
[----:B0-----:R-:W-:-:S05]  /*ecd0*/  LEA R12, P0, R24, R3, 0x1 ;  /* 0x00000003180c7211 */ /* 0x001fca00078008ff */
[----:B------:R0:W-:Y:S04]  /*ece0*/  STL [R1+0x7b0], R12 ;  /* 0x0007b00c01007387 */ /* 0x0001e80000100800 */
[----:B0-----:R-:W4:Y:S01]  /*ecf0*/  LDL.LU R12, [R1+0x40] ;  /* 0x00004000010c7983 */ /* 0x001f220000300800 */
[----:B------:R-:W-:-:S03]  /*ed00*/  LEA R13, P6, R23, R3, 0x1 ;  /* 0x00000003170d7211 */ /* 0x000fc600078c08ff */
[----:B------:R0:W-:Y:S04]  /*ed10*/  STL [R1+0x77c], R14 ;  /* 0x00077c0e01007387 */ /* 0x0001e80000100800 */
[----:B------:R1:W-:Y:S01]  /*ed20*/  STL [R1+0x7b8], R13 ;  /* 0x0007b80d01007387 */ /* 0x0003e20000100800 */
[----:B0-----:R-:W-:-:S03]  /*ed30*/  LEA.HI.X.SX32 R14, R18, R22, 0x1, P5 ;  /* 0x00000016120e7211 */ /* 0x001fc600028f0eff */
[----:B-1----:R-:W4:Y:S04]  /*ed40*/  LDL.LU R13, [R1+0x3c] ;  /* 0x00003c00010d7983 */ /* 0x002f280000300800 */
[----:B------:R0:W-:Y:S01]  /*ed50*/  STL [R1+0x784], R14 ;  /* 0x0007840e01007387 */ /* 0x0001e20000100800 */
[----:B------:R-:W-:-:S03]  /*ed60*/  LEA R15, P5, R5, R3, 0x1 ;  /* 0x00000003050f7211 */ /* 0x000fc600078a08ff */
[----:B0-----:R-:W4:Y:S01]  /*ed70*/  LDL.LU R14, [R1+0x38] ;  /* 0x00003800010e7983 */ /* 0x001f220000300800 */
[----:B------:R-:W-:-:S03]  /*ed80*/  LEA.HI.X.SX32 R16, R19, R22, 0x1, P4 ;  /* 0x0000001613107211 */ /* 0x000fc600020f0eff */
[----:B------:R0:W-:Y:S04]  /*ed90*/  STL [R1+0x7c0], R15 ;  /* 0x0007c00f01007387 */ /* 0x0001e80000100800 */
[----:B0-----:R-:W4:Y:S04]  /*eda0*/  LDL.LU R15, [R1+0x30] ;  /* 0x00003000010f7983 */ /* 0x001f280000300800 */
[----:B------:R0:W-:Y:S01]  /*edb0*/  STL [R1+0x78c], R16 ;  /* 0x00078c1001007387 */ /* 0x0001e20000100800 */
[----:B------:R-:W-:-:S03]  /*edc0*/  LEA R17, P4, R6, R3, 0x1 ;  /* 0x0000000306117211 */ /* 0x000fc600078808ff */
[----:B0-----:R-:W4:Y:S01]  /*edd0*/  LDL.LU R16, [R1+0x2c] ;  /* 0x00002c0001107983 */ /* 0x001f220000300800 */
[----:B------:R-:W-:-:S03]  /*ede0*/  LEA.HI.X.SX32 R18, R20, R22, 0x1, P3 ;  /* 0x0000001614127211 */ /* 0x000fc600018f0eff */
[----:B------:R0:W-:Y:S04]  /*edf0*/  STL [R1+0x7c8], R17 ;  /* 0x0007c81101007387 */ /* 0x0001e80000100800 */
[----:B0-----:R-:W4:Y:S04]  /*ee00*/  LDL.LU R17, [R1+0x28] ;  /* 0x0000280001117983 */ /* 0x001f280000300800 */
[----:B------:R0:W-:Y:S04]  /*ee10*/  STL [R1+0x794], R18 ;  /* 0x0007941201007387 */ /* 0x0001e80000100800 */
[----:B0-----:R-:W4:Y:S01]  /*ee20*/  LDL.LU R18, [R1+0x24] ;  /* 0x0000240001127983 */ /* 0x001f220000300800 */
[----:B------:R-:W-:-:S02]  /*ee30*/  LEA R19, P3, R7, R3, 0x1 ;  /* 0x0000000307137211 */ /* 0x000fc400078608ff */
[----:B------:R-:W-:-:S03]  /*ee40*/  LEA.HI.X.SX32 R20, R29, R22, 0x1, P2 ;  /* 0x000000161d147211 */ /* 0x000fc600010f0eff */
[----:B------:R0:W-:Y:S04]  /*ee50*/  STL [R1+0x7d0], R19 ;  /* 0x0007d01301007387 */ /* 0x0001e80000100800 */
[----:B0-----:R-:W4:Y:S04]  /*ee60*/  LDL.LU R19, [R1+0x20] ;  /* 0x0000200001137983 */ /* 0x001f280000300800 */
[----:B------:R0:W-:Y:S04]  /*ee70*/  STL [R1+0x79c], R20 ;  /* 0x00079c1401007387 */ /* 0x0001e80000100800 */
[----:B------:R-:W4:Y:S01]  /*ee80*/  LDL.LU R29, [R1+0x1c] ;  /* 0x00001c00011d7983 */ /* 0x000f220000300800 */
[----:B------:R-:W-:-:S02]  /*ee90*/  LEA R25, P2, R8, R3, 0x1 ;  /* 0x0000000308197211 */ /* 0x000fc400078408ff */
[----:B0-----:R-:W-:-:S03]  /*eea0*/  LEA.HI.X.SX32 R20, R21, R22, 0x1, P1 ;  /* 0x0000001615147211 */ /* 0x001fc600008f0eff */
[----:B------:R-:W-:Y:S04]  /*eeb0*/  STL [R1+0x7d8], R25 ;  /* 0x0007d81901007387 */ /* 0x000fe80000100800 */
[----:B------:R-:W4:Y:S04]  /*eec0*/  LDL.LU R21, [R1+0x18] ;  /* 0x0000180001157983 */ /* 0x000f280000300800 */
[----:B------:R0:W-:Y:S04]  /*eed0*/  STL [R1+0x7a4], R20 ;  /* 0x0007a41401007387 */ /* 0x0001e80000100800 */
[----:B0-----:R-:W4:Y:S01]  /*eee0*/  LDL.LU R20, [R1+0x14] ;  /* 0x0000140001147983 */ /* 0x001f220000300800 */
[----:B------:R-:W-:-:S02]  /*eef0*/  LEA.HI.X.SX32 R24, R24, R22, 0x1, P0 ;  /* 0x0000001618187211 */ /* 0x000fc400000f0eff */
[----:B--2---:R-:W-:-:S05]  /*ef00*/  LEA R25, P1, R9, R3, 0x1 ;  /* 0x0000000309197211 */ /* 0x004fca00078208ff */
[----:B------:R-:W-:Y:S04]  /*ef10*/  STL [R1+0x7e0], R25 ;  /* 0x0007e01901007387 */ /* 0x000fe80000100800 */
[----:B------:R-:W2:Y:S04]  /*ef20*/  LDL.LU R28, [R1+0x10] ;  /* 0x00001000011c7983 */ /* 0x000ea80000300800 */
[----:B------:R0:W-:Y:S04]  /*ef30*/  STL [R1+0x7ac], R24 ;  /* 0x0007ac1801007387 */ /* 0x0001e80000100800 */
[----:B------:R-:W2:Y:S01]  /*ef40*/  LDL.LU R27, [R1+0xc] ;  /* 0x00000c00011b7983 */ /* 0x000ea20000300800 */
[----:B0-----:R-:W-:-:S02]  /*ef50*/  LEA.HI.X.SX32 R24, R23, R22, 0x1, P6 ;  /* 0x0000001617187211 */ /* 0x001fc400030f0eff */
[----:B---3--:R-:W-:-:S05]  /*ef60*/  LEA R25, P0, R10, R3, 0x1 ;  /* 0x000000030a197211 */ /* 0x008fca00078008ff */
[----:B------:R0:W-:Y:S04]  /*ef70*/  STL [R1+0x7e8], R25 ;  /* 0x0007e81901007387 */ /* 0x0001e80000100800 */
[----:B0-----:R-:W3:Y:S04]  /*ef80*/  LDL.LU R25, [R1+0x8] ;  /* 0x0000080001197983 */ /* 0x001ee80000300800 */
[----:B------:R0:W-:Y:S04]  /*ef90*/  STL [R1+0x7b4], R24 ;  /* 0x0007b41801007387 */ /* 0x0001e80000100800 */
[----:B0-----:R-:W2:Y:S01]  /*efa0*/  LDL.LU R24, [R1+0x4] ;  /* 0x0000040001187983 */ /* 0x001ea20000300800 */
[----:B----4-:R-:W-:-:S05]  /*efb0*/  LEA R23, P6, R11, R3, 0x1 ;  /* 0x000000030b177211 */ /* 0x010fca00078c08ff */
[----:B------:R0:W-:Y:S04]  /*efc0*/  STL [R1+0x7f0], R23 ;  /* 0x0007f01701007387 */ /* 0x0001e80000100800 */
[----:B0-----:R-:W4:Y:S01]  /*efd0*/  LDL.LU R23, [R1] ;  /* 0x0000000001177983 */ /* 0x001f220000300800 */
[-C--:B------:R-:W-:Y:S02]  /*efe0*/  LEA.HI.X.SX32 R5, R5, R22.reuse, 0x1, P5 ;  /* 0x0000001605057211 */ /* 0x080fe400028f0eff */
[----:B------:R-:W-:-:S03]  /*eff0*/  LEA.HI.X.SX32 R6, R6, R22, 0x1, P4 ;  /* 0x0000001606067211 */ /* 0x000fc600020f0eff */
[----:B------:R0:W-:Y:S01]  /*f000*/  STL [R1+0x7bc], R5 ;  /* 0x0007bc0501007387 */ /* 0x0001e20000100800 */
[----:B------:R-:W-:Y:S02]  /*f010*/  LEA.HI.X.SX32 R7, R7, R22, 0x1, P3 ;  /* 0x0000001607077211 */ /* 0x000fe400018f0eff */
[----:B0-----:R-:W-:-:S05]  /*f020*/  LEA R5, P5, R12, R3, 0x1 ;  /* 0x000000030c057211 */ /* 0x001fca00078a08ff */
[----:B------:R0:W-:Y:S04]  /*f030*/  STL [R1+0x7f8], R5 ;  /* 0x0007f80501007387 */ /* 0x0001e80000100800 */
[----:B0-----:R-:W2:Y:S04]  /*f040*/  LDL.LU R5, [R1+0xbc4] ;  /* 0x000bc40001057983 */ /* 0x001ea80000300800 */
[----:B------:R0:W-:Y:S02]  /*f050*/  STL [R1+0x7c4], R6 ;  /* 0x0007c40601007387 */ /* 0x0001e40000100800 */
[----:B0-----:R-:W-:-:S05]  /*f060*/  LEA R6, P4, R13, R3, 0x1 ;  /* 0x000000030d067211 */ /* 0x001fca00078808ff */
[----:B------:R0:W-:Y:S01]  /*f070*/  STL [R1+0x800], R6 ;  /* 0x0008000601007387 */ /* 0x0001e20000100800 */
[----:B------:R-:W-:-:S03]  /*f080*/  LEA.HI.X.SX32 R8, R8, R22, 0x1, P2 ;  /* 0x0000001608087211 */ /* 0x000fc600010f0eff */
[----:B0-----:R-:W3:Y:S04]  /*f090*/  LDL.LU R6, [R1+0xbc0] ;  /* 0x000bc00001067983 */ /* 0x001ee80000300800 */
        /* <DEDUP_REMOVED lines=9> */
[----:B0-----:R-:W4:Y:S04]  /*f130*/  LDL.LU R8, [R1+0xbb8] ;  /* 0x000bb80001087983 */ /* 0x001f280000300800 */
        /* <DEDUP_REMOVED lines=36> */
[----:B--2---:R-:W-:-:S05]  /*f380*/  LEA R16, P1, R28, R3, 0x1 ;  /* 0x000000031c107211 */ /* 0x004fca00078208ff */
[----:B------:R0:W-:Y:S01]  /*f390*/  STL [R1+0x850], R16 ;  /* 0x0008501001007387 */ /* 0x0001e20000100800 */
[----:B------:R-:W-:-:S03]  /*f3a0*/  LEA.HI.X.SX32 R18, R18, R22, 0x1, P6 ;  /* 0x0000001612127211 */ /* 0x000fc600030f0eff */
[----:B0-----:R-:W2:Y:S04]  /*f3b0*/  LDL.LU R16, [R1+0xb98] ;  /* 0x000b980001107983 */ /* 0x001ea80000300800 */
[----:B------:R0:W-:Y:S02]  /*f3c0*/  STL [R1+0x81c], R17 ;  /* 0x00081c1101007387 */ /* 0x0001e40000100800 */
[----:B0-----:R-:W-:-:S05]  /*f3d0*/  LEA R17, P0, R27, R3, 0x1 ;  /* 0x000000031b117211 */ /* 0x001fca00078008ff */
[----:B------:R0:W-:Y:S01]  /*f3e0*/  STL [R1+0x858], R17 ;  /* 0x0008581101007387 */ /* 0x0001e20000100800 */
[----:B------:R-:W-:-:S03]  /*f3f0*/  LEA.HI.X.SX32 R19, R19, R22, 0x1, P5 ;  /* 0x0000001613137211 */ /* 0x000fc600028f0eff */
[----:B0-----:R-:W2:Y:S04]  /*f400*/  LDL.LU R17, [R1+0xb94] ;  /* 0x000b940001117983 */ /* 0x001ea80000300800 */
[----:B------:R3:W-:Y:S02]  /*f410*/  STL [R1+0x824], R18 ;  /* 0x0008241201007387 */ /* 0x0007e40000100800 */
[----:B---3--:R-:W-:-:S05]  /*f420*/  LEA R18, P6, R25, R3, 0x1 ;  /* 0x0000000319127211 */ /* 0x008fca00078c08ff */
[----:B------:R0:W-:Y:S01]  /*f430*/  STL [R1+0x860], R18 ;  /* 0x0008601201007387 */ /* 0x0001e20000100800 */
[----:B------:R-:W-:-:S03]  /*f440*/  LEA.HI.X.SX32 R29, R29, R22, 0x1, P4 ;  /* 0x000000161d1d7211 */ /* 0x000fc600020f0eff */
[----:B0-----:R-:W3:Y:S04]  /*f450*/  LDL.LU R18, [R1+0xb90] ;  /* 0x000b900001127983 */ /* 0x001ee80000300800 */
[----:B------:R0:W-:Y:S02]  /*f460*/  STL [R1+0x82c], R19 ;  /* 0x00082c1301007387 */ /* 0x0001e40000100800 */
[----:B0-----:R-:W-:-:S05]  /*f470*/  LEA R19, P5, R24, R3, 0x1 ;  /* 0x0000000318137211 */ /* 0x001fca00078a08ff */
[----:B------:R0:W-:Y:S04]  /*f480*/  STL [R1+0x868], R19 ;  /* 0x0008681301007387 */ /* 0x0001e80000100800 */
[----:B0-----:R-:W2:Y:S04]  /*f490*/  LDL.LU R19, [R1+0xb8c] ;  /* 0x000b8c0001137983 */ /* 0x001ea80000300800 */
[----:B------:R4:W-:Y:S02]  /*f4a0*/  STL [R1+0x834], R29 ;  /* 0x0008341d01007387 */ /* 0x0009e40000100800 */
[----:B----4-:R-:W-:-:S05]  /*f4b0*/  LEA R29, P4, R23, R3, 0x1 ;  /* 0x00000003171d7211 */ /* 0x010fca00078808ff */
[----:B------:R0:W-:Y:S04]  /*f4c0*/  STL [R1+0x870], R29 ;  /* 0x0008701d01007387 */ /* 0x0001e80000100800 */
[----:B0-----:R-:W4:Y:S01]  /*f4d0*/  LDL.LU R29, [R1+0xb88] ;  /* 0x000b8800011d7983 */ /* 0x001f220000300800 */
[----:B------:R-:W-:-:S05]  /*f4e0*/  LEA.HI.X.SX32 R21, R21, R22, 0x1, P3 ;  /* 0x0000001615157211 */ /* 0x000fca00018f0eff */
        /* <DEDUP_REMOVED lines=9> */
[-C--:B------:R-:W-:Y:S02]  /*f580*/  LEA.HI.X.SX32 R28, R28, R22.reuse, 0x1, P1 ;  /* 0x000000161c1c7211 */ /* 0x080fe400008f0eff */
[----:B------:R-:W-:-:S03]  /*f590*/  LEA.HI.X.SX32 R27, R27, R22, 0x1, P0 ;  /* 0x000000161b1b7211 */ /* 0x000fc600000f0eff */
[----:B------:R4:W-:Y:S01]  /*f5a0*/  STL [R1+0x84c], R28 ;  /* 0x00084c1c01007387 */ /* 0x0009e20000100800 */
[----:B------:R-:W-:Y:S02]  /*f5b0*/  LEA.HI.X.SX32 R24, R24, R22, 0x1, P5 ;  /* 0x0000001618187211 */ /* 0x000fe400028f0eff */
[----:B----4-:R-:W-:-:S05]  /*f5c0*/  LEA R28, P1, R20, R3, 0x1 ;  /* 0x00000003141c7211 */ /* 0x010fca00078208ff */
[----:B------:R2:W-:Y:S04]  /*f5d0*/  STL [R1+0x888], R28 ;  /* 0x0008881c01007387 */ /* 0x0005e80000100800 */
[----:B------:R0:W-:Y:S01]  /*f5e0*/  STL [R1+0x854], R27 ;  /* 0x0008541b01007387 */ /* 0x0001e20000100800 */
[----:B--2---:R-:W-:Y:S02]  /*f5f0*/  LEA R28, P0, R19, R3, 0x1 ;  /* 0x00000003131c7211 */ /* 0x004fe400078008ff */
[----:B0-----:R-:W-:-:S03]  /*f600*/  LEA.HI.X.SX32 R27, R25, R22, 0x1, P6 ;  /* 0x00000016191b7211 */ /* 0x001fc600030f0eff */
[----:B------:R-:W-:Y:S01]  /*f610*/  STL [R1+0x890], R28 ;  /* 0x0008901c01007387 */ /* 0x000fe20000100800 */
[----:B---3--:R-:W-:-:S03]  /*f620*/  LEA R25, P6, R18, R3, 0x1 ;  /* 0x0000000312197211 */ /* 0x008fc600078c08ff */
[----:B------:R0:W-:Y:S04]  /*f630*/  STL [R1+0x85c], R27 ;  /* 0x00085c1b01007387 */ /* 0x0001e80000100800 */
[----:B------:R1:W-:Y:S01]  /*f640*/  STL [R1+0x898], R25 ;  /* 0x0008981901007387 */ /* 0x0003e20000100800 */
[----:B0-----:R-:W-:-:S03]  /*f650*/  LEA R27, P5, R17, R3, 0x1 ;  /* 0x00000003111b7211 */ /* 0x001fc600078a08ff */
[----:B------:R0:W-:Y:S01]  /*f660*/  STL [R1+0x864], R24 ;  /* 0x0008641801007387 */ /* 0x0001e20000100800 */
[----:B-1----:R-:W-:-:S03]  /*f670*/  LEA.HI.X.SX32 R25, R23, R22, 0x1, P4 ;  /* 0x0000001617197211 */ /* 0x002fc600020f0eff */
[----:B------:R1:W-:Y:S04]  /*f680*/  STL [R1+0x8a0], R27 ;  /* 0x0008a01b01007387 */ /* 0x0003e80000100800 */
[----:B------:R-:W2:Y:S01]  /*f690*/  LDL.LU R23, [R1+0x1cc] ;  /* 0x0001cc0001177983 */ /* 0x000ea20000300800 */
[----:B0-----:R-:W-:-:S03]  /*f6a0*/  LEA R24, P4, R16, R3, 0x1 ;  /* 0x0000000310187211 */ /* 0x001fc600078808ff */
[----:B------:R0:W-:Y:S01]  /*f6b0*/  STL [R1+0x86c], R25 ;  /* 0x00086c1901007387 */ /* 0x0001e20000100800 */
[----:B-1----:R-:W-:-:S03]  /*f6c0*/  LEA.HI.X.SX32 R27, R29, R22, 0x1, P3 ;  /* 0x000000161d1b7211 */ /* 0x002fc600018f0eff */
[----:B------:R1:W-:Y:S01]  /*f6d0*/  STL [R1+0x8a8], R24 ;  /* 0x0008a81801007387 */ /* 0x0003e20000100800 */
[-C--:B------:R-:W-:Y:S02]  /*f6e0*/  LEA.HI.X.SX32 R20, R20, R22.reuse, 0x1, P1 ;  /* 0x0000001614147211 */ /* 0x080fe400008f0eff */
[-C--:B0-----:R-:W-:Y:S01]  /*f6f0*/  LEA R25, P3, R15, R3.reuse, 0x1 ;  /* 0x000000030f197211 */ /* 0x081fe200078608ff */
[----:B------:R-:W-:Y:S01]  /*f700*/  STL [R1+0x874], R27 ;  /* 0x0008741b01007387 */ /* 0x000fe20000100800 */
[----:B-1----:R-:W-:Y:S02]  /*f710*/  LEA.HI.X.SX32 R24, R21, R22, 0x1, P2 ;  /* 0x0000001615187211 */ /* 0x002fe400010f0eff */
[-C--:B------:R-:W-:Y:S01]  /*f720*/  LEA R21, P2, R14, R3.reuse, 0x1 ;  /* 0x000000030e157211 */ /* 0x080fe200078408ff */
[----:B------:R-:W-:Y:S04]  /*f730*/  STL [R1+0x8b0], R25 ;  /* 0x0008b01901007387 */ /* 0x000fe80000100800 */
[----:B------:R0:W-:Y:S04]  /*f740*/  STL [R1+0x87c], R24 ;  /* 0x00087c1801007387 */ /* 0x0001e80000100800 */
[----:B------:R1:W-:Y:S04]  /*f750*/  STL [R1+0x8b8], R21 ;  /* 0x0008b81501007387 */ /* 0x0003e80000100800 */
[----:B------:R3:W-:Y:S01]  /*f760*/  STL [R1+0x884], R20 ;  /* 0x0008841401007387 */ /* 0x0007e20000100800 */
[----:B0-----:R-:W-:-:S02]  /*f770*/  LEA R24, P1, R13, R3, 0x1 ;  /* 0x000000030d187211 */ /* 0x001fc400078208ff */
[-C--:B-1----:R-:W-:Y:S02]  /*f780*/  LEA.HI.X.SX32 R21, R19, R22.reuse, 0x1, P0 ;  /* 0x0000001613157211 */ /* 0x082fe400000f0eff */
[----:B------:R-:W-:Y:S02]  /*f790*/  LEA.HI.X.SX32 R19, R18, R22, 0x1, P6 ;  /* 0x0000001612137211 */ /* 0x000fe400030f0eff */
[-C--:B---3--:R-:W-:Y:S01]  /*f7a0*/  LEA R20, P0, R12, R3.reuse, 0x1 ;  /* 0x000000030c147211 */ /* 0x088fe200078008ff */
[----:B------:R0:W-:Y:S04]  /*f7b0*/  STL [R1+0x8c0], R24 ;  /* 0x0008c01801007387 */ /* 0x0001e80000100800 */
[----:B------:R-:W-:Y:S04]  /*f7c0*/  STL [R1+0x88c], R21 ;  /* 0x00088c1501007387 */ /* 0x000fe80000100800 */
[----:B------:R-:W-:Y:S04]  /*f7d0*/  STL [R1+0x8c8], R20 ;  /* 0x0008c81401007387 */ /* 0x000fe80000100800 */
[----:B------:R-:W-:Y:S04]  /*f7e0*/  STL [R1+0x894], R19 ;  /* 0x0008941301007387 */ /* 0x000fe80000100800 */
[----:B0-----:R-:W3:Y:S01]  /*f7f0*/  LDL R24, [R1+0x970] ;  /* 0x0009700001187983 */ /* 0x001ee20000100800 */
[----:B------:R-:W-:-:S02]  /*f800*/  LEA R18, P6, R11, R3, 0x1 ;  /* 0x000000030b127211 */ /* 0x000fc400078c08ff */
[----:B------:R-:W-:-:S03]  /*f810*/  LEA.HI.X.SX32 R17, R17, R22, 0x1, P5 ;  /* 0x0000001611117211 */ /* 0x000fc600028f0eff */
[----:B------:R0:W-:Y:S01]  /*f820*/  STL [R1+0x8d0], R18 ;  /* 0x0008d01201007387 */ /* 0x0001e20000100800 */
[----:B------:R-:W-:-:S03]  /*f830*/  LEA.HI.X.SX32 R15, R15, R22, 0x1, P3 ;  /* 0x000000160f0f7211 */ /* 0x000fc600018f0eff */
[----:B------:R1:W-:Y:S01]  /*f840*/  STL [R1+0x89c], R17 ;  /* 0x00089c1101007387 */ /* 0x0003e20000100800 */
[-C--:B0-----:R-:W-:Y:S02]  /*f850*/  LEA R18, P5, R10, R3.reuse, 0x1 ;  /* 0x000000030a127211 */ /* 0x081fe400078a08ff */
        /* <DEDUP_REMOVED lines=8> */
[-C--:B------:R-:W-:Y:S02]  /*f8e0*/  LEA.HI.X.SX32 R14, R13, R22.reuse, 0x1, P1 ;  /* 0x000000160d0e7211 */ /* 0x080fe400008f0eff */
[-C--:B----4-:R-:W-:Y:S01]  /*f8f0*/  LEA R15, P2, R7, R3.reuse, 0x1 ;  /* 0x00000003070f7211 */ /* 0x090fe200078408ff */
[----:B------:R-:W-:Y:S01]  /*f900*/  STL [R1+0x8e8], R17 ;  /* 0x0008e81101007387 */ /* 0x000fe20000100800 */
[----:B------:R-:W-:Y:S01]  /*f910*/  LEA R13, P1, R6, R3, 0x1 ;  /* 0x00000003060d7211 */ /* 0x000fe200078208ff */
[----:B------:R-:W-:Y:S01]  /*f920*/  IMAD R4, R4, c[0x0][0x190], RZ ;  /* 0x0000640004047a24 */ /* 0x000fe200078e02ff */
[----:B------:R-:W-:Y:S01]  /*f930*/  LEA.HI.X.SX32 R12, R12, R22, 0x1, P0 ;  /* 0x000000160c0c7211 */ /* 0x000fe200000f0eff */
[----:B------:R-:W-:Y:S01]  /*f940*/  STL [R1+0x8b4], R16 ;  /* 0x0008b41001007387 */ /* 0x000fe20000100800 */
[----:B------:R-:W-:-:S03]  /*f950*/  IMAD R2, R2, c[0x0][0x190], RZ ;  /* 0x0000640002027a24 */ /* 0x000fc600078e02ff */
        /* <DEDUP_REMOVED lines=21> */
[----:B------:R-:W-:Y:S01]  /*fab0*/  LEA R7, P2, R26, R3, 0x1 ;  /* 0x000000031a077211 */ /* 0x000fe200078408ff */
[----:B------:R-:W-:Y:S01]  /*fac0*/  STL [R1+0x904], R11 ;  /* 0x0009040b01007387 */ /* 0x000fe20000100800 */
[----:B------:R-:W-:-:S03]  /*fad0*/  LEA.HI.X.SX32 R6, R6, R22, 0x1, P1 ;  /* 0x0000001606067211 */ /* 0x000fc600008f0eff */
[----:B------:R-:W-:Y:S01]  /*fae0*/  STL [R1+0x8e4], R10 ;  /* 0x0008e40a01007387 */ /* 0x000fe20000100800 */
[----:B--2---:R-:W-:Y:S02]  /*faf0*/  LEA R9, P3, R23, R3, 0x1 ;  /* 0x0000000317097211 */ /* 0x004fe400078608ff */
[-C--:B------:R-:W-:Y:S02]  /*fb00*/  LEA.HI.X.SX32 R3, R5, R22.reuse, 0x1, P0 ;  /* 0x0000001605037211 */ /* 0x080fe400000f0eff */
[-C--:B------:R-:W-:Y:S02]  /*fb10*/  LEA.HI.X.SX32 R5, R4, R22.reuse, 0x1, P6 ;  /* 0x0000001604057211 */ /* 0x080fe400030f0eff */
[-C--:B------:R-:W-:Y:S02]  /*fb20*/  LEA.HI.X.SX32 R4, R2, R22.reuse, 0x1, P5 ;  /* 0x0000001602047211 */ /* 0x080fe400028f0eff */
[-C--:B------:R-:W-:Y:S02]  /*fb30*/  LEA.HI.X.SX32 R2, R23, R22.reuse, 0x1, P3 ;  /* 0x0000001617027211 */ /* 0x080fe400018f0eff */
[----:B------:R-:W0:Y:S04]  /*fb40*/  S2R R23, SR_TID.X ;  /* 0x0000000000177919 */ /* 0x000e280000002100 */
[----:B------:R-:W-:Y:S04]  /*fb50*/  STL [R1+0x908], R9 ;  /* 0x0009080901007387 */ /* 0x000fe80000100800 */
[----:B------:R-:W-:Y:S04]  /*fb60*/  STL [R1+0x8ec], R8 ;  /* 0x0008ec0801007387 */ /* 0x000fe80000100800 */
[----:B------:R-:W-:Y:S04]  /*fb70*/  STL [R1+0x558], R7 ;  /* 0x0005580701007387 */ /* 0x000fe80000100800 */
[----:B------:R-:W-:Y:S04]  /*fb80*/  STL [R1+0x544], R6 ;  /* 0x0005440601007387 */ /* 0x000fe80000100800 */
[----:B------:R1:W-:Y:S04]  /*fb90*/  STL [R1+0x548], R3 ;  /* 0x0005480301007387 */ /* 0x0003e80000100800 */
[----:B------:R-:W-:Y:S01]  /*fba0*/  STL [R1+0x54c], R5 ;  /* 0x00054c0501007387 */ /* 0x000fe20000100800 */
[----:B-1----:R-:W-:-:S02]  /*fbb0*/  LEA.HI.X.SX32 R3, R0, R22, 0x1, P4 ;  /* 0x0000001600037211 */ /* 0x002fc400020f0eff */
[----:B------:R-:W-:Y:S01]  /*fbc0*/  LEA.HI.X.SX32 R0, R26, R22, 0x1, P2 ;  /* 0x000000161a007211 */ /* 0x000fe200010f0eff */
[----:B------:R-:W-:Y:S04]  /*fbd0*/  STL [R1+0x550], R4 ;  /* 0x0005500401007387 */ /* 0x000fe80000100800 */
[----:B------:R-:W-:Y:S04]  /*fbe0*/  STL [R1+0x554], R3 ;  /* 0x0005540301007387 */ /* 0x000fe80000100800 */
[----:B------:R-:W-:Y:S04]  /*fbf0*/  STL [R1+0x55c], R2 ;  /* 0x00055c0201007387 */ /* 0x000fe80000100800 */
[----:B------:R0:W-:Y:S04]  /*fc00*/  STL [R1+0x348], R0 ;  /* 0x0003480001007387 */ /* 0x0001e80000100800 */
[----:B------:R-:W-:Y:S01]  /*fc10*/  STL [R1+0x344], RZ ;  /* 0x000344ff01007387 */ /* 0x000fe20000100800 */
[----:B0-----:R-:W-:-:S05]  /*fc20*/  IMAD.SHL.U32 R0, R23, 0x20, RZ ;  /* 0x0000002017007824 */ /* 0x001fca00078e00ff */
[----:B------:R0:W-:Y:S04]  /*fc30*/  STL [R1+0x960], R0 ;  /* 0x0009600001007387 */ /* 0x0001e80000100800 */
[----:B------:R-:W-:Y:S04]  /*fc40*/  STL [R1+0x250], RZ ;  /* 0x000250ff01007387 */ /* 0x000fe80000100800 */
        /* <DEDUP_REMOVED lines=86> */
[----:B------:R-:W-:Y:S01]  /*101b0*/  STL [R1+0x10c], RZ ;  /* 0x00010cff01007387 */ /* 0x000fe20000100800 */
[----:B------:R-:W-:-:S03]  /*101c0*/  IMAD.MOV.U32 R3, RZ, RZ, c[0x0][0x188] ;  /* 0x00006200ff037624 */ /* 0x000fc600078e00ff */
[----:B------:R-:W-:Y:S04]  /*101d0*/  STL [R1+0xf0], RZ ;  /* 0x0000f0ff01007387 */ /* 0x000fe80000100800 */
[----:B------:R-:W-:Y:S04]  /*101e0*/  STL [R1+0xf4], RZ ;  /* 0x0000f4ff01007387 */ /* 0x000fe80000100800 */
[----:B------:R-:W-:Y:S04]  /*101f0*/  STL [R1+0xf8], RZ ;  /* 0x0000f8ff01007387 */ /* 0x000fe80000100800 */
[----:B------:R-:W-:Y:S01]  /*10200*/  STL [R1+0xfc], RZ ;  /* 0x0000fcff01007387 */ /* 0x000fe20000100800 */
[----:B---3--:R-:W-:-:S03]  /*10210*/  ISETP.GE.AND P1, PT, R24, RZ, PT ;  /* 0x000000ff1800720c */ /* 0x008fc60003f26270 */
[----:B------:R-:W-:Y:S01]  /*10220*/  STL [R1+0xe0], RZ ;  /* 0x0000e0ff01007387 */ /* 0x000fe20000100800 */
[----:B------:R-:W-:-:S03]  /*10230*/  IMAD R27, R3, 0x3f, RZ ;  /* 0x0000003f031b7824 */ /* 0x000fc600078e02ff */
[----:B------:R-:W-:Y:S01]  /*10240*/  STL [R1+0xe4], RZ ;  /* 0x0000e4ff01007387 */ /* 0x000fe20000100800 */
[----:B------:R-:W-:-:S03]  /*10250*/  IMAD R24, R3, 0x3b, RZ ;  /* 0x0000003b03187824 */ /* 0x000fc600078e02ff */
[----:B------:R-:W-:Y:S04]  /*10260*/  STL [R1+0xe8], RZ ;  /* 0x0000e8ff01007387 */ /* 0x000fe80000100800 */
[----:B------:R-:W-:Y:S04]  /*10270*/  STL [R1+0xec], RZ ;  /* 0x0000ecff01007387 */ /* 0x000fe80000100800 */
[----:B------:R-:W-:Y:S04]  /*10280*/  STL [R1+0xd0], RZ ;  /* 0x0000d0ff01007387 */ /* 0x000fe80000100800 */
[----:B------:R-:W-:Y:S04]  /*10290*/  STL [R1+0xd4], RZ ;  /* 0x0000d4ff01007387 */ /* 0x000fe80000100800 */
[----:B------:R-:W-:Y:S04]  /*102a0*/  STL [R1+0xd8], RZ ;  /* 0x0000d8ff01007387 */ /* 0x000fe80000100800 */
[----:B------:R-:W-:Y:S04]  /*102b0*/  STL [R1+0xdc], RZ ;  /* 0x0000dcff01007387 */ /* 0x000fe80000100800 */
[----:B------:R1:W-:Y:S04]  /*102c0*/  STL [R1+0xb78], R27 ;  /* 0x000b781b01007387 */ /* 0x0003e80000100800 */
[----:B------:R-:W-:Y:S04]  /*102d0*/  STL [R1+0xb7c], R24 ;  /* 0x000b7c1801007387 */ /* 0x000fe80000100800 */
[----:B0-----:R-:W2:Y:S01]  /*102e0*/  LDL.LU R0, [R1+0x264] ;  /* 0x0002640001007983 */ /* 0x001ea20000300800 */
[----:B------:R-:W-:Y:S01]  /*102f0*/  ISETP.NE.AND P0, PT, RZ, c[0x0][0x178], PT ;  /* 0x00005e00ff007a0c */ /* 0x000fe20003f05270 */
[----:B-1----:R-:W-:-:S02]  /*10300*/  IMAD R27, R3, 0x76, RZ ;  /* 0x00000076031b7824 */ /* 0x002fc400078e02ff */
[C---:B------:R-:W-:Y:S02]  /*10310*/  IMAD R21, R3.reuse, 0x37, RZ ;  /* 0x0000003703157824 */ /* 0x040fe400078e02ff */
[C---:B------:R-:W-:Y:S02]  /*10320*/  IMAD R29, R3.reuse, 0x6e, RZ ;  /* 0x0000006e031d7824 */ /* 0x040fe400078e02ff */
[C---:B------:R-:W-:Y:S02]  /*10330*/  IMAD R18, R3.reuse, 0x33, RZ ;  /* 0x0000003303127824 */ /* 0x040fe400078e02ff */
[C---:B------:R-:W-:Y:S02]  /*10340*/  IMAD R28, R3.reuse, 0x66, RZ ;  /* 0x00000066031c7824 */ /* 0x040fe400078e02ff */
[C---:B------:R-:W-:Y:S02]  /*10350*/  IMAD R26, R3.reuse, 0x62, RZ ;  /* 0x00000062031a7824 */ /* 0x040fe400078e02ff */
[----:B------:R-:W-:-:S02]  /*10360*/  IMAD R15, R3, 0x2f, RZ ;  /* 0x0000002f030f7824 */ /* 0x000fc400078e02ff */
        /* <DEDUP_REMOVED lines=17> */
[----:B------:R-:W-:-:S02]  /*10480*/  IMAD.SHL.U32 R4, R3, 0x40, RZ ;  /* 0x0000004003047824 */ /* 0x000fc400078e00ff */
[----:B------:R-:W-:-:S05]  /*10490*/  IMAD.MOV.U32 R3, RZ, RZ, 0x3f ;  /* 0x0000003fff037424 */ /* 0x000fca00078e00ff */
[----:B------:R-:W-:Y:S01]  /*104a0*/  IADD3 R3, R3, c[0x0][0x180], RZ ;  /* 0x0000600003037a10 */ /* 0x000fe20007ffe0ff */
[----:B--2---:R-:W-:Y:S01]  /*104b0*/  @!P1 IMAD.MOV R0, RZ, RZ, -R0 ;  /* 0x000000ffff009224 */ /* 0x004fe200078e0a00 */
[----:B------:R-:W-:-:S05]  /*104c0*/  @!P0 LOP3.LUT R0, RZ, c[0x0][0x178], RZ, 0x33, !PT ;  /* 0x00005e00ff008a12 */ /* 0x000fca00078e33ff */
[----:B------:R-:W-:Y:S01]  /*104d0*/  IMAD R2, R0, c[0x0][0x184], RZ ;  /* 0x0000610000027a24 */ /* 0x000fe200078e02ff */
[----:B------:R-:W-:Y:S01]  /*104e0*/  SHF.R.S32.HI R0, RZ, 0x1f, R3 ;  /* 0x0000001fff007819 */ /* 0x000fe20000011403 */
[----:B------:R-:W-:-:S05]  /*104f0*/  IMAD.MOV.U32 R3, RZ, RZ, 0x3f ;  /* 0x0000003fff037424 */ /* 0x000fca00078e00ff */
[----:B------:R-:W-:-:S04]  /*10500*/  IADD3 R3, R3, c[0x0][0x180], RZ ;  /* 0x0000600003037a10 */ /* 0x000fc80007ffe0ff */
[----:B------:R-:W-:Y:S02]  /*10510*/  LEA.HI R3, R0, R3, RZ, 0x6 ;  /* 0x0000000300037211 */ /* 0x000fe400078f30ff */
[----:B------:R-:W-:-:S04]  /*10520*/  SHF.R.S32.HI R0, RZ, 0x1f, R4 ;  /* 0x0000001fff007819 */ /* 0x000fc80000011404 */
[----:B------:R-:W-:-:S05]  /*10530*/  SHF.L.U64.HI R0, R4, 0x1, R0 ;  /* 0x0000000104007819 */ /* 0x000fca0000010200 */
[----:B------:R0:W-:Y:S04]  /*10540*/  STL [R1+0xb70], R0 ;  /* 0x000b700001007387 */ /* 0x0001e80000100800 */
[----:B0-----:R-:W2:Y:S04]  /*10550*/  LDL R0, [R1+0x960] ;  /* 0x0009600001007983 */ /* 0x001ea80000100800 */
[----:B------:R-:W0:Y:S04]  /*10560*/  S2R R24, SR_TID.X ;  /* 0x0000000000187919 */ /* 0x000e280000002100 */
[----:B------:R-:W1:Y:S01]  /*10570*/  S2R R4, SR_TID.X ;  /* 0x0000000000047919 */ /* 0x000e620000002100 */
[----:B------:R-:W-:Y:S01]  /*10580*/  SHF.R.S32.HI R3, RZ, 0x6, R3 ;  /* 0x00000006ff037819 */ /* 0x000fe20000011403 */
[----:B------:R-:W-:Y:S01]  /*10590*/  IMAD.MOV.U32 R3, RZ, RZ, c[0x0][0x188] ;  /* 0x00006200ff037624 */ /* 0x000fe200078e00ff */
[----:B0-----:R-:W-:Y:S01]  /*105a0*/  LOP3.LUT R24, R24, 0x7, RZ, 0xc0, !PT ;  /* 0x0000000718187812 */ /* 0x001fe200078ec0ff */
[----:B-1----:R-:W-:-:S04]  /*105b0*/  IMAD.SHL.U32 R4, R4, 0x2, RZ ;  /* 0x0000000204047824 */ /* 0x002fc800078e00ff */
[----:B------:R-:W-:-:S05]  /*105c0*/  IMAD R24, R24, 0x90, RZ ;  /* 0x0000009018187824 */ /* 0x000fca00078e02ff */
[----:B------:R-:W-:Y:S02]  /*105d0*/  LOP3.LUT R24, R24, 0x30, R4, 0x78, !PT ;  /* 0x0000003018187812 */ /* 0x000fe400078e7804 */
[----:B------:R-:W-:-:S05]  /*105e0*/  LEA R4, P0, R2, c[0x0][0x160], 0x1 ;  /* 0x0000580002047a11 */ /* 0x000fca00078008ff */
[----:B------:R2:W-:Y:S02]  /*105f0*/  STL [R1+0x338], R4 ;  /* 0x0003380401007387 */ /* 0x0005e40000100800 */
[----:B--2---:R-:W-:Y:S01]  /*10600*/  LOP3.LUT R4, R24, 0x400, R0, 0xf8, !PT ;  /* 0x0000040018047812 */ /* 0x004fe200078ef800 */
[C---:B------:R-:W-:Y:S01]  /*10610*/  IMAD R24, R3.reuse, 0x7e, RZ ;  /* 0x0000007e03187824 */ /* 0x040fe200078e02ff */
[----:B------:R-:W-:Y:S01]  /*10620*/  LEA.HI.X.SX32 R0, R2, c[0x0][0x164], 0x1, P0 ;  /* 0x0000590002007a11 */ /* 0x000fe200000f0eff */
[----:B------:R-:W-:Y:S02]  /*10630*/  IMAD R2, R3, 0x7a, RZ ;  /* 0x0000007a03027824 */ /* 0x000fe400078e02ff */
[----:B------:R-:W2:Y:S02]  /*10640*/  LDL R3, [R1+0x338] ;  /* 0x0003380001037983 */ /* 0x000ea40000100800 */
[-C--:B--2---:R-:W-:Y:S02]  /*10650*/  IADD3 R24, P0, R24, R3.reuse, RZ ;  /* 0x0000000318187210 */ /* 0x084fe40007f1e0ff */
[----:B------:R-:W-:-:S03]  /*10660*/  IADD3 R2, P5, R2, R3, RZ ;  /* 0x0000000302027210 */ /* 0x000fc60007fbe0ff */
[----:B------:R0:W-:Y:S04]  /*10670*/  STL [R1+0x350], R24 ;  /* 0x0003501801007387 */ /* 0x0001e80000100800 */
[----:B0-----:R-:W2:Y:S04]  /*10680*/  LDL.LU R24, [R1+0xb7c] ;  /* 0x000b7c0001187983 */ /* 0x001ea80000300800 */
[----:B------:R-:W-:Y:S04]  /*10690*/  STL [R1+0x314], R4 ;  /* 0x0003140401007387 */ /* 0x000fe80000100800 */
[----:B------:R0:W-:Y:S04]  /*106a0*/  STL [R1+0xb74], R4 ;  /* 0x000b740401007387 */ /* 0x0001e80000100800 */
[----:B------:R1:W-:Y:S04]  /*106b0*/  STL [R1+0x360], R2 ;  /* 0x0003600201007387 */ /* 0x0003e80000100800 */
[----:B0-----:R-:W3:Y:S04]  /*106c0*/  LDL R4, [R1+0x338] ;  /* 0x0003380001047983 */ /* 0x001ee80000100800 */
[----:B------:R-:W-:Y:S01]  /*106d0*/  STL [R1+0x334], R0 ;  /* 0x0003340001007387 */ /* 0x000fe20000100800 */
[----:B------:R-:W-:-:S04]  /*106e0*/  IMAD.MOV.U32 R3, RZ, RZ, c[0x0][0x188] ;  /* 0x00006200ff037624 */ /* 0x000fc800078e00ff */
[C---:B-1----:R-:W-:Y:S02]  /*106f0*/  IMAD R2, R3.reuse, 0x6a, RZ ;  /* 0x0000006a03027824 */ /* 0x042fe400078e02ff */
[----:B------:R-:W-:Y:S01]  /*10700*/  IMAD R3, R3, 0x72, RZ ;  /* 0x0000007203037824 */ /* 0x000fe200078e02ff */
[----:B---3--:R-:W-:-:S05]  /*10710*/  IADD3 R27, P1, R27, R4, RZ ;  /* 0x000000041b1b7210 */ /* 0x008fca0007f3e0ff */
[----:B------:R0:W-:Y:S04]  /*10720*/  STL [R1+0x370], R27 ;  /* 0x0003701b01007387 */ /* 0x0001e80000100800 */
[----:B0-----:R-:W3:Y:S01]  /*10730*/  LDL.LU R27, [R1+0xb78] ;  /* 0x000b7800011b7983 */ /* 0x001ee20000300800 */
[-C--:B------:R-:W-:Y:S02]  /*10740*/  IADD3 R3, P2, R3, R4.reuse, RZ ;  /* 0x0000000403037210 */ /* 0x080fe40007f5e0ff */
[-C--:B------:R-:W-:Y:S02]  /*10750*/  IADD3 R29, P3, R29, R4.reuse, RZ ;  /* 0x000000041d1d7210 */ /* 0x080fe40007f7e0ff */
[----:B------:R-:W-:Y:S01]  /*10760*/  IADD3 R2, P4, R2, R4, RZ ;  /* 0x0000000402027210 */ /* 0x000fe20007f9e0ff */
[----:B------:R0:W-:Y:S04]  /*10770*/  STL [R1+0x380], R3 ;  /* 0x0003800301007387 */ /* 0x0001e80000100800 */
[----:B------:R-:W-:Y:S01]  /*10780*/  STL [R1+0x390], R29 ;  /* 0x0003901d01007387 */ /* 0x000fe20000100800 */
[----:B0-----:R-:W-:-:S03]  /*10790*/  IMAD.MOV.U32 R3, RZ, RZ, c[0x0][0x188] ;  /* 0x00006200ff037624 */ /* 0x001fc600078e00ff */
[----:B------:R0:W-:Y:S01]  /*107a0*/  STL [R1+0x3a0], R2 ;  /* 0x0003a00201007387 */ /* 0x0001e20000100800 */
[----:B------:R-:W-:Y:S01]  /*107b0*/  IADD3 R28, P6, R28, R4, RZ ;  /* 0x000000041c1c7210 */ /* 0x000fe20007fde0ff */
[----:B0-----:R-:W-:-:S04]  /*107c0*/  IMAD R2, R3, 0x3d, RZ ;  /* 0x0000003d03027824 */ /* 0x001fc800078e02ff */
[----:B------:R0:W-:Y:S01]  /*107d0*/  STL [R1+0x3b0], R28 ;  /* 0x0003b01c01007387 */ /* 0x0001e20000100800 */
[----:B------:R-:W-:Y:S02]  /*107e0*/  LEA.HI.X.SX32 R2, R2, R0, 0x1, P5 ;  /* 0x0000000002027211 */ /* 0x000fe400028f0eff */
[----:B------:R-:W-:Y:S02]  /*107f0*/  IADD3 R25, P5, R25, R4, RZ ;  /* 0x0000000419197210 */ /* 0x000fe40007fbe0ff */
[----:B--2---:R-:W-:Y:S02]  /*10800*/  LEA.HI.X.SX32 R24, R24, R0, 0x1, P1 ;  /* 0x0000000018187211 */ /* 0x004fe400008f0eff */
[----:B------:R-:W-:Y:S02]  /*10810*/  IADD3 R23, P1, R23, R4, RZ ;  /* 0x0000000417177210 */ /* 0x000fe40007f3e0ff */
[----:B------:R-:W-:Y:S02]  /*10820*/  LEA.HI.X.SX32 R21, R21, R0, 0x1, P3 ;  /* 0x0000000015157211 */ /* 0x000fe400018f0eff */
[----:B------:R-:W-:-:S02]  /*10830*/  IADD3 R20, P3, R20, R4, RZ ;  /* 0x0000000414147210 */ /* 0x000fc40007f7e0ff */
[----:B------:R-:W-:Y:S02]  /*10840*/  LEA.HI.X.SX32 R18, R18, R0, 0x1, P6 ;  /* 0x0000000012127211 */ /* 0x000fe400030f0eff */
[----:B------:R-:W-:Y:S02]  /*10850*/  IADD3 R17, P6, R17, R4, RZ ;  /* 0x0000000411117210 */ /* 0x000fe40007fde0ff */
[----:B------:R-:W-:Y:S02]  /*10860*/  LEA.HI.X.SX32 R15, R15, R0, 0x1, P5 ;  /* 0x000000000f0f7211 */ /* 0x000fe400028f0eff */
[----:B------:R-:W-:Y:S01]  /*10870*/  IADD3 R14, P5, R14, R4, RZ ;  /* 0x000000040e0e7210 */ /* 0x000fe20007fbe0ff */
[C---:B0-----:R-:W-:Y:S02]  /*10880*/  IMAD R28, R3.reuse, 0x18, RZ ;  /* 0x00000018031c7824 */ /* 0x041fe400078e02ff */
[----:B------:R-:W-:Y:S01]  /*10890*/  IMAD R29, R3, 0xc, RZ ;  /* 0x0000000c031d7824 */ /* 0x000fe200078e02ff */
[----:B---3--:R-:W-:-:S02]  /*108a0*/  LEA.HI.X.SX32 R27, R27, R0, 0x1, P0 ;  /* 0x000000001b1b7211 */ /* 0x008fc400000f0eff */
[----:B------:R-:W-:-:S03]  /*108b0*/  IADD3 R26, P0, R26, R4, RZ ;  /* 0x000000041a1a7210 */ /* 0x000fc60007f1e0ff */
[----:B------:R-:W-:Y:S04]  /*108c0*/  STL [R1+0x34c], R27 ;  /* 0x00034c1b01007387 */ /* 0x000fe80000100800 */
[----:B------:R-:W-:Y:S04]  /*108d0*/  STL [R1+0x3c0], R26 ;  /* 0x0003c01a01007387 */ /* 0x000fe80000100800 */
[----:B------:R0:W-:Y:S02]  /*108e0*/  STL [R1+0x35c], R2 ;  /* 0x00035c0201007387 */ /* 0x0001e40000100800 */
[----:B0-----:R-:W-:-:S02]  /*108f0*/  IMAD R2, R3, 0x39, RZ ;  /* 0x0000003903027824 */ /* 0x001fc400078e02ff */
[----:B------:R-:W-:Y:S03]  /*10900*/  STL [R1+0x3d0], R25 ;  /* 0x0003d01901007387 */ /* 0x000fe60000100800 */
[----:B------:R-:W-:Y:S01]  /*10910*/  LEA.HI.X.SX32 R2, R2, R0, 0x1, P2 ;  /* 0x0000000002027211 */ /* 0x000fe200010f0eff */
[----:B------:R-:W-:Y:S04]  /*10920*/  STL [R1+0x36c], R24 ;  /* 0x00036c1801007387 */ /* 0x000fe80000100800 */
[----:B------:R-:W-:Y:S01]  /*10930*/  STL [R1+0x3e0], R23 ;  /* 0x0003e01701007387 */ /* 0x000fe20000100800 */
[----:B------:R-:W-:-:S03]  /*10940*/  IADD3 R22, P2, R22, R4, RZ ;  /* 0x0000000416167210 */ /* 0x000fc60007f5e0ff */
[----:B------:R0:W-:Y:S02]  /*10950*/  STL [R1+0x37c], R2 ;  /* 0x00037c0201007387 */ /* 0x0001e40000100800 */
[----:B0-----:R-:W-:Y:S02]  /*10960*/  IMAD R2, R3, 0x35, RZ ;  /* 0x0000003503027824 */ /* 0x001fe400078e02ff */
        /* <DEDUP_REMOVED lines=19> */
[----:B------:R0:W-:Y:S01]  /*10aa0*/  STL [R1+0x3dc], R2 ;  /* 0x0003dc0201007387 */ /* 0x0001e20000100800 */
[----:B------:R-:W-:Y:S02]  /*10ab0*/  LEA.HI.X.SX32 R12, R12, R0, 0x1, P2 ;  /* 0x000000000c0c7211 */ /* 0x000fe400010f0eff */
[----:B------:R-:W-:Y:S01]  /*10ac0*/  IADD3 R11, P2, R11, R4, RZ ;  /* 0x000000040b0b7210 */ /* 0x000fe20007f5e0ff */
[----:B0-----:R-:W-:Y:S01]  /*10ad0*/  IMAD R2, R3, 0x29, RZ ;  /* 0x0000002903027824 */ /* 0x001fe200078e02ff */
[----:B------:R-:W-:Y:S04]  /*10ae0*/  STL [R1+0x358], R13 ;  /* 0x0003580d01007387 */ /* 0x000fe80000100800 */
        /* <DEDUP_REMOVED lines=9> */
[----:B------:R-:W-:Y:S02]  /*10b80*/  LEA.HI.X.SX32 R2, R2, R0, 0x1, P6 ;  /* 0x0000000002027211 */ /* 0x000fe400030f0eff */
[----:B------:R-:W-:Y:S01]  /*10b90*/  IADD3 R5, P6, R5, R4, RZ ;  /* 0x0000000405057210 */ /* 0x000fe20007fde0ff */
[----:B------:R-:W-:Y:S01]  /*10ba0*/  STL [R1+0x40c], R9 ;  /* 0x00040c0901007387 */ /* 0x000fe20000100800 */
[----:B------:R-:W-:-:S03]  /*10bb0*/  LEA.HI.X.SX32 R6, R6, R0, 0x1, P0 ;  /* 0x0000000006067211 */ /* 0x000fc600000f0eff */
[----:B------:R-:W-:Y:S04]  /*10bc0*/  STL [R1+0x3b8], R8 ;  /* 0x0003b80801007387 */ /* 0x000fe80000100800 */
[----:B------:R0:W-:Y:S04]  /*10bd0*/  STL [R1+0x41c], R2 ;  /* 0x00041c0201007387 */ /* 0x0001e80000100800 */
[----:B------:R1:W-:Y:S01]  /*10be0*/  STL [R1+0x3d8], R5 ;  /* 0x0003d80501007387 */ /* 0x0003e20000100800 */
[C---:B0-----:R-:W-:Y:S02]  /*10bf0*/  IMAD R2, R3.reuse, 0x21, RZ ;  /* 0x0000002103027824 */ /* 0x041fe400078e02ff */
[----:B-1----:R-:W-:Y:S01]  /*10c00*/  IMAD R5, R3, 0x3e, RZ ;  /* 0x0000003e03057824 */ /* 0x002fe200078e02ff */
[----:B------:R0:W-:Y:S02]  /*10c10*/  STL [R1+0x42c], R6 ;  /* 0x00042c0601007387 */ /* 0x0001e40000100800 */
[----:B------:R-:W-:-:S02]  /*10c20*/  LEA.HI.X.SX32 R2, R2, R0, 0x1, P5 ;  /* 0x0000000002027211 */ /* 0x000fc400028f0eff */
[-C--:B------:R-:W-:Y:S02]  /*10c30*/  IADD3 R7, P5, R7, R4.reuse, RZ ;  /* 0x0000000407077210 */ /* 0x080fe40007fbe0ff */
[----:B0-----:R-:W-:-:S05]  /*10c40*/  IADD3 R6, P0, R5, R4, RZ ;  /* 0x0000000405067210 */ /* 0x001fca0007f1e0ff */
[----:B------:R0:W-:Y:S04]  /*10c50*/  STL [R1+0x450], R6 ;  /* 0x0004500601007387 */ /* 0x0001e80000100800 */
[----:B------:R-:W-:Y:S04]  /*10c60*/  STL [R1+0x43c], R2 ;  /* 0x00043c0201007387 */ /* 0x000fe80000100800 */
[----:B------:R1:W-:Y:S01]  /*10c70*/  STL [R1+0x3f8], R7 ;  /* 0x0003f80701007387 */ /* 0x0003e20000100800 */
[----:B0-----:R-:W-:Y:S01]  /*10c80*/  IMAD R6, R3, 0x3a, RZ ;  /* 0x0000003a03067824 */ /* 0x001fe200078e02ff */
[----:B-1----:R-:W-:Y:S01]  /*10c90*/  LEA.HI.X.SX32 R7, R5, R0, 0x1, P1 ;  /* 0x0000000005077211 */ /* 0x002fe200008f0eff */
[----:B------:R-:W-:-:S02]  /*10ca0*/  IMAD R5, R3, 0x1f, RZ ;  /* 0x0000001f03057824 */ /* 0x000fc400078e02ff */
[----:B------:R-:W-:Y:S02]  /*10cb0*/  IMAD R2, R3, 0x4c, RZ ;  /* 0x0000004c03027824 */ /* 0x000fe400078e02ff */
[----:B------:R0:W-:Y:S01]  /*10cc0*/  STL [R1+0x354], R7 ;  /* 0x0003540701007387 */ /* 0x0001e20000100800 */
[----:B------:R-:W-:Y:S02]  /*10cd0*/  LEA.HI.X.SX32 R5, R5, R0, 0x1, P0 ;  /* 0x0000000005057211 */ /* 0x000fe400000f0eff */
[-C--:B------:R-:W-:Y:S02]  /*10ce0*/  IADD3 R2, P0, R2, R4.reuse, RZ ;  /* 0x0000000402027210 */ /* 0x080fe40007f1e0ff */
[C---:B0-----:R-:W-:Y:S02]  /*10cf0*/  IADD3 R7, P1, R6.reuse, R4, RZ ;  /* 0x0000000406077210 */ /* 0x041fe40007f3e0ff */
[----:B------:R-:W-:-:S03]  /*10d00*/  LEA.HI.X.SX32 R6, R6, R0, 0x1, P2 ;  /* 0x0000000006067211 */ /* 0x000fc600010f0eff */
[----:B------:R0:W-:Y:S04]  /*10d10*/  STL [R1+0x460], R7 ;  /* 0x0004600701007387 */ /* 0x0001e80000100800 */
[----:B------:R1:W-:Y:S01]  /*10d20*/  STL [R1+0x44c], R5 ;  /* 0x00044c0501007387 */ /* 0x0003e20000100800 */
[----:B0-----:R-:W-:-:S03]  /*10d30*/  IMAD R7, R3, 0x36, RZ ;  /* 0x0000003603077824 */ /* 0x001fc600078e02ff */
[----:B------:R0:W-:Y:S01]  /*10d40*/  STL [R1+0x418], R2 ;  /* 0x0004180201007387 */ /* 0x0001e20000100800 */
[----:B-1----:R-:W-:-:S03]  /*10d50*/  IMAD R5, R3, 0x1d, RZ ;  /* 0x0000001d03057824 */ /* 0x002fc600078e02ff */
[----:B------:R1:W-:Y:S01]  /*10d60*/  STL [R1+0x374], R6 ;  /* 0x0003740601007387 */ /* 0x0003e20000100800 */
[----:B0-----:R-:W-:Y:S01]  /*10d70*/  IMAD R2, R3, 0x44, RZ ;  /* 0x0000004403027824 */ /* 0x001fe200078e02ff */
[----:B-1----:R-:W-:Y:S02]  /*10d80*/  IADD3 R6, P2, R7, R4, RZ ;  /* 0x0000000407067210 */ /* 0x002fe40007f5e0ff */
[-C--:B------:R-:W-:Y:S01]  /*10d90*/  LEA.HI.X.SX32 R5, R5, R0.reuse, 0x1, P1 ;  /* 0x0000000005057211 */ /* 0x080fe200008f0eff */
[----:B------:R-:W-:Y:S02]  /*10da0*/  IMAD R8, R3, 0x32, RZ ;  /* 0x0000003203087824 */ /* 0x000fe400078e02ff */
[----:B------:R0:W-:Y:S01]  /*10db0*/  STL [R1+0x470], R6 ;  /* 0x0004700601007387 */ /* 0x0001e20000100800 */
[----:B------:R-:W-:-:S03]  /*10dc0*/  LEA.HI.X.SX32 R7, R7, R0, 0x1, P3 ;  /* 0x0000000007077211 */ /* 0x000fc600018f0eff */
[----:B------:R1:W-:Y:S01]  /*10dd0*/  STL [R1+0x45c], R5 ;  /* 0x00045c0501007387 */ /* 0x0003e20000100800 */
[-C--:B0-----:R-:W-:Y:S01]  /*10de0*/  IADD3 R6, P1, R2, R4.reuse, RZ ;  /* 0x0000000402067210 */ /* 0x081fe20007f3e0ff */
[C---:B------:R-:W-:Y:S02]  /*10df0*/  IMAD R2, R3.reuse, 0x78, RZ ;  /* 0x0000007803027824 */ /* 0x040fe400078e02ff */
[----:B-1----:R-:W-:Y:S02]  /*10e00*/  IMAD R5, R3, 0x1b, RZ ;  /* 0x0000001b03057824 */ /* 0x002fe400078e02ff */
[----:B------:R0:W-:Y:S04]  /*10e10*/  STL [R1+0x438], R6 ;  /* 0x0004380601007387 */ /* 0x0001e80000100800 */
[----:B------:R1:W-:Y:S01]  /*10e20*/  STL [R1+0x394], R7 ;  /* 0x0003940701007387 */ /* 0x0003e20000100800 */
[----:B0-----:R-:W-:-:S02]  /*10e30*/  IADD3 R6, P3, R8, R4, RZ ;  /* 0x0000000408067210 */ /* 0x001fc40007f7e0ff */
[----:B-1----:R-:W-:-:S03]  /*10e40*/  LEA.HI.X.SX32 R7, R5, R0, 0x1, P2 ;  /* 0x0000000005077211 */ /* 0x002fc600010f0eff */
[----:B------:R0:W-:Y:S01]  /*10e50*/  STL [R1+0x480], R6 ;  /* 0x0004800601007387 */ /* 0x0001e20000100800 */
[----:B------:R-:W-:-:S03]  /*10e60*/  IMAD R9, R3, 0x2e, RZ ;  /* 0x0000002e03097824 */ /* 0x000fc600078e02ff */
[----:B------:R1:W-:Y:S01]  /*10e70*/  STL [R1+0x46c], R7 ;  /* 0x00046c0701007387 */ /* 0x0003e20000100800 */
[----:B0-----:R-:W-:Y:S01]  /*10e80*/  IADD3 R6, P2, R2, R4, RZ ;  /* 0x0000000402067210 */ /* 0x001fe20007f5e0ff */
[C---:B------:R-:W-:Y:S02]  /*10e90*/  IMAD R5, R3.reuse, 0x19, RZ ;  /* 0x0000001903057824 */ /* 0x040fe400078e02ff */
[----:B------:R-:W-:Y:S02]  /*10ea0*/  IMAD R2, R3, 0x68, RZ ;  /* 0x0000006803027824 */ /* 0x000fe400078e02ff */
[----:B------:R0:W-:Y:S01]  /*10eb0*/  STL [R1+0x368], R6 ;  /* 0x0003680601007387 */ /* 0x0001e20000100800 */
[-C--:B-1----:R-:W-:Y:S02]  /*10ec0*/  LEA.HI.X.SX32 R7, R5, R0.reuse, 0x1, P3 ;  /* 0x0000000005077211 */ /* 0x082fe400018f0eff */
[----:B0-----:R-:W-:Y:S02]  /*10ed0*/  LEA.HI.X.SX32 R6, R8, R0, 0x1, P4 ;  /* 0x0000000008067211 */ /* 0x001fe400020f0eff */
[----:B------:R-:W-:-:S03]  /*10ee0*/  IADD3 R8, P4, R9, R4, RZ ;  /* 0x0000000409087210 */ /* 0x000fc60007f9e0ff */
[----:B------:R0:W-:Y:S01]  /*10ef0*/  STL [R1+0x3b4], R6 ;  /* 0x0003b40601007387 */ /* 0x0001e20000100800 */
[----:B------:R-:W-:-:S03]  /*10f00*/  IMAD R10, R3, 0x2a, RZ ;  /* 0x0000002a030a7824 */ /* 0x000fc600078e02ff */
[----:B------:R-:W-:Y:S01]  /*10f10*/  STL [R1+0x490], R8 ;  /* 0x0004900801007387 */ /* 0x000fe20000100800 */
[----:B0-----:R-:W-:-:S03]  /*10f20*/  IADD3 R6, P3, R2, R4, RZ ;  /* 0x0000000402067210 */ /* 0x001fc60007f7e0ff */
[----:B------:R-:W-:Y:S01]  /*10f30*/  STL [R1+0x47c], R7 ;  /* 0x00047c0701007387 */ /* 0x000fe20000100800 */
[----:B------:R-:W-:-:S03]  /*10f40*/  IMAD R5, R3, 0x17, RZ ;  /* 0x0000001703057824 */ /* 0x000fc600078e02ff */
[----:B------:R0:W-:Y:S01]  /*10f50*/  STL [R1+0x3a8], R6 ;  /* 0x0003a80601007387 */ /* 0x0001e20000100800 */
[C---:B------:R-:W-:Y:S02]  /*10f60*/  IMAD R2, R3.reuse, 0x58, RZ ;  /* 0x0000005803027824 */ /* 0x040fe400078e02ff */
[----:B------:R-:W-:Y:S01]  /*10f70*/  IMAD R11, R3, 0x26, RZ ;  /* 0x00000026030b7824 */ /* 0x000fe200078e02ff */
[----:B0-----:R-:W-:Y:S02]  /*10f80*/  LEA.HI.X.SX32 R6, R9, R0, 0x1, P6 ;  /* 0x0000000009067211 */ /* 0x001fe400030f0eff */
[----:B------:R-:W-:Y:S02]  /*10f90*/  IADD3 R8, P6, R10, R4, RZ ;  /* 0x000000040a087210 */ /* 0x000fe40007fde0ff */
[----:B------:R-:W-:Y:S01]  /*10fa0*/  LEA.HI.X.SX32 R7, R5, R0, 0x1, P4 ;  /* 0x0000000005077211 */ /* 0x000fe200020f0eff */
[----:B------:R0:W-:Y:S01]  /*10fb0*/  STL [R1+0x3d4], R6 ;  /* 0x0003d40601007387 */ /* 0x0001e20000100800 */
[----:B------:R-:W-:-:S03]  /*10fc0*/  IMAD R5, R3, 0x15, RZ ;  /* 0x0000001503057824 */ /* 0x000fc600078e02ff */
[----:B------:R1:W-:Y:S01]  /*10fd0*/  STL [R1+0x4a0], R8 ;  /* 0x0004a00801007387 */ /* 0x0003e20000100800 */
[----:B0-----:R-:W-:-:S03]  /*10fe0*/  IADD3 R6, P4, R2, R4, RZ ;  /* 0x0000000402067210 */ /* 0x001fc60007f9e0ff */
[----:B------:R0:W-:Y:S01]  /*10ff0*/  STL [R1+0x48c], R7 ;  /* 0x00048c0701007387 */ /* 0x0001e20000100800 */
[----:B------:R-:W-:Y:S01]  /*11000*/  IMAD R2, R3, 0x48, RZ ;  /* 0x0000004803027824 */ /* 0x000fe200078e02ff */
[----:B-1----:R-:W-:Y:S02]  /*11010*/  LEA.HI.X.SX32 R8, R10, R0, 0x1, P5 ;  /* 0x000000000a087211 */ /* 0x002fe400028f0eff */
[----:B------:R1:W-:Y:S01]  /*11020*/  STL [R1+0x3e8], R6 ;  /* 0x0003e80601007387 */ /* 0x0003e20000100800 */
[----:B0-----:R-:W-:-:S03]  /*11030*/  IADD3 R7, P5, R11, R4, RZ ;  /* 0x000000040b077210 */ /* 0x001fc60007fbe0ff */
[----:B------:R-:W-:Y:S01]  /*11040*/  STL [R1+0x3f4], R8 ;  /* 0x0003f40801007387 */ /* 0x000fe20000100800 */
[----:B-1----:R-:W-:-:S03]  /*11050*/  LEA.HI.X.SX32 R6, R5, R0, 0x1, P6 ;  /* 0x0000000005067211 */ /* 0x002fc600030f0eff */
[----:B------:R-:W-:Y:S01]  /*11060*/  STL [R1+0x4b0], R7 ;  /* 0x0004b00701007387 */ /* 0x000fe20000100800 */
[C---:B------:R-:W-:Y:S01]  /*11070*/  IMAD R12, R3.reuse, 0x22, RZ ;  /* 0x00000022030c7824 */ /* 0x040fe200078e02ff */
[----:B------:R-:W-:Y:S02]  /*11080*/  IADD3 R5, P6, R2, R4, RZ ;  /* 0x0000000402057210 */ /* 0x000fe40007fde0ff */
[----:B------:R0:W-:Y:S01]  /*11090*/  STL [R1+0x49c], R6 ;  /* 0x00049c0601007387 */ /* 0x0001e20000100800 */
[----:B------:R-:W-:-:S03]  /*110a0*/  IMAD R2, R3, 0x13, RZ ;  /* 0x0000001303027824 */ /* 0x000fc600078e02ff */
[----:B------:R1:W-:Y:S01]  /*110b0*/  STL [R1+0x428], R5 ;  /* 0x0004280501007387 */ /* 0x0003e20000100800 */
[----:B0-----:R-:W-:Y:S02]  /*110c0*/  LEA.HI.X.SX32 R6, R11, R0, 0x1, P0 ;  /* 0x000000000b067211 */ /* 0x001fe400000f0eff */
[----:B------:R-:W-:Y:S01]  /*110d0*/  IADD3 R7, P0, R12, R4, RZ ;  /* 0x000000040c077210 */ /* 0x000fe20007f1e0ff */
[C---:B-1----:R-:W-:Y:S02]  /*110e0*/  IMAD R5, R3.reuse, 0x70, RZ ;  /* 0x0000007003057824 */ /* 0x042fe400078e02ff */
[----:B------:R0:W-:Y:S01]  /*110f0*/  STL [R1+0x414], R6 ;  /* 0x0004140601007387 */ /* 0x0001e20000100800 */
[----:B------:R-:W-:-:S03]  /*11100*/  IMAD R13, R3, 0x3c, RZ ;  /* 0x0000003c030d7824 */ /* 0x000fc600078e02ff */
[----:B------:R1:W-:Y:S01]  /*11110*/  STL [R1+0x4c0], R7 ;  /* 0x0004c00701007387 */ /* 0x0003e20000100800 */
[C---:B------:R-:W-:Y:S01]  /*11120*/  IMAD R14, R3.reuse, 0x1e, RZ ;  /* 0x0000001e030e7824 */ /* 0x040fe200078e02ff */
[----:B0-----:R-:W-:Y:S01]  /*11130*/  LEA.HI.X.SX32 R6, R2, R0, 0x1, P5 ;  /* 0x0000000002067211 */ /* 0x001fe200028f0eff */
[----:B------:R-:W-:Y:S01]  /*11140*/  IMAD R2, R3, 0x11, RZ ;  /* 0x0000001103027824 */ /* 0x000fe200078e02ff */
[----:B-1----:R-:W-:-:S03]  /*11150*/  IADD3 R7, P5, R5, R4, RZ ;  /* 0x0000000405077210 */ /* 0x002fc60007fbe0ff */
[----:B------:R0:W-:Y:S01]  /*11160*/  STL [R1+0x4ac], R6 ;  /* 0x0004ac0601007387 */ /* 0x0001e20000100800 */
[-C--:B------:R-:W-:Y:S02]  /*11170*/  LEA.HI.X.SX32 R5, R12, R0.reuse, 0x1, P1 ;  /* 0x000000000c057211 */ /* 0x080fe400008f0eff */
[----:B------:R-:W-:Y:S01]  /*11180*/  LEA.HI.X.SX32 R2, R2, R0, 0x1, P0 ;  /* 0x0000000002027211 */ /* 0x000fe200000f0eff */
[----:B------:R1:W-:Y:S01]  /*11190*/  STL [R1+0x388], R7 ;  /* 0x0003880701007387 */ /* 0x0003e20000100800 */
[----:B0-----:R-:W-:-:S03]  /*111a0*/  IADD3 R6, P1, R13, R4, RZ ;  /* 0x000000040d067210 */ /* 0x001fc60007f3e0ff */
[----:B------:R0:W-:Y:S01]  /*111b0*/  STL [R1+0x434], R5 ;  /* 0x0004340501007387 */ /* 0x0001e20000100800 */
[----:B-1----:R-:W-:-:S03]  /*111c0*/  IADD3 R7, P0, R14, R4, RZ ;  /* 0x000000040e077210 */ /* 0x002fc60007f1e0ff */
[----:B------:R1:W-:Y:S01]  /*111d0*/  STL [R1+0x458], R6 ;  /* 0x0004580601007387 */ /* 0x0003e20000100800 */
[C---:B------:R-:W-:Y:S02]  /*111e0*/  IMAD R15, R3.reuse, 0x34, RZ ;  /* 0x00000034030f7824 */ /* 0x040fe400078e02ff */
[----:B0-----:R-:W-:Y:S01]  /*111f0*/  IMAD R5, R3, 0x50, RZ ;  /* 0x0000005003057824 */ /* 0x001fe200078e02ff */
[----:B------:R0:W-:Y:S01]  /*11200*/  STL [R1+0x4bc], R2 ;  /* 0x0004bc0201007387 */ /* 0x0001e20000100800 */
[----:B-1----:R-:W-:-:S03]  /*11210*/  LEA.HI.X.SX32 R6, R13, R0, 0x1, P2 ;  /* 0x000000000d067211 */ /* 0x002fc600010f0eff */
[----:B------:R1:W-:Y:S01]  /*11220*/  STL [R1+0x4d0], R7 ;  /* 0x0004d00701007387 */ /* 0x0003e20000100800 */
[----:B------:R-:W-:-:S03]  /*11230*/  IMAD R16, R3, 0x1a, RZ ;  /* 0x0000001a03107824 */ /* 0x000fc600078e02ff */
[----:B------:R2:W-:Y:S01]  /*11240*/  STL [R1+0x364], R6 ;  /* 0x0003640601007387 */ /* 0x0005e20000100800 */
[----:B0-----:R-:W-:Y:S01]  /*11250*/  IMAD R2, R3, 0xf, RZ ;  /* 0x0000000f03027824 */ /* 0x001fe200078e02ff */
[----:B-1----:R-:W-:Y:S02]  /*11260*/  IADD3 R7, P2, R5, R4, RZ ;  /* 0x0000000405077210 */ /* 0x002fe40007f5e0ff */
[----:B------:R-:W-:Y:S02]  /*11270*/  LEA.HI.X.SX32 R5, R14, R0, 0x1, P1 ;  /* 0x000000000e057211 */ /* 0x000fe400008f0eff */
[----:B--2---:R-:W-:Y:S01]  /*11280*/  IADD3 R6, P1, R15, R4, RZ ;  /* 0x000000040f067210 */ /* 0x004fe20007f3e0ff */
[----:B------:R0:W-:Y:S01]  /*11290*/  STL [R1+0x408], R7 ;  /* 0x0004080701007387 */ /* 0x0001e20000100800 */
[----:B------:R-:W-:-:S03]  /*112a0*/  LEA.HI.X.SX32 R2, R2, R0, 0x1, P0 ;  /* 0x0000000002027211 */ /* 0x000fc600000f0eff */
[----:B------:R1:W-:Y:S01]  /*112b0*/  STL [R1+0x454], R5 ;  /* 0x0004540501007387 */ /* 0x0003e20000100800 */
[----:B------:R-:W-:-:S03]  /*112c0*/  IMAD R17, R3, 0x2c, RZ ;  /* 0x0000002c03117824 */ /* 0x000fc600078e02ff */
[----:B------:R2:W-:Y:S01]  /*112d0*/  STL [R1+0x478], R6 ;  /* 0x0004780601007387 */ /* 0x0005e20000100800 */
[----:B0-----:R-:W-:Y:S01]  /*112e0*/  IADD3 R7, P0, R16, R4, RZ ;  /* 0x0000000410077210 */ /* 0x001fe20007f1e0ff */
[----:B-1----:R-:W-:Y:S02]  /*112f0*/  IMAD R5, R3, 0x60, RZ ;  /* 0x0000006003057824 */ /* 0x002fe400078e02ff */
[----:B------:R0:W-:Y:S01]  /*11300*/  STL [R1+0x4cc], R2 ;  /* 0x0004cc0201007387 */ /* 0x0001e20000100800 */
[----:B--2---:R-:W-:-:S03]  /*11310*/  LEA.HI.X.SX32 R6, R15, R0, 0x1, P3 ;  /* 0x000000000f067211 */ /* 0x004fc600018f0eff */
[----:B------:R1:W-:Y:S01]  /*11320*/  STL [R1+0x4e0], R7 ;  /* 0x0004e00701007387 */ /* 0x0003e20000100800 */
[----:B------:R-:W-:-:S03]  /*11330*/  IMAD R18, R3, 0x16, RZ ;  /* 0x0000001603127824 */ /* 0x000fc600078e02ff */
[----:B------:R2:W-:Y:S01]  /*11340*/  STL [R1+0x3a4], R6 ;  /* 0x0003a40601007387 */ /* 0x0005e20000100800 */
[----:B0-----:R-:W-:Y:S01]  /*11350*/  IMAD R2, R3, 0xd, RZ ;  /* 0x0000000d03027824 */ /* 0x001fe200078e02ff */
[----:B-1----:R-:W-:Y:S02]  /*11360*/  IADD3 R7, P3, R5, R4, RZ ;  /* 0x0000000405077210 */ /* 0x002fe40007f7e0ff */
[----:B--2---:R-:W-:Y:S02]  /*11370*/  LEA.HI.X.SX32 R6, R16, R0, 0x1, P1 ;  /* 0x0000000010067211 */ /* 0x004fe400008f0eff */
[----:B------:R-:W-:Y:S01]  /*11380*/  IADD3 R5, P1, R17, R4, RZ ;  /* 0x0000000411057210 */ /* 0x000fe20007f3e0ff */
[----:B------:R-:W-:Y:S01]  /*11390*/  STL [R1+0x3c8], R7 ;  /* 0x0003c80701007387 */ /* 0x000fe20000100800 */
[----:B------:R-:W-:Y:S01]  /*113a0*/  LEA.HI.X.SX32 R2, R2, R0, 0x1, P0 ;  /* 0x0000000002027211 */ /* 0x000fe200000f0eff */
[C---:B------:R-:W-:Y:S02]  /*113b0*/  IMAD R19, R3.reuse, 0x24, RZ ;  /* 0x0000002403137824 */ /* 0x040fe400078e02ff */
[----:B------:R0:W-:Y:S01]  /*113c0*/  STL [R1+0x474], R6 ;  /* 0x0004740601007387 */ /* 0x0001e20000100800 */
[----:B------:R-:W-:-:S03]  /*113d0*/  IMAD R20, R3, 0x12, RZ ;  /* 0x0000001203147824 */ /* 0x000fc600078e02ff */
[----:B------:R1:W-:Y:S01]  /*113e0*/  STL [R1+0x498], R5 ;  /* 0x0004980501007387 */ /* 0x0003e20000100800 */
[----:B0-----:R-:W-:-:S03]  /*113f0*/  IADD3 R6, P0, R18, R4, RZ ;  /* 0x0000000412067210 */ /* 0x001fc60007f1e0ff */
[----:B------:R0:W-:Y:S01]  /*11400*/  STL [R1+0x4dc], R2 ;  /* 0x0004dc0201007387 */ /* 0x0001e20000100800 */
[----:B-1----:R-:W-:-:S03]  /*11410*/  LEA.HI.X.SX32 R5, R17, R0, 0x1, P4 ;  /* 0x0000000011057211 */ /* 0x002fc600020f0eff */
[----:B------:R1:W-:Y:S01]  /*11420*/  STL [R1+0x4f0], R6 ;  /* 0x0004f00601007387 */ /* 0x0003e20000100800 */
[----:B------:R-:W-:Y:S01]  /*11430*/  IADD3 R7, P4, R19, R4, RZ ;  /* 0x0000000413077210 */ /* 0x000fe20007f9e0ff */
[C---:B------:R-:W-:Y:S02]  /*11440*/  IMAD R21, R3.reuse, 0x38, RZ ;  /* 0x0000003803157824 */ /* 0x040fe400078e02ff */
[----:B------:R2:W-:Y:S01]  /*11450*/  STL [R1+0x3e4], R5 ;  /* 0x0003e40501007387 */ /* 0x0005e20000100800 */
[----:B0-----:R-:W-:Y:S01]  /*11460*/  IMAD R2, R3, 0xb, RZ ;  /* 0x0000000b03027824 */ /* 0x001fe200078e02ff */
[----:B-1----:R-:W-:Y:S02]  /*11470*/  LEA.HI.X.SX32 R6, R18, R0, 0x1, P1 ;  /* 0x0000000012067211 */ /* 0x002fe400008f0eff */
[----:B------:R-:W-:Y:S01]  /*11480*/  STL [R1+0x4b8], R7 ;  /* 0x0004b80701007387 */ /* 0x000fe20000100800 */
[----:B--2---:R-:W-:-:S03]  /*11490*/  IADD3 R5, P1, R20, R4, RZ ;  /* 0x0000000414057210 */ /* 0x004fc60007f3e0ff */
[----:B------:R0:W-:Y:S01]  /*114a0*/  STL [R1+0x494], R6 ;  /* 0x0004940601007387 */ /* 0x0001e20000100800 */
[----:B------:R-:W-:Y:S01]  /*114b0*/  LEA.HI.X.SX32 R2, R2, R0, 0x1, P0 ;  /* 0x0000000002027211 */ /* 0x000fe200000f0eff */
[----:B------:R-:W-:Y:S02]  /*114c0*/  IMAD R22, R3, 0x1c, RZ ;  /* 0x0000001c03167824 */ /* 0x000fe400078e02ff */
[----:B------:R1:W-:Y:S01]  /*114d0*/  STL [R1+0x500], R5 ;  /* 0x0005000501007387 */ /* 0x0003e20000100800 */
[----:B0-----:R-:W-:-:S03]  /*114e0*/  IADD3 R6, P0, R21, R4, RZ ;  /* 0x0000000415067210 */ /* 0x001fc60007f1e0ff */
[----:B------:R0:W-:Y:S01]  /*114f0*/  STL [R1+0x4ec], R2 ;  /* 0x0004ec0201007387 */ /* 0x0001e20000100800 */
[----:B-1----:R-:W-:-:S03]  /*11500*/  LEA.HI.X.SX32 R5, R19, R0, 0x1, P6 ;  /* 0x0000000013057211 */ /* 0x002fc600030f0eff */
[----:B------:R1:W-:Y:S01]  /*11510*/  STL [R1+0x468], R6 ;  /* 0x0004680601007387 */ /* 0x0003e20000100800 */
[----:B------:R-:W-:-:S03]  /*11520*/  IMAD R23, R3, 0xe, RZ ;  /* 0x0000000e03177824 */ /* 0x000fc600078e02ff */
[----:B------:R2:W-:Y:S01]  /*11530*/  STL [R1+0x424], R5 ;  /* 0x0004240501007387 */ /* 0x0005e20000100800 */
[C---:B------:R-:W-:Y:S02]  /*11540*/  IMAD R24, R3.reuse, 0x28, RZ ;  /* 0x0000002803187824 */ /* 0x040fe400078e02ff */
[----:B0-----:R-:W-:Y:S01]  /*11550*/  IMAD R2, R3, 0x9, RZ ;  /* 0x0000000903027824 */ /* 0x001fe200078e02ff */
[----:B-1----:R-:W-:Y:S02]  /*11560*/  IADD3 R6, P6, R22, R4, RZ ;  /* 0x0000000416067210 */ /* 0x002fe40007fde0ff */
[----:B--2---:R-:W-:-:S03]  /*11570*/  LEA.HI.X.SX32 R5, R20, R0, 0x1, P4 ;  /* 0x0000000014057211 */ /* 0x004fc600020f0eff */
[----:B------:R0:W-:Y:S01]  /*11580*/  STL [R1+0x4d8], R6 ;  /* 0x0004d80601007387 */ /* 0x0001e20000100800 */
[----:B------:R-:W-:Y:S01]  /*11590*/  IADD3 R7, P4, R23, R4, RZ ;  /* 0x0000000417077210 */ /* 0x000fe20007f9e0ff */
[----:B------:R-:W-:Y:S02]  /*115a0*/  IMAD R25, R3, 0x14, RZ ;  /* 0x0000001403197824 */ /* 0x000fe400078e02ff */
[----:B------:R1:W-:Y:S01]  /*115b0*/  STL [R1+0x4b4], R5 ;  /* 0x0004b40501007387 */ /* 0x0003e20000100800 */
[----:B0-----:R-:W-:-:S03]  /*115c0*/  LEA.HI.X.SX32 R6, R2, R0, 0x1, P1 ;  /* 0x0000000002067211 */ /* 0x001fc600008f0eff */
[----:B------:R-:W-:Y:S01]  /*115d0*/  STL [R1+0x510], R7 ;  /* 0x0005100701007387 */ /* 0x000fe20000100800 */
[----:B-1----:R-:W-:-:S03]  /*115e0*/  IADD3 R5, P1, R24, R4, RZ ;  /* 0x0000000418057210 */ /* 0x002fc60007f3e0ff */
[----:B------:R0:W-:Y:S01]  /*115f0*/  STL [R1+0x4fc], R6 ;  /* 0x0004fc0601007387 */ /* 0x0001e20000100800 */
[----:B------:R-:W-:Y:S01]  /*11600*/  LEA.HI.X.SX32 R2, R21, R0, 0x1, P5 ;  /* 0x0000000015027211 */ /* 0x000fe200028f0eff */
[C---:B------:R-:W-:Y:S02]  /*11610*/  IMAD R26, R3.reuse, 0xa, RZ ;  /* 0x0000000a031a7824 */ /* 0x040fe400078e02ff */
[----:B------:R1:W-:Y:S01]  /*11620*/  STL [R1+0x4a8], R5 ;  /* 0x0004a80501007387 */ /* 0x0003e20000100800 */
[----:B------:R-:W-:Y:S01]  /*11630*/  IMAD R27, R3, 0x30, RZ ;  /* 0x00000030031b7824 */ /* 0x000fe200078e02ff */
[----:B0-----:R-:W-:Y:S02]  /*11640*/  IADD3 R6, P5, R25, R4, RZ ;  /* 0x0000000419067210 */ /* 0x001fe40007fbe0ff */
[----:B------:R0:W-:Y:S01]  /*11650*/  STL [R1+0x384], R2 ;  /* 0x0003840201007387 */ /* 0x0001e20000100800 */
[----:B-1----:R-:W-:-:S03]  /*11660*/  LEA.HI.X.SX32 R5, R22, R0, 0x1, P0 ;  /* 0x0000000016057211 */ /* 0x002fc600000f0eff */
[----:B------:R-:W-:Y:S01]  /*11670*/  STL [R1+0x4f8], R6 ;  /* 0x0004f80601007387 */ /* 0x000fe20000100800 */
[----:B------:R-:W-:-:S03]  /*11680*/  IADD3 R7, P0, R26, R4, RZ ;  /* 0x000000041a077210 */ /* 0x000fc60007f1e0ff */
[----:B------:R1:W-:Y:S01]  /*11690*/  STL [R1+0x464], R5 ;  /* 0x0004640501007387 */ /* 0x0003e20000100800 */
[----:B0-----:R-:W-:-:S03]  /*116a0*/  IMAD R2, R3, 0x7, RZ ;  /* 0x0000000703027824 */ /* 0x001fc600078e02ff */
[----:B------:R-:W-:Y:S02]  /*116b0*/  STL [R1+0x520], R7 ;  /* 0x0005200701007387 */ /* 0x000fe40000100800 */
[-C--:B------:R-:W-:Y:S02]  /*116c0*/  LEA.HI.X.SX32 R2, R2, R0.reuse, 0x1, P4 ;  /* 0x0000000002027211 */ /* 0x080fe400020f0eff */
[----:B-1----:R-:W-:Y:S02]  /*116d0*/  LEA.HI.X.SX32 R5, R23, R0, 0x1, P6 ;  /* 0x0000000017057211 */ /* 0x002fe400030f0eff */
[----:B------:R-:W-:-:S03]  /*116e0*/  IADD3 R6, P6, R27, R4, RZ ;  /* 0x000000041b067210 */ /* 0x000fc60007fde0ff */
[----:B------:R0:W-:Y:S04]  /*116f0*/  STL [R1+0x4d4], R5 ;  /* 0x0004d40501007387 */ /* 0x0001e80000100800 */
[----:B------:R1:W-:Y:S04]  /*11700*/  STL [R1+0x488], R6 ;  /* 0x0004880601007387 */ /* 0x0003e80000100800 */
[----:B------:R2:W-:Y:S01]  /*11710*/  STL [R1+0x50c], R2 ;  /* 0x00050c0201007387 */ /* 0x0005e20000100800 */
[----:B0-----:R-:W-:Y:S01]  /*11720*/  IADD3 R5, P4, R28, R4, RZ ;  /* 0x000000041c057210 */ /* 0x001fe20007f9e0ff */
[----:B-1----:R-:W-:-:S04]  /*11730*/  IMAD R6, R3, 0x6, RZ ;  /* 0x0000000603067824 */ /* 0x002fc800078e02ff */
[----:B------:R0:W-:Y:S01]  /*11740*/  STL [R1+0x4e8], R5 ;  /* 0x0004e80501007387 */ /* 0x0001e20000100800 */
[----:B--2---:R-:W-:Y:S02]  /*11750*/  LEA.HI.X.SX32 R2, R24, R0, 0x1, P2 ;  /* 0x0000000018027211 */ /* 0x004fe400010f0eff */
[----:B------:R-:W-:-:S03]  /*11760*/  IADD3 R7, P2, R29, R4, RZ ;  /* 0x000000041d077210 */ /* 0x000fc60007f5e0ff */
[----:B------:R1:W-:Y:S01]  /*11770*/  STL [R1+0x404], R2 ;  /* 0x0004040201007387 */ /* 0x0003e20000100800 */
[----:B0-----:R-:W-:-:S03]  /*11780*/  LEA.HI.X.SX32 R5, R25, R0, 0x1, P1 ;  /* 0x0000000019057211 */ /* 0x001fc600008f0eff */
[----:B------:R0:W-:Y:S01]  /*11790*/  STL [R1+0x518], R7 ;  /* 0x0005180701007387 */ /* 0x0001e20000100800 */
[----:B------:R-:W-:-:S03]  /*117a0*/  LEA.HI.X.SX32 R8, R26, R0, 0x1, P5 ;  /* 0x000000001a087211 */ /* 0x000fc600028f0eff */
[----:B------:R2:W-:Y:S01]  /*117b0*/  STL [R1+0x4a4], R5 ;  /* 0x0004a40501007387 */ /* 0x0005e20000100800 */
[C---:B-1----:R-:W-:Y:S01]  /*117c0*/  IMAD R2, R3.reuse, 0x5, RZ ;  /* 0x0000000503027824 */ /* 0x042fe200078e02ff */
[-C--:B0-----:R-:W-:Y:S02]  /*117d0*/  IADD3 R7, P1, R6, R4.reuse, RZ ;  /* 0x0000000406077210 */ /* 0x081fe40007f3e0ff */
[----:B--2---:R-:W-:-:S03]  /*117e0*/  LEA R5, P5, R3, R4, 0x6 ;  /* 0x0000000403057211 */ /* 0x004fc600078a30ff */
[----:B------:R0:W-:Y:S04]  /*117f0*/  STL [R1+0x530], R7 ;  /* 0x0005300701007387 */ /* 0x0001e80000100800 */
[----:B------:R-:W-:Y:S04]  /*11800*/  STL [R1+0x4f4], R8 ;  /* 0x0004f40801007387 */ /* 0x000fe80000100800 */
[----:B------:R1:W-:Y:S01]  /*11810*/  STL [R1+0x448], R5 ;  /* 0x0004480501007387 */ /* 0x0003e20000100800 */
[----:B0-----:R-:W-:Y:S02]  /*11820*/  LEA.HI.X.SX32 R7, R2, R0, 0x1, P0 ;  /* 0x0000000002077211 */ /* 0x001fe400000f0eff */
[----:B------:R-:W-:-:S03]  /*11830*/  LEA R2, P0, R3, R4, 0x5 ;  /* 0x0000000403027211 */ /* 0x000fc600078028ff */
[----:B------:R0:W-:Y:S01]  /*11840*/  STL [R1+0x51c], R7 ;  /* 0x00051c0701007387 */ /* 0x0001e20000100800 */
[----:B-1----:R-:W-:-:S03]  /*11850*/  LEA.HI.X.SX32 R5, R27, R0, 0x1, P3 ;  /* 0x000000001b057211 */ /* 0x002fc600018f0eff */
[----:B------:R1:W-:Y:S04]  /*11860*/  STL [R1+0x4c8], R2 ;  /* 0x0004c80201007387 */ /* 0x0003e80000100800 */
[----:B------:R2:W-:Y:S01]  /*11870*/  STL [R1+0x3c4], R5 ;  /* 0x0003c40501007387 */ /* 0x0005e20000100800 */
[C---:B0-----:R-:W-:Y:S01]  /*11880*/  LEA R7, P3, R3.reuse, R4, 0x4 ;  /* 0x0000000403077211 */ /* 0x041fe200078620ff */
[C---:B-1----:R-:W-:Y:S01]  /*11890*/  IMAD.SHL.U32 R2, R3.reuse, 0x2, RZ ;  /* 0x0000000203027824 */ /* 0x042fe200078e00ff */
[----:B--2---:R-:W-:Y:S02]  /*118a0*/  LEA.HI.X.SX32 R5, R28, R0, 0x1, P6 ;  /* 0x000000001c057211 */ /* 0x004fe400030f0eff */
[----:B------:R-:W-:Y:S01]  /*118b0*/  LEA R8, P6, R3, R4, 0x3 ;  /* 0x0000000403087211 */ /* 0x000fe200078c18ff */
[----:B------:R0:W-:Y:S04]  /*118c0*/  STL [R1+0x508], R7 ;  /* 0x0005080701007387 */ /* 0x0001e80000100800 */
[----:B------:R-:W-:Y:S04]  /*118d0*/  STL [R1+0x484], R5 ;  /* 0x0004840501007387 */ /* 0x000fe80000100800 */
[----:B------:R1:W-:Y:S01]  /*118e0*/  STL [R1+0x528], R8 ;  /* 0x0005280801007387 */ /* 0x0003e20000100800 */
[----:B0-----:R-:W-:-:S05]  /*118f0*/  LEA.HI.X.SX32 R7, R29, R0, 0x1, P4 ;  /* 0x000000001d077211 */ /* 0x001fca00020f0eff */
[----:B------:R0:W-:Y:S01]  /*11900*/  STL [R1+0x4e4], R7 ;  /* 0x0004e40701007387 */ /* 0x0001e20000100800 */
[----:B-1----:R-:W-:-:S05]  /*11910*/  IADD3 R8, P4, R2, R4, RZ ;  /* 0x0000000402087210 */ /* 0x002fca0007f9e0ff */
[----:B------:R1:W-:Y:S01]  /*11920*/  STL [R1+0x540], R8 ;  /* 0x0005400801007387 */ /* 0x0003e20000100800 */
[----:B0-----:R-:W-:Y:S02]  /*11930*/  LEA.HI.X.SX32 R7, R6, R0, 0x1, P2 ;  /* 0x0000000006077211 */ /* 0x001fe400010f0eff */
[C---:B------:R-:W-:Y:S02]  /*11940*/  LEA R6, P2, R3.reuse, R4, 0x2 ;  /* 0x0000000403067211 */ /* 0x040fe400078410ff */
[----:B------:R-:W2:Y:S01]  /*11950*/  LDL.LU R4, [R1+0xb74] ;  /* 0x000b740001047983 */ /* 0x000ea20000300800 */
[----:B------:R-:W-:-:S05]  /*11960*/  IMAD R5, R3, 0x3, RZ ;  /* 0x0000000303057824 */ /* 0x000fca00078e02ff */
[----:B------:R-:W-:Y:S01]  /*11970*/  LEA.HI.X.SX32 R5, R5, R0, 0x1, P1 ;  /* 0x0000000005057211 */ /* 0x000fe200008f0eff */
[----:B------:R0:W-:Y:S01]  /*11980*/  STL [R1+0x514], R7 ;  /* 0x0005140701007387 */ /* 0x0001e20000100800 */
[----:B-1----:R-:W-:-:S03]  /*11990*/  IMAD.SHL.U32 R8, R3, 0x20, RZ ;  /* 0x0000002003087824 */ /* 0x002fc600078e00ff */
[----:B------:R1:W-:Y:S04]  /*119a0*/  STL [R1+0x538], R6 ;  /* 0x0005380601007387 */ /* 0x0003e80000100800 */
[----:B------:R3:W-:Y:S01]  /*119b0*/  STL [R1+0x52c], R5 ;  /* 0x00052c0501007387 */ /* 0x0007e20000100800 */
[C---:B0-----:R-:W-:Y:S01]  /*119c0*/  IMAD.SHL.U32 R7, R3.reuse, 0x10, RZ ;  /* 0x0000001003077824 */ /* 0x041fe200078e00ff */
[----:B------:R-:W-:Y:S01]  /*119d0*/  LEA.HI.X.SX32 R8, R8, R0, 0x1, P5 ;  /* 0x0000000008087211 */ /* 0x000fe200028f0eff */
[----:B-1----:R-:W-:-:S03]  /*119e0*/  IMAD.SHL.U32 R6, R3, 0x8, RZ ;  /* 0x0000000803067824 */ /* 0x002fc600078e00ff */
[-C--:B------:R-:W-:Y:S01]  /*119f0*/  LEA.HI.X.SX32 R7, R7, R0.reuse, 0x1, P0 ;  /* 0x0000000007077211 */ /* 0x080fe200000f0eff */
[C---:B---3--:R-:W-:Y:S01]  /*11a00*/  IMAD.SHL.U32 R5, R3.reuse, 0x4, RZ ;  /* 0x0000000403057824 */ /* 0x048fe200078e00ff */
[-C--:B------:R-:W-:Y:S01]  /*11a10*/  LEA.HI.X.SX32 R6, R6, R0.reuse, 0x1, P3 ;  /* 0x0000000006067211 */ /* 0x080fe200018f0eff */
[----:B------:R-:W-:Y:S01]  /*11a20*/  STL [R1+0x444], R8 ;  /* 0x0004440801007387 */ /* 0x000fe20000100800 */
[-C--:B------:R-:W-:Y:S02]  /*11a30*/  LEA.HI.X.SX32 R3, R3, R0.reuse, 0x1, P4 ;  /* 0x0000000003037211 */ /* 0x080fe400020f0eff */
[-C--:B------:R-:W-:Y:S01]  /*11a40*/  LEA.HI.X.SX32 R5, R5, R0.reuse, 0x1, P6 ;  /* 0x0000000005057211 */ /* 0x080fe200030f0eff */
[----:B------:R-:W-:Y:S01]  /*11a50*/  STL [R1+0x4c4], R7 ;  /* 0x0004c40701007387 */ /* 0x000fe20000100800 */
[----:B------:R-:W-:-:S03]  /*11a60*/  LEA.HI.X.SX32 R2, R2, R0, 0x1, P2 ;  /* 0x0000000002027211 */ /* 0x000fc600010f0eff */
[----:B------:R-:W-:Y:S04]  /*11a70*/  STL [R1+0x504], R6 ;  /* 0x0005040601007387 */ /* 0x000fe80000100800 */
[----:B------:R-:W-:Y:S04]  /*11a80*/  STL [R1+0x524], R5 ;  /* 0x0005240501007387 */ /* 0x000fe80000100800 */
[----:B------:R0:W5:Y:S04]  /*11a90*/  LDL.LU R0, [R1+0xb70] ;  /* 0x000b700001007983 */ /* 0x0001680000300800 */
[----:B------:R-:W-:Y:S04]  /*11aa0*/  STL [R1+0x53c], R3 ;  /* 0x00053c0301007387 */ /* 0x000fe80000100800 */
[----:B------:R-:W-:Y:S04]  /*11ab0*/  STL [R1+0xc0], RZ ;  /* 0x0000c0ff01007387 */ /* 0x000fe80000100800 */
[----:B------:R1:W-:Y:S04]  /*11ac0*/  STL [R1+0x534], R2 ;  /* 0x0005340201007387 */ /* 0x0003e80000100800 */
[----:B-1----:R-:W1:Y:S04]  /*11ad0*/  S2R R2, SR_TID.X ;  /* 0x0000000000027919 */ /* 0x002e680000002100 */
[----:B------:R-:W3:Y:S01]  /*11ae0*/  S2R R6, SR_TID.X ;  /* 0x0000000000067919 */ /* 0x000ee20000002100 */
[----:B-1----:R-:W-:-:S05]  /*11af0*/  LOP3.LUT R2, R2, 0x3f, RZ, 0xc0, !PT ;  /* 0x0000003f02027812 */ /* 0x002fca00078ec0ff */
[----:B------:R-:W-:Y:S02]  /*11b00*/  IMAD.SHL.U32 R5, R2, 0x2, RZ ;  /* 0x0000000202057824 */ /* 0x000fe400078e00ff */
[----:B------:R-:W1:Y:S04]  /*11b10*/  S2R R2, SR_TID.X ;  /* 0x0000000000027919 */ /* 0x000e680000002100 */
[----:B------:R0:W-:Y:S04]  /*11b20*/  STL [R1+0xc4], RZ ;  /* 0x0000c4ff01007387 */ /* 0x0001e80000100800 */
[----:B------:R0:W-:Y:S04]  /*11b30*/  STL [R1+0xc8], RZ ;  /* 0x0000c8ff01007387 */ /* 0x0001e80000100800 */
[----:B------:R0:W-:Y:S04]  /*11b40*/  STL [R1+0xcc], RZ ;  /* 0x0000ccff01007387 */ /* 0x0001e80000100800 */
[----:B------:R0:W-:Y:S01]  /*11b50*/  STL [R1+0xb0], RZ ;  /* 0x0000b0ff01007387 */ /* 0x0001e20000100800 */
[----:B------:R-:W-:-:S03]  /*11b60*/  LOP3.LUT R7, R5, 0x10, RZ, 0x3c, !PT ;  /* 0x0000001005077812 */ /* 0x000fc600078e3cff */
[----:B------:R0:W-:Y:S01]  /*11b70*/  STL [R1+0xb4], RZ ;  /* 0x0000b4ff01007387 */ /* 0x0001e20000100800 */
[----:B-1----:R-:W-:-:S03]  /*11b80*/  LOP3.LUT R2, R2, 0x7, RZ, 0xc0, !PT ;  /* 0x0000000702027812 */ /* 0x002fc600078ec0ff */
[----:B------:R0:W-:Y:S01]  /*11b90*/  STL [R1+0xb8], RZ ;  /* 0x0000b8ff01007387 */ /* 0x0001e20000100800 */
[----:B---3--:R-:W-:-:S03]  /*11ba0*/  IMAD.SHL.U32 R7, R6, 0x2, RZ ;  /* 0x0000000206077824 */ /* 0x008fc600078e00ff */
[----:B------:R0:W-:Y:S01]  /*11bb0*/  STL [R1+0xbc], RZ ;  /* 0x0000bcff01007387 */ /* 0x0001e20000100800 */
[----:B------:R-:W-:-:S03]  /*11bc0*/  IMAD R2, R2, 0x90, RZ ;  /* 0x0000009002027824 */ /* 0x000fc600078e02ff */
[----:B------:R0:W-:Y:S04]  /*11bd0*/  STL [R1+0xa0], RZ ;  /* 0x0000a0ff01007387 */ /* 0x0001e80000100800 */
[----:B------:R0:W-:Y:S01]  /*11be0*/  STL [R1+0xa4], RZ ;  /* 0x0000a4ff01007387 */ /* 0x0001e20000100800 */
[----:B------:R-:W-:-:S03]  /*11bf0*/  IMAD.SHL.U32 R6, R6, 0x40, RZ ;  /* 0x0000004006067824 */ /* 0x000fc600078e00ff */
[----:B------:R0:W-:Y:S01]  /*11c00*/  STL [R1+0xa8], RZ ;  /* 0x0000a8ff01007387 */ /* 0x0001e20000100800 */
[----:B------:R-:W-:-:S03]  /*11c10*/  LOP3.LUT R2, R2, 0x10, R7, 0x78, !PT ;  /* 0x0000001002027812 */ /* 0x000fc600078e7807 */
[----:B------:R0:W-:Y:S04]  /*11c20*/  STL [R1+0xac], RZ ;  /* 0x0000acff01007387 */ /* 0x0001e80000100800 */
[----:B------:R0:W-:Y:S04]  /*11c30*/  STL [R1+0x90], RZ ;  /* 0x000090ff01007387 */ /* 0x0001e80000100800 */
[----:B------:R0:W-:Y:S04]  /*11c40*/  STL [R1+0x94], RZ ;  /* 0x000094ff01007387 */ /* 0x0001e80000100800 */
[----:B------:R0:W-:Y:S01]  /*11c50*/  STL [R1+0x98], RZ ;  /* 0x000098ff01007387 */ /* 0x0001e20000100800 */
[----:B------:R-:W-:-:S03]  /*11c60*/  LOP3.LUT R2, R2, 0x400, R6, 0xf8, !PT ;  /* 0x0000040002027812 */ /* 0x000fc600078ef806 */
[----:B------:R0:W-:Y:S01]  /*11c70*/  STL [R1+0x9c], RZ ;  /* 0x00009cff01007387 */ /* 0x0001e20000100800 */
[----:B------:R-:W-:-:S03]  /*11c80*/  LOP3.LUT R3, R5, 0x20, RZ, 0x3c, !PT ;  /* 0x0000002005037812 */ /* 0x000fc600078e3cff */
[----:B------:R0:W-:Y:S01]  /*11c90*/  STL [R1+0x80], RZ ;  /* 0x000080ff01007387 */ /* 0x0001e20000100800 */
[----:B------:R-:W-:-:S03]  /*11ca0*/  LOP3.LUT R3, R5, 0x40, RZ, 0x3c, !PT ;  /* 0x0000004005037812 */ /* 0x000fc600078e3cff */
[----:B------:R0:W-:Y:S01]  /*11cb0*/  STL [R1+0x84], RZ ;  /* 0x000084ff01007387 */ /* 0x0001e20000100800 */
[----:B------:R-:W-:-:S03]  /*11cc0*/  LOP3.LUT R8, R5, 0x30, RZ, 0x3c, !PT ;  /* 0x0000003005087812 */ /* 0x000fc600078e3cff */
[----:B------:R0:W-:Y:S01]  /*11cd0*/  STL [R1+0x88], RZ ;  /* 0x000088ff01007387 */ /* 0x0001e20000100800 */
[----:B------:R-:W-:-:S03]  /*11ce0*/  LOP3.LUT R6, R5, 0x50, RZ, 0x3c, !PT ;  /* 0x0000005005067812 */ /* 0x000fc600078e3cff */
[----:B------:R0:W-:Y:S01]  /*11cf0*/  STL [R1+0x8c], RZ ;  /* 0x00008cff01007387 */ /* 0x0001e20000100800 */
[C---:B------:R-:W-:Y:S02]  /*11d00*/  LOP3.LUT R7, R5.reuse, 0x60, RZ, 0x3c, !PT ;  /* 0x0000006005077812 */ /* 0x040fe400078e3cff */
[----:B------:R-:W-:Y:S01]  /*11d10*/  LOP3.LUT R3, R5, 0x70, RZ, 0x3c, !PT ;  /* 0x0000007005037812 */ /* 0x000fe200078e3cff */
[----:B------:R0:W-:Y:S01]  /*11d20*/  STL [R1+0x70], RZ ;  /* 0x000070ff01007387 */ /* 0x0001e20000100800 */
[C---:B------:R-:W-:Y:S02]  /*11d30*/  LOP3.LUT R6, R2.reuse, 0x20, RZ, 0x3c, !PT ;  /* 0x0000002002067812 */ /* 0x040fe400078e3cff */
[C---:B------:R-:W-:Y:S01]  /*11d40*/  LOP3.LUT R5, R2.reuse, 0x40, RZ, 0x3c, !PT ;  /* 0x0000004002057812 */ /* 0x040fe200078e3cff */
[----:B------:R0:W-:Y:S01]  /*11d50*/  STL [R1+0x74], RZ ;  /* 0x000074ff01007387 */ /* 0x0001e20000100800 */
[----:B------:R-:W-:-:S03]  /*11d60*/  LOP3.LUT R3, R2, 0x60, RZ, 0x3c, !PT ;  /* 0x0000006002037812 */ /* 0x000fc600078e3cff */
[----:B------:R0:W-:Y:S04]  /*11d70*/  STL [R1+0x78], RZ ;  /* 0x000078ff01007387 */ /* 0x0001e80000100800 */
[----:B------:R0:W-:Y:S04]  /*11d80*/  STL [R1+0x7c], RZ ;  /* 0x00007cff01007387 */ /* 0x0001e80000100800 */
[----:B------:R0:W-:Y:S04]  /*11d90*/  STL [R1+0x60], RZ ;  /* 0x000060ff01007387 */ /* 0x0001e80000100800 */
[----:B------:R0:W-:Y:S04]  /*11da0*/  STL [R1+0x64], RZ ;  /* 0x000064ff01007387 */ /* 0x0001e80000100800 */
[----:B------:R0:W-:Y:S04]  /*11db0*/  STL [R1+0x68], RZ ;  /* 0x000068ff01007387 */ /* 0x0001e80000100800 */
[----:B------:R0:W-:Y:S01]  /*11dc0*/  STL [R1+0x6c], RZ ;  /* 0x00006cff01007387 */ /* 0x0001e20000100800 */
[----:B------:R-:W-:-:S02]  /*11dd0*/  ULDC UR4, c[0x0][0x18c] ;  /* 0x0000630000047ab9 */ /* 0x000fc40000000800 */
[----:B------:R-:W-:-:S04]  /*11de0*/  USHF.L.U32 UR4, UR4, 0x6, URZ ;  /* 0x0000000604047899 */ /* 0x000fc8000800063f */
[----:B------:R-:W-:Y:S02]  /*11df0*/  USHF.R.S32.HI UR5, URZ, 0x1f, UR4 ;  /* 0x0000001f3f057899 */ /* 0x000fe40008011404 */
[----:B------:R-:W-:Y:S02]  /*11e00*/  USHF.L.U32 UR8, UR4, 0x1, URZ ;  /* 0x0000000104087899 */ /* 0x000fe4000800063f */
[----:B------:R-:W-:Y:S01]  /*11e10*/  USHF.L.U64.HI UR5, UR4, 0x1, UR5 ;  /* 0x0000000104057899 */ /* 0x000fe20008010205 */
[----:B--2---:R-:W-:-:S05]  /*11e20*/  LOP3.LUT R2, R4, 0x40, RZ, 0x3c, !PT ;  /* 0x0000004004027812 */ /* 0x004fca00078e3cff */
[----:B------:R0:W-:Y:S04]  /*11e30*/  STL [R1+0x318], R2 ;  /* 0x0003180201007387 */ /* 0x0001e80000100800 */
.L_x_3:
[----:B-----5:R-:W2:Y:S01]  /*11e40*/  LDL R5, [R1+0x334] ;  /* 0x0003340001057983 */ /* 0x020ea20000100800 */
[----:B0-----:R-:W-:-:S03]  /*11e50*/  IMAD.MOV.U32 R2, RZ, RZ, -0x40 ;  /* 0xffffffc0ff027424 */ /* 0x001fc600078e00ff */
[----:B--2---:R0:W-:Y:S04]  /*11e60*/  STL [R1+0x1688], R5 ;  /* 0x0016880501007387 */ /* 0x0041e80000100800 */
[----:B------:R-:W2:Y:S04]  /*11e70*/  LDL R4, [R1+0x338] ;  /* 0x0003380001047983 */ /* 0x000ea80000100800 */
[----:B0-----:R-:W3:Y:S04]  /*11e80*/  LDL R5, [R1+0x344] ;  /* 0x0003440001057983 */ /* 0x001ee80000100800 */
[----:B------:R-:W-:Y:S04]  /*11e90*/  STL [R1+0x165c], R24 ;  /* 0x00165c1801007387 */ /* 0x000fe80000100800 */
[----:B------:R-:W-:Y:S04]  /*11ea0*/  STL [R1+0x1664], R24 ;  /* 0x0016641801007387 */ /* 0x000fe80000100800 */
[----:B------:R-:W-:Y:S04]  /*11eb0*/  STL [R1+0x1670], R24 ;  /* 0x0016701801007387 */ /* 0x000fe80000100800 */
[----:B------:R-:W-:Y:S04]  /*11ec0*/  STL [R1+0x1678], R24 ;  /* 0x0016781801007387 */ /* 0x000fe80000100800 */
[----:B------:R0:W-:Y:S04]  /*11ed0*/  STL [R1+0x1684], R24 ;  /* 0x0016841801007387 */ /* 0x0001e80000100800 */
[----:B------:R-:W-:Y:S04]  /*11ee0*/  STL [R1+0x1658], R15 ;  /* 0x0016580f01007387 */ /* 0x000fe80000100800 */
        /* <DEDUP_REMOVED lines=29> */
[----:B-----5:R-:W-:Y:S04]  /*120c0*/  STL [R1+0xcd0], R0 ;  /* 0x000cd00001007387 */ /* 0x020fe80000100800 */
[----:B------:R-:W-:Y:S04]  /*120d0*/  STL [R1+0x15e8], R0 ;  /* 0x0015e80001007387 */ /* 0x000fe80000100800 */
[----:B------:R-:W-:Y:S04]  /*120e0*/  STL [R1+0x15ec], R0 ;  /* 0x0015ec0001007387 */ /* 0x000fe80000100800 */
[----:B------:R-:W-:Y:S04]  /*120f0*/  STL [R1+0x15f0], R0 ;  /* 0x0015f00001007387 */ /* 0x000fe80000100800 */
[----:B------:R-:W-:Y:S04]  /*12100*/  STL [R1+0x15f4], R0 ;  /* 0x0015f40001007387 */ /* 0x000fe80000100800 */
[----:B------:R-:W-:Y:S01]  /*12110*/  STL [R1+0x15f8], R0 ;  /* 0x0015f80001007387 */ /* 0x000fe20000100800 */
[----:B---3--:R-:W-:-:S03]  /*12120*/  IMAD R2, R5, R2, c[0x0][0x180] ;  /* 0x0000600005027624 */ /* 0x008fc600078e0202 */
[----:B------:R-:W2:Y:S02]  /*12130*/  LDL.LU R5, [R1+0x1688] ;  /* 0x0016880001057983 */ /* 0x000ea40000300800 */
[----:B------:R-:W-:Y:S02]  /*12140*/  ISETP.GT.AND P0, PT, R2, RZ, PT ;  /* 0x000000ff0200720c */ /* 0x000fe40003f04270 */
[----:B0-----:R-:W-:-:S11]  /*12150*/  PRMT R24, RZ, 0x7610, R24 ;  /* 0x00007610ff187816 */ /* 0x001fd60000000018 */
[----:B--2---:R-:W2:Y:S01]  /*12160*/  @P0 LDG.E.U16 R24, [R4.64] ;  /* 0x0000000604180981 */ /* 0x004ea2000c1e1500 */
[----:B------:R-:W-:-:S03]  /*12170*/  ISETP.GT.AND P2, PT, R2, 0x1, PT ;  /* 0x000000010200780c */ /* 0x000fc60003f44270 */
[----:B--2---:R0:W-:Y:S04]  /*12180*/  STL [R1+0x20], R24 ;  /* 0x0000201801007387 */ /* 0x0041e80000100800 */
[----:B0-----:R-:W2:Y:S04]  /*12190*/  LDL.LU R24, [R1+0x1684] ;  /* 0x0016840001187983 */ /* 0x001ea80000300800 */
[----:B------:R-:W3:Y:S04]  /*121a0*/  LDL R4, [R1+0x53c] ;  /* 0x00053c0001047983 */ /* 0x000ee80000100800 */
[----:B------:R-:W3:Y:S01]  /*121b0*/  LDL R5, [R1+0x540] ;  /* 0x0005400001057983 */ /* 0x000ee20000100800 */
[----:B------:R-:W-:-:S02]  /*121c0*/  PRMT R19, RZ, 0x7610, R19 ;  /* 0x00007610ff137816 */ /* 0x000fc40000000013 */
[----:B---3--:R-:W-:-:S04]  /*121d0*/  @P2 LOP3.LUT R5, R5, R4, RZ, 0x3c, !PT ;  /* 0x0000000405052212 */ /* 0x008fc800078e3cff */
[----:B------:R-:W-:-:S04]  /*121e0*/  @P2 LOP3.LUT R4, R5, R4, RZ, 0x3c, !PT ;  /* 0x0000000405042212 */ /* 0x000fc800078e3cff */
[----:B------:R-:W-:-:S05]  /*121f0*/  @P2 LOP3.LUT R5, R5, R4, RZ, 0x3c, !PT ;  /* 0x0000000405052212 */ /* 0x000fca00078e3cff */
[----:B------:R-:W3:Y:S01]  /*12200*/  @P2 LDG.E.U16 R19, [R4.64] ;  /* 0x0000000604132981 */ /* 0x000ee2000c1e1500 */
[----:B------:R-:W-:-:S03]  /*12210*/  ISETP.GT.AND P3, PT, R2, 0x2, PT ;  /* 0x000000020200780c */ /* 0x000fc60003f64270 */
[----:B---3--:R0:W-:Y:S04]  /*12220*/  STL [R1+0x54], R19 ;  /* 0x0000541301007387 */ /* 0x0081e80000100800 */
[----:B0-----:R-:W3:Y:S04]  /*12230*/  LDL.LU R19, [R1+0x1680] ;  /* 0x0016800001137983 */ /* 0x001ee80000300800 */
[----:B------:R-:W4:Y:S04]  /*12240*/  LDL R4, [R1+0x534] ;  /* 0x0005340001047983 */ /* 0x000f280000100800 */
[----:B------:R-:W4:Y:S01]  /*12250*/  LDL R5, [R1+0x538] ;  /* 0x0005380001057983 */ /* 0x000f220000100800 */
[----:B------:R-:W-:-:S02]  /*12260*/  PRMT R15, RZ, 0x7610, R15 ;  /* 0x00007610ff0f7816 */ /* 0x000fc4000000000f */
[----:B----4-:R-:W-:-:S04]  /*12270*/  @P3 LOP3.LUT R5, R5, R4, RZ, 0x3c, !PT ;  /* 0x0000000405053212 */ /* 0x010fc800078e3cff */
[----:B------:R-:W-:-:S04]  /*12280*/  @P3 LOP3.LUT R4, R5, R4, RZ, 0x3c, !PT ;  /* 0x0000000405043212 */ /* 0x000fc800078e3cff */
[----:B------:R-:W-:-:S05]  /*12290*/  @P3 LOP3.LUT R5, R5, R4, RZ, 0x3c, !PT ;  /* 0x0000000405053212 */ /* 0x000fca00078e3cff */
[----:B------:R-:W4:Y:S01]  /*122a0*/  @P3 LDG.E.U16 R15, [R4.64] ;  /* 0x00000006040f3981 */ /* 0x000f22000c1e1500 */
[----:B------:R-:W-:-:S03]  /*122b0*/  ISETP.GT.AND P4, PT, R2, 0x3, PT ;  /* 0x000000030200780c */ /* 0x000fc60003f84270 */
[----:B----4-:R0:W-:Y:S04]  /*122c0*/  STL [R1+0x26c], R15 ;  /* 0x00026c0f01007387 */ /* 0x0101e80000100800 */
[----:B0-----:R-:W4:Y:S04]  /*122d0*/  LDL.LU R15, [R1+0x167c] ;  /* 0x00167c00010f7983 */ /* 0x001f280000300800 */
[----:B------:R-:W3:Y:S04]  /*122e0*/  LDL R4, [R1+0x52c] ;  /* 0x00052c0001047983 */ /* 0x000ee80000100800 */
[----:B------:R-:W3:Y:S01]  /*122f0*/  LDL R5, [R1+0x530] ;  /* 0x0005300001057983 */ /* 0x000ee20000100800 */
[----:B--2---:R-:W-:-:S02]  /*12300*/  PRMT R24, RZ, 0x7610, R24 ;  /* 0x00007610ff187816 */ /* 0x004fc40000000018 */
[----:B---3--:R-:W-:-:S04]  /*12310*/  @P4 LOP3.LUT R5, R5, R4, RZ, 0x3c, !PT ;  /* 0x0000000405054212 */ /* 0x008fc800078e3cff */
[----:B------:R-:W-:-:S04]  /*12320*/  @P4 LOP3.LUT R4, R5, R4, RZ, 0x3c, !PT ;  /* 0x0000000405044212 */ /* 0x000fc800078e3cff */
[----:B------:R-:W-:-:S05]  /*12330*/  @P4 LOP3.LUT R5, R5, R4, RZ, 0x3c, !PT ;  /* 0x0000000405054212 */ /* 0x000fca00078e3cff */
[----:B------:R-:W2:Y:S01]  /*12340*/  @P4 LDG.E.U16 R24, [R4.64] ;  /* 0x0000000604184981 */ /* 0x000ea2000c1e1500 */
[----:B------:R-:W-:-:S03]  /*12350*/  ISETP.GT.AND P1, PT, R2, 0x4, PT ;  /* 0x000000040200780c */ /* 0x000fc60003f24270 */
[----:B--2---:R0:W-:Y:S04]  /*12360*/  STL [R1+0x27c], R24 ;  /* 0x00027c1801007387 */ /* 0x0041e80000100800 */
[----:B0-----:R-:W2:Y:S04]  /*12370*/  LDL.LU R24, [R1+0x1678] ;  /* 0x0016780001187983 */ /* 0x001ea80000300800 */
[----:B------:R-:W3:Y:S04]  /*12380*/  LDL R4, [R1+0x524] ;  /* 0x0005240001047983 */ /* 0x000ee80000100800 */
[----:B------:R-:W3:Y:S01]  /*12390*/  LDL R5, [R1+0x528] ;  /* 0x0005280001057983 */ /* 0x000ee20000100800 */
[----:B----4-:R-:W-:-:S02]  /*123a0*/  PRMT R15, RZ, 0x7610, R15 ;  /* 0x00007610ff0f7816 */ /* 0x010fc4000000000f */
        /* <DEDUP_REMOVED lines=9> */
[----:B--2---:R-:W-:-:S02]  /*12440*/  PRMT R24, RZ, 0x7610, R24 ;  /* 0x00007610ff187816 */ /* 0x004fc40000000018 */
[----:B----4-:R-:W-:-:S04]  /*12450*/  @P0 LOP3.LUT R5, R5, R4, RZ, 0x3c, !PT ;  /* 0x0000000405050212 */ /* 0x010fc800078e3cff */
[----:B------:R-:W-:-:S04]  /*12460*/  @P0 LOP3.LUT R4, R5, R4, RZ, 0x3c, !PT ;  /* 0x0000000405040212 */ /* 0x000fc800078e3cff */
[----:B------:R-:W-:-:S05]  /*12470*/  @P0 LOP3.LUT R5, R5, R4, RZ, 0x3c, !PT ;  /* 0x0000000405050212 */ /* 0x000fca00078e3cff */
[----:B------:R-:W2:Y:S01]  /*12480*/  @P0 LDG.E.U16 R24, [R4.64] ;  /* 0x0000000604180981 */ /* 0x000ea2000c1e1500 */
[----:B------:R-:W-:-:S03]  /*12490*/  ISETP.GT.AND P2, PT, R2, 0x6, PT ;  /* 0x000000060200780c */ /* 0x000fc60003f44270 */
[----:B--2---:R0:W-:Y:S04]  /*124a0*/  STL [R1+0x2b8], R24 ;  /* 0x0002b81801007387 */ /* 0x0041e80000100800 */
[----:B0-----:R-:W2:Y:S04]  /*124b0*/  LDL.LU R24, [R1+0x1670] ;  /* 0x0016700001187983 */ /* 0x001ea80000300800 */
        /* <DEDUP_REMOVED lines=10> */
[----:B------:R-:W2:Y:S04]  /*12560*/  LDL R4, [R1+0x50c] ;  /* 0x00050c0001047983 */ /* 0x000ea80000100800 */
[----:B------:R-:W2:Y:S01]  /*12570*/  LDL R5, [R1+0x510] ;  /* 0x0005100001057983 */ /* 0x000ea20000100800 */
[----:B---3--:R-:W-:-:S02]  /*12580*/  PRMT R15, RZ, 0x7610, R15 ;  /* 0x00007610ff0f7816 */ /* 0x008fc4000000000f */
[----:B--2---:R-:W-:-:S04]  /*12590*/  @P3 LOP3.LUT R5, R5, R4, RZ, 0x3c, !PT ;  /* 0x0000000405053212 */ /* 0x004fc800078e3cff */
        /* <DEDUP_REMOVED lines=68> */
[----:B------:R-:W-:-:S02]  /*129e0*/  PRMT R14, RZ, 0x7610, R14 ;  /* 0x00007610ff0e7816 */ /* 0x000fc4000000000e */
[----:B--2---:R-:W-:-:S04]  /*129f0*/  @P1 LOP3.LUT R5, R5, R4, RZ, 0x3c, !PT ;  /* 0x0000000405051212 */ /* 0x004fc800078e3cff */
[----:B------:R-:W-:-:S04]  /*12a00*/  @P1 LOP3.LUT R4, R5, R4, RZ, 0x3c, !PT ;  /* 0x0000000405041212 */ /* 0x000fc800078e3cff */
[----:B------:R-:W-:-:S05]  /*12a10*/  @P1 LOP3.LUT R5, R5, R4, RZ, 0x3c, !PT ;  /* 0x0000000405051212 */ /* 0x000fca00078e3cff */
[----:B------:R-:W2:Y:S01]  /*12a20*/  @P1 LDG.E.U16 R14, [R4.64] ;  /* 0x00000006040e1981 */ /* 0x000ea2000c1e1500 */
[----:B------:R-:W-:-:S03]  /*12a30*/  ISETP.GT.AND P0, PT, R2, 0xf, PT ;  /* 0x0000000f0200780c */ /* 0x000fc60003f04270 */
[----:B--2---:R0:W-:Y:S04]  /*12a40*/  STL [R1+0x2bc], R14 ;  /* 0x0002bc0e01007387 */ /* 0x0041e80000100800 */
[----:B0-----:R-:W2:Y:S04]  /*12a50*/  LDL.LU R14, [R1+0x164c] ;  /* 0x00164c00010e7983 */ /* 0x001ea80000300800 */
        /* <DEDUP_REMOVED lines=16> */
[----:B------:R0:W2:Y:S04]  /*12b60*/  @P2 LDG.E.U16 R24, [R4.64] ;  /* 0x0000000604182981 */ /* 0x0000a8000c1e1500 */
[----:B0-----:R-:W2:Y:S04]  /*12b70*/  LDL R4, [R1+0x4bc] ;  /* 0x0004bc0001047983 */ /* 0x001ea80000100800 */
[----:B------:R-:W2:Y:S01]  /*12b80*/  LDL R5, [R1+0x4c0] ;  /* 0x0004c00001057983 */ /* 0x000ea20000100800 */
[----:B------:R-:W-:Y:S02]  /*12b90*/  ISETP.GT.AND P3, PT, R2, 0x11, PT ;  /* 0x000000110200780c */ /* 0x000fe40003f64270 */
[----:B------:R-:W-:-:S11]  /*12ba0*/  PRMT R18, RZ, 0x7610, R18 ;  /* 0x00007610ff127816 */ /* 0x000fd60000000012 */
[----:B--2---:R-:W-:-:S04]  /*12bb0*/  @P3 LOP3.LUT R5, R5, R4, RZ, 0x3c, !PT ;  /* 0x0000000405053212 */ /* 0x004fc800078e3cff */
[----:B------:R-:W-:-:S04]  /*12bc0*/  @P3 LOP3.LUT R4, R5, R4, RZ, 0x3c, !PT ;  /* 0x0000000405043212 */ /* 0x000fc800078e3cff */
[----:B------:R-:W-:-:S05]  /*12bd0*/  @P3 LOP3.LUT R5, R5, R4, RZ, 0x3c, !PT ;  /* 0x0000000405053212 */ /* 0x000fca00078e3cff */
[----:B------:R-:W2:Y:S04]  /*12be0*/  @P3 LDG.E.U16 R18, [R4.64] ;  /* 0x0000000604123981 */ /* 0x000ea8000c1e1500 */
[----:B------:R-:W-:Y:S04]  /*12bf0*/  STL [R1+0x15e0], R24 ;  /* 0x0015e01801007387 */ /* 0x000fe80000100800 */
[----:B------:R-:W-:Y:S01]  /*12c00*/  STL [R1+0x15e4], R24 ;  /* 0x0015e41801007387 */ /* 0x000fe20000100800 */
        /* <DEDUP_REMOVED lines=60> */
[----:B0-----:R-:W4:Y:S04]  /*12fd0*/  LDL R4, [R1+0x484] ;  /* 0x0004840001047983 */ /* 0x001f280000100800 */
[----:B------:R-:W4:Y:S01]  /*12fe0*/  LDL R5, [R1+0x488] ;  /* 0x0004880001057983 */ /* 0x000f220000100800 */
[C---:B------:R-:W-:Y:S02]  /*12ff0*/  ISETP.GT.AND P0, PT, R2.reuse, 0x18, PT ;  /* 0x000000180200780c */ /* 0x040fe40003f04270 */
[----:B---3--:R-:W-:Y:S01]  /*13000*/  PRMT R19, RZ, 0x7610, R19 ;  /* 0x00007610ff137816 */ /* 0x008fe20000000013 */
[----:B--2---:R0:W-:Y:S01]  /*13010*/  STL [R1+0x324], R15 ;  /* 0x0003240f01007387 */ /* 0x0041e20000100800 */
[----:B------:R-:W-:-:S02]  /*13020*/  ISETP.GT.AND P1, PT, R2, 0x19, PT ;  /* 0x000000190200780c */ /* 0x000fc40003f24270 */
[----:B----4-:R-:W-:Y:S02]  /*13030*/  PRMT R25, RZ, 0x7610, R25 ;  /* 0x00007610ff197816 */ /* 0x010fe40000000019 */
[----:B------:R-:W-:Y:S02]  /*13040*/  ISETP.GT.AND P2, PT, R2, 0x1a, PT ;  /* 0x0000001a0200780c */ /* 0x000fe40003f44270 */
[----:B------:R-:W-:Y:S01]  /*13050*/  PRMT R9, RZ, 0x7610, R9 ;  /* 0x00007610ff097816 */ /* 0x000fe20000000009 */
[----:B0-----:R-:W2:Y:S02]  /*13060*/  LDL R15, [R1+0x468] ;  /* 0x00046800010f7983 */ /* 0x001ea40000100800 */
[----:B------:R-:W-:-:S04]  /*13070*/  @P0 LOP3.LUT R5, R5, R4, RZ, 0x3c, !PT ;  /* 0x0000000405050212 */ /* 0x000fc800078e3cff */
[----:B------:R-:W-:-:S04]  /*13080*/  @P0 LOP3.LUT R4, R5, R4, RZ, 0x3c, !PT ;  /* 0x0000000405040212 */ /* 0x000fc800078e3cff */
[----:B------:R-:W-:-:S05]  /*13090*/  @P0 LOP3.LUT R5, R5, R4, RZ, 0x3c, !PT ;  /* 0x0000000405050212 */ /* 0x000fca00078e3cff */
[----:B------:R0:W3:Y:S04]  /*130a0*/  @P0 LDG.E.U16 R19, [R4.64] ;  /* 0x0000000604130981 */ /* 0x0000e8000c1e1500 */
[----:B0-----:R-:W4:Y:S04]  /*130b0*/  LDL R4, [R1+0x47c] ;  /* 0x00047c0001047983 */ /* 0x001f280000100800 */
[----:B------:R-:W4:Y:S02]  /*130c0*/  LDL R5, [R1+0x480] ;  /* 0x0004800001057983 */ /* 0x000f240000100800 */
[----:B----4-:R-:W-:-:S04]  /*130d0*/  @P1 LOP3.LUT R5, R5, R4, RZ, 0x3c, !PT ;  /* 0x0000000405051212 */ /* 0x010fc800078e3cff */
[----:B------:R-:W-:-:S04]  /*130e0*/  @P1 LOP3.LUT R4, R5, R4, RZ, 0x3c, !PT ;  /* 0x0000000405041212 */ /* 0x000fc800078e3cff */
[----:B------:R-:W-:-:S05]  /*130f0*/  @P1 LOP3.LUT R5, R5, R4, RZ, 0x3c, !PT ;  /* 0x0000000405051212 */ /* 0x000fca00078e3cff */
[----:B------:R0:W4:Y:S04]  /*13100*/  @P1 LDG.E.U16 R25, [R4.64] ;  /* 0x0000000604191981 */ /* 0x000128000c1e1500 */
[----:B0-----:R-:W2:Y:S04]  /*13110*/  LDL R4, [R1+0x474] ;  /* 0x0004740001047983 */ /* 0x001ea80000100800 */
[----:B------:R-:W2:Y:S02]  /*13120*/  LDL R5, [R1+0x478] ;  /* 0x0004780001057983 */ /* 0x000ea40000100800 */
[----:B--2---:R-:W-:-:S04]  /*13130*/  @P2 LOP3.LUT R5, R5, R4, RZ, 0x3c, !PT ;  /* 0x0000000405052212 */ /* 0x004fc800078e3cff */
[----:B------:R-:W-:-:S04]  /*13140*/  @P2 LOP3.LUT R4, R5, R4, RZ, 0x3c, !PT ;  /* 0x0000000405042212 */ /* 0x000fc800078e3cff */
[----:B------:R-:W-:-:S05]  /*13150*/  @P2 LOP3.LUT R5, R5, R4, RZ, 0x3c, !PT ;  /* 0x0000000405052212 */ /* 0x000fca00078e3cff */
[----:B------:R-:W2:Y:S04]  /*13160*/  @P2 LDG.E.U16 R9, [R4.64] ;  /* 0x0000000604092981 */ /* 0x000ea8000c1e1500 */
[----:B----4-:R-:W-:Y:S04]  /*13170*/  STL [R1+0x15d0], R25 ;  /* 0x0015d01901007387 */ /* 0x010fe80000100800 */
[----:B------:R-:W-:Y:S01]  /*13180*/  STL [R1+0x15d4], R25 ;  /* 0x0015d41901007387 */ /* 0x000fe20000100800 */
[----:B------:R-:W-:-:S03]  /*13190*/  ISETP.GT.AND P0, PT, R2, 0x1b, PT ;  /* 0x0000001b0200780c */ /* 0x000fc60003f04270 */
[----:B--2---:R0:W-:Y:S04]  /*131a0*/  STL [R1], R9 ;  /* 0x0000000901007387 */ /* 0x0041e80000100800 */
        /* <DEDUP_REMOVED lines=8> */
[C---:B------:R-:W-:Y:S02]  /*13230*/  ISETP.GT.AND P1, PT, R2.reuse, 0x1c, PT ;  /* 0x0000001c0200780c */ /* 0x040fe40003f24270 */
[----:B------:R-:W-:Y:S01]  /*13240*/  PRMT R14, RZ, 0x7610, R14 ;  /* 0x00007610ff0e7816 */ /* 0x000fe2000000000e */
[----:B----4-:R0:W-:Y:S04]  /*13250*/  STL [R1+0x18], R8 ;  /* 0x0000180801007387 */ /* 0x0101e80000100800 */
[----:B0-----:R-:W4:Y:S04]  /*13260*/  LDL.LU R8, [R1+0x1628] ;  /* 0x0016280001087983 */ /* 0x001f280000300800 */
[----:B------:R-:W2:Y:S02]  /*13270*/  LDL R5, [R1+0x464] ;  /* 0x0004640001057983 */ /* 0x000ea40000100800 */
[----:B------:R-:W-:Y:S01]  /*13280*/  @P1 IMAD.MOV.U32 R4, RZ, RZ, R15 ;  /* 0x000000ffff041224 */ /* 0x000fe200078e000f */
[----:B------:R-:W-:-:S02]  /*13290*/  ISETP.GT.AND P0, PT, R2, 0x1d, PT ;  /* 0x0000001d0200780c */ /* 0x000fc40003f04270 */
[----:B------:R-:W-:Y:S01]  /*132a0*/  PRMT R7, RZ, 0x7610, R7 ;  /* 0x00007610ff077816 */ /* 0x000fe20000000007 */
[----:B------:R-:W3:Y:S04]  /*132b0*/  LDL R15, [R1+0x43c] ;  /* 0x00043c00010f7983 */ /* 0x000ee80000100800 */
[----:B--2---:R0:W2:Y:S04]  /*132c0*/  @P1 LDG.E.U16 R14, [R4.64] ;  /* 0x00000006040e1981 */ /* 0x0040a8000c1e1500 */
[----:B0-----:R-:W2:Y:S04]  /*132d0*/  LDL R4, [R1+0x45c] ;  /* 0x00045c0001047983 */ /* 0x001ea80000100800 */
[----:B------:R-:W2:Y:S02]  /*132e0*/  LDL R5, [R1+0x460] ;  /* 0x0004600001057983 */ /* 0x000ea40000100800 */
[----:B--2---:R-:W-:-:S04]  /*132f0*/  @P0 LOP3.LUT R5, R5, R4, RZ, 0x3c, !PT ;  /* 0x0000000405050212 */ /* 0x004fc800078e3cff */
[----:B------:R-:W-:-:S04]  /*13300*/  @P0 LOP3.LUT R4, R5, R4, RZ, 0x3c, !PT ;  /* 0x0000000405040212 */ /* 0x000fc800078e3cff */
[----:B------:R-:W-:-:S05]  /*13310*/  @P0 LOP3.LUT R5, R5, R4, RZ, 0x3c, !PT ;  /* 0x0000000405050212 */ /* 0x000fca00078e3cff */
[----:B------:R-:W2:Y:S04]  /*13320*/  @P0 LDG.E.U16 R7, [R4.64] ;  /* 0x0000000604070981 */ /* 0x000ea8000c1e1500 */
[----:B------:R0:W-:Y:S04]  /*13330*/  STL [R1+0x264], R14 ;  /* 0x0002640e01007387 */ /* 0x0001e80000100800 */
[----:B0-----:R-:W3:Y:S04]  /*13340*/  LDL R14, [R1+0x440] ;  /* 0x00044000010e7983 */ /* 0x001ee80000100800 */
[----:B--2---:R0:W-:Y:S04]  /*13350*/  STL [R1+0x280], R7 ;  /* 0x0002800701007387 */ /* 0x0041e80000100800 */
[----:B0-----:R-:W2:Y:S04]  /*13360*/  LDL.LU R7, [R1+0x1624] ;  /* 0x0016240001077983 */ /* 0x001ea80000300800 */
[----:B------:R-:W2:Y:S04]  /*13370*/  LDL R4, [R1+0x454] ;  /* 0x0004540001047983 */ /* 0x000ea80000100800 */
[----:B------:R-:W2:Y:S01]  /*13380*/  LDL R5, [R1+0x458] ;  /* 0x0004580001057983 */ /* 0x000ea20000100800 */
[----:B------:R-:W-:-:S02]  /*13390*/  ISETP.GT.AND P1, PT, R2, 0x1e, PT ;  /* 0x0000001e0200780c */ /* 0x000fc40003f24270 */
[----:B------:R-:W-:-:S11]  /*133a0*/  PRMT R6, RZ, 0x7610, R6 ;  /* 0x00007610ff067816 */ /* 0x000fd60000000006 */
        /* <DEDUP_REMOVED lines=19> */
[----:B------:R-:W-:-:S02]  /*134e0*/  ISETP.GT.AND P0, PT, R2, 0x21, PT ;  /* 0x000000210200780c */ /* 0x000fc40003f04270 */
[----:B------:R-:W-:Y:S02]  /*134f0*/  PRMT R13, RZ, 0x7610, R13 ;  /* 0x00007610ff0d7816 */ /* 0x000fe4000000000d */
[----:B------:R-:W-:Y:S02]  /*13500*/  PRMT R18, RZ, 0x7610, R18 ;  /* 0x00007610ff127816 */ /* 0x000fe40000000012 */
[----:B--2---:R-:W-:-:S04]  /*13510*/  @P1 LOP3.LUT R5, R5, R4, RZ, 0x3c, !PT ;  /* 0x0000000405051212 */ /* 0x004fc800078e3cff */
[----:B------:R-:W-:-:S04]  /*13520*/  @P1 LOP3.LUT R4, R5, R4, RZ, 0x3c, !PT ;  /* 0x0000000405041212 */ /* 0x000fc800078e3cff */
[----:B------:R-:W-:-:S05]  /*13530*/  @P1 LOP3.LUT R5, R5, R4, RZ, 0x3c, !PT ;  /* 0x0000000405051212 */ /* 0x000fca00078e3cff */
[----:B------:R3:W2:Y:S02]  /*13540*/  @P1 LDG.E.U16 R13, [R4.64] ;  /* 0x00000006040d1981 */ /* 0x0006a4000c1e1500 */
[----:B---3--:R-:W-:Y:S02]  /*13550*/  @P0 IMAD.MOV.U32 R4, RZ, RZ, R14 ;  /* 0x000000ffff040224 */ /* 0x008fe400078e000e */
[----:B------:R-:W-:Y:S01]  /*13560*/  @P0 IMAD.MOV.U32 R5, RZ, RZ, R15 ;  /* 0x000000ffff050224 */ /* 0x000fe200078e000f */
[----:B------:R-:W-:Y:S01]  /*13570*/  ISETP.GT.AND P1, PT, R2, 0x28, PT ;  /* 0x000000280200780c */ /* 0x000fe20003f24270 */
[----:B------:R-:W3:Y:S04]  /*13580*/  LDL R15, [R1+0x434] ;  /* 0x00043400010f7983 */ /* 0x000ee80000100800 */
[----:B------:R0:W2:Y:S01]  /*13590*/  @P0 LDG.E.U16 R18, [R4.64] ;  /* 0x0000000604120981 */ /* 0x0000a2000c1e1500 */
[----:B------:R-:W-:-:S03]  /*135a0*/  PRMT R12, RZ, 0x7610, R12 ;  /* 0x00007610ff0c7816 */ /* 0x000fc6000000000c */
[----:B------:R-:W3:Y:S04]  /*135b0*/  LDL R14, [R1+0x438] ;  /* 0x00043800010e7983 */ /* 0x000ee80000100800 */
[----:B0-----:R-:W3:Y:S04]  /*135c0*/  LDL R4, [R1+0x404] ;  /* 0x0004040001047983 */ /* 0x001ee80000100800 */
[----:B------:R-:W3:Y:S04]  /*135d0*/  LDL R5, [R1+0x408] ;  /* 0x0004080001057983 */ /* 0x000ee80000100800 */
[----:B--2---:R-:W-:Y:S01]  /*135e0*/  STL [R1+0x15d8], R18 ;  /* 0x0015d81201007387 */ /* 0x004fe20000100800 */
[----:B---3--:R-:W-:-:S04]  /*135f0*/  @P1 LOP3.LUT R5, R5, R4, RZ, 0x3c, !PT ;  /* 0x0000000405051212 */ /* 0x008fc800078e3cff */
[----:B------:R-:W-:-:S04]  /*13600*/  @P1 LOP3.LUT R4, R5, R4, RZ, 0x3c, !PT ;  /* 0x0000000405041212 */ /* 0x000fc800078e3cff */
[----:B------:R-:W-:Y:S01]  /*13610*/  @P1 LOP3.LUT R5, R5, R4, RZ, 0x3c, !PT ;  /* 0x0000000405051212 */ /* 0x000fe200078e3cff */
[----:B------:R-:W-:Y:S04]  /*13620*/  STL [R1+0x15dc], R18 ;  /* 0x0015dc1201007387 */ /* 0x000fe80000100800 */
[----:B------:R0:W2:Y:S04]  /*13630*/  @P1 LDG.E.U16 R12, [R4.64] ;  /* 0x00000006040c1981 */ /* 0x0000a8000c1e1500 */
[----:B0-----:R-:W3:Y:S04]  /*13640*/  LDL R4, [R1+0x3c4] ;  /* 0x0003c40001047983 */ /* 0x001ee80000100800 */
[----:B------:R-:W3:Y:S01]  /*13650*/  LDL R5, [R1+0x3c8] ;  /* 0x0003c80001057983 */ /* 0x000ee20000100800 */
[----:B------:R-:W-:-:S02]  /*13660*/  ISETP.GT.AND P0, PT, R2, 0x30, PT ;  /* 0x000000300200780c */ /* 0x000fc40003f04270 */
[----:B------:R-:W-:-:S11]  /*13670*/  PRMT R11, RZ, 0x7610, R11 ;  /* 0x00007610ff0b7816 */ /* 0x000fd6000000000b */
[----:B---3--:R-:W-:-:S04]  /*13680*/  @P0 LOP3.LUT R5, R5, R4, RZ, 0x3c, !PT ;  /* 0x0000000405050212 */ /* 0x008fc800078e3cff */
[----:B------:R-:W-:-:S04]  /*13690*/  @P0 LOP3.LUT R4, R5, R4, RZ, 0x3c, !PT ;  /* 0x0000000405040212 */ /* 0x000fc800078e3cff */
[----:B------:R-:W-:-:S05]  /*136a0*/  @P0 LOP3.LUT R5, R5, R4, RZ, 0x3c, !PT ;  /* 0x0000000405050212 */ /* 0x000fca00078e3cff */
[----:B------:R0:W3:Y:S04]  /*136b0*/  @P0 LDG.E.U16 R11, [R4.64] ;  /* 0x00000006040b0981 */ /* 0x0000e8000c1e1500 */
[----:B0-----:R-:W2:Y:S04]  /*136c0*/  LDL R4, [R1+0x384] ;  /* 0x0003840001047983 */ /* 0x001ea80000100800 */
[----:B------:R-:W2:Y:S01]  /*136d0*/  LDL R5, [R1+0x388] ;  /* 0x0003880001057983 */ /* 0x000ea20000100800 */
[C---:B------:R-:W-:Y:S02]  /*136e0*/  ISETP.GT.AND P1, PT, R2.reuse, 0x38, PT ;  /* 0x000000380200780c */ /* 0x040fe40003f24270 */
[----:B------:R-:W-:-:S02]  /*136f0*/  ISETP.GT.AND P0, PT, R2, 0x22, PT ;  /* 0x000000220200780c */ /* 0x000fc40003f04270 */
[----:B------:R-:W-:Y:S02]  /*13700*/  PRMT R10, RZ, 0x7610, R10 ;  /* 0x00007610ff0a7816 */ /* 0x000fe4000000000a */
[----:B------:R-:W-:-:S07]  /*13710*/  PRMT R22, RZ, 0x7610, R22 ;  /* 0x00007610ff167816 */ /* 0x000fce0000000016 */
[----:B--2---:R-:W-:-:S04]  /*13720*/  @P1 LOP3.LUT R5, R5, R4, RZ, 0x3c, !PT ;  /* 0x0000000405051212 */ /* 0x004fc800078e3cff */
[----:B------:R-:W-:-:S04]  /*13730*/  @P1 LOP3.LUT R4, R5, R4, RZ, 0x3c, !PT ;  /* 0x0000000405041212 */ /* 0x000fc800078e3cff */
[----:B------:R-:W-:-:S05]  /*13740*/  @P1 LOP3.LUT R5, R5, R4, RZ, 0x3c, !PT ;  /* 0x0000000405051212 */ /* 0x000fca00078e3cff */
[----:B------:R0:W2:Y:S02]  /*13750*/  @P1 LDG.E.U16 R10, [R4.64] ;  /* 0x00000006040a1981 */ /* 0x0000a4000c1e1500 */
[----:B0-----:R-:W-:Y:S02]  /*13760*/  @P0 IMAD.MOV.U32 R4, RZ, RZ, R14 ;  /* 0x000000ffff040224 */ /* 0x001fe400078e000e */
[----:B------:R-:W-:Y:S01]  /*13770*/  @P0 IMAD.MOV.U32 R5, RZ, RZ, R15 ;  /* 0x000000ffff050224 */ /* 0x000fe200078e000f */
[----:B------:R-:W-:Y:S01]  /*13780*/  ISETP.GT.AND P1, PT, R2, 0x23, PT ;  /* 0x000000230200780c */ /* 0x000fe20003f24270 */
[----:B------:R-:W2:Y:S04]  /*13790*/  LDL R15, [R1+0x3fc] ;  /* 0x0003fc00010f7983 */ /* 0x000ea80000100800 */
        /* <DEDUP_REMOVED lines=19> */
[----:B------:R-:W3:Y:S04]  /*138d0*/  @P0 LDG.E.U16 R26, [R4.64] ;  /* 0x00000006041a0981 */ /* 0x000ee8000c1e1500 */
[----:B--2---:R-:W-:Y:S04]  /*138e0*/  STL [R1+0x15b4], R28 ;  /* 0x0015b41c01007387 */ /* 0x004fe80000100800 */
[----:B------:R-:W-:Y:S01]  /*138f0*/  STL [R1+0x15b8], R28 ;  /* 0x0015b81c01007387 */ /* 0x000fe20000100800 */
[----:B------:R-:W-:-:S03]  /*13900*/  ISETP.GT.AND P1, PT, R2, 0x25, PT ;  /* 0x000000250200780c */ /* 0x000fc60003f24270 */
[----:B---3--:R0:W-:Y:S04]  /*13910*/  STL [R1+0x14], R26 ;  /* 0x0000141a01007387 */ /* 0x0081e80000100800 */
[----:B0-----:R-:W2:Y:S04]  /*13920*/  LDL.LU R26, [R1+0x1618] ;  /* 0x00161800011a7983 */ /* 0x001ea80000300800 */
[----:B------:R-:W3:Y:S04]  /*13930*/  LDL R4, [R1+0x41c] ;  /* 0x00041c0001047983 */ /* 0x000ee80000100800 */
[----:B------:R-:W3:Y:S01]  /*13940*/  LDL R5, [R1+0x420] ;  /* 0x0004200001057983 */ /* 0x000ee20000100800 */
[----:B------:R-:W-:-:S02]  /*13950*/  PRMT R3, RZ, 0x7610, R3 ;  /* 0x00007610ff037816 */ /* 0x000fc40000000003 */
[----:B------:R-:W-:Y:S02]  /*13960*/  ISETP.GT.AND P0, PT, R2, 0x29, PT ;  /* 0x000000290200780c */ /* 0x000fe40003f04270 */
[----:B---3--:R-:W-:-:S04]  /*13970*/  @P1 LOP3.LUT R5, R5, R4, RZ, 0x3c, !PT ;  /* 0x0000000405051212 */ /* 0x008fc800078e3cff */
[----:B------:R-:W-:-:S04]  /*13980*/  @P1 LOP3.LUT R4, R5, R4, RZ, 0x3c, !PT ;  /* 0x0000000405041212 */ /* 0x000fc800078e3cff */
[----:B------:R-:W-:-:S05]  /*13990*/  @P1 LOP3.LUT R5, R5, R4, RZ, 0x3c, !PT ;  /* 0x0000000405051212 */ /* 0x000fca00078e3cff */
[----:B------:R0:W3:Y:S01]  /*139a0*/  @P1 LDG.E.U16 R3, [R4.64] ;  /* 0x0000000604031981 */ /* 0x0000e2000c1e1500 */
[----:B------:R-:W-:Y:S01]  /*139b0*/  PRMT R9, RZ, 0x7610, R9 ;  /* 0x00007610ff097816 */ /* 0x000fe20000000009 */
[----:B0-----:R-:W-:Y:S02]  /*139c0*/  @P0 IMAD.MOV.U32 R4, RZ, RZ, R14 ;  /* 0x000000ffff040224 */ /* 0x001fe400078e000e */
[----:B------:R-:W-:-:S05]  /*139d0*/  @P0 IMAD.MOV.U32 R5, RZ, RZ, R15 ;  /* 0x000000ffff050224 */ /* 0x000fca00078e000f */
[----:B------:R0:W2:Y:S04]  /*139e0*/  @P0 LDG.E.U16 R9, [R4.64] ;  /* 0x0000000604090981 */ /* 0x0000a8000c1e1500 */
[----:B---3--:R1:W-:Y:S04]  /*139f0*/  STL [R1+0x44], R3 ;  /* 0x0000440301007387 */ /* 0x0083e80000100800 */
[----:B-1----:R-:W3:Y:S04]  /*13a00*/  LDL.LU R3, [R1+0x1614] ;  /* 0x0016140001037983 */ /* 0x002ee80000300800 */
[----:B0-----:R-:W2:Y:S04]  /*13a10*/  LDL R4, [R1+0x3bc] ;  /* 0x0003bc0001047983 */ /* 0x001ea80000100800 */
[----:B------:R-:W2:Y:S01]  /*13a20*/  LDL R5, [R1+0x3c0] ;  /* 0x0003c00001057983 */ /* 0x000ea20000100800 */
[----:B------:R-:W-:-:S02]  /*13a30*/  ISETP.GT.AND P1, PT, R2, 0x31, PT ;  /* 0x000000310200780c */ /* 0x000fc40003f24270 */
[----:B----4-:R-:W-:Y:S01]  /*13a40*/  PRMT R8, RZ, 0x7610, R8 ;  /* 0x00007610ff087816 */ /* 0x010fe20000000008 */
[----:B------:R-:W4:Y:S01]  /*13a50*/  LDL R15, [R1+0x3f4] ;  /* 0x0003f400010f7983 */ /* 0x000f220000100800 */
[----:B------:R-:W-:Y:S02]  /*13a60*/  ISETP.GT.AND P2, PT, R2, 0x39, PT ;  /* 0x000000390200780c */ /* 0x000fe40003f44270 */
[----:B------:R-:W-:Y:S01]  /*13a70*/  PRMT R7, RZ, 0x7610, R7 ;  /* 0x00007610ff077816 */ /* 0x000fe20000000007 */
[----:B------:R-:W3:Y:S06]  /*13a80*/  LDL R14, [R1+0x3f8] ;  /* 0x0003f800010e7983 */ /* 0x000eec0000100800 */
[----:B--2---:R-:W-:-:S04]  /*13a90*/  @P1 LOP3.LUT R5, R5, R4, RZ, 0x3c, !PT ;  /* 0x0000000405051212 */ /* 0x004fc800078e3cff */
[----:B------:R-:W-:-:S04]  /*13aa0*/  @P1 LOP3.LUT R4, R5, R4, RZ, 0x3c, !PT ;  /* 0x0000000405041212 */ /* 0x000fc800078e3cff */
[----:B------:R-:W-:-:S05]  /*13ab0*/  @P1 LOP3.LUT R5, R5, R4, RZ, 0x3c, !PT ;  /* 0x0000000405051212 */ /* 0x000fca00078e3cff */
[----:B------:R0:W2:Y:S04]  /*13ac0*/  @P1 LDG.E.U16 R8, [R4.64] ;  /* 0x0000000604081981 */ /* 0x0000a8000c1e1500 */
[----:B0-----:R-:W2:Y:S04]  /*13ad0*/  LDL R4, [R1+0x37c] ;  /* 0x00037c0001047983 */ /* 0x001ea80000100800 */
[----:B------:R-:W2:Y:S02]  /*13ae0*/  LDL R5, [R1+0x380] ;  /* 0x0003800001057983 */ /* 0x000ea40000100800 */
        /* <DEDUP_REMOVED lines=18> */
[----:B------:R-:W-:Y:S02]  /*13c10*/  ISETP.GT.AND P0, PT, R2, 0x2a, PT ;  /* 0x0000002a0200780c */ /* 0x000fe40003f04270 */
[----:B--2---:R-:W-:-:S04]  /*13c20*/  @P1 LOP3.LUT R5, R5, R4, RZ, 0x3c, !PT ;  /* 0x0000000405051212 */ /* 0x004fc800078e3cff */
[----:B------:R-:W-:-:S04]  /*13c30*/  @P1 LOP3.LUT R4, R5, R4, RZ, 0x3c, !PT ;  /* 0x0000000405041212 */ /* 0x000fc800078e3cff */
[----:B------:R-:W-:-:S05]  /*13c40*/  @P1 LOP3.LUT R5, R5, R4, RZ, 0x3c, !PT ;  /* 0x0000000405051212 */ /* 0x000fca00078e3cff */
[----:B------:R3:W2:Y:S01]  /*13c50*/  @P1 LDG.E.U16 R27, [R4.64] ;  /* 0x00000006041b1981 */ /* 0x0006a2000c1e1500 */
[----:B------:R-:W-:Y:S01]  /*13c60*/  PRMT R6, RZ, 0x7610, R6 ;  /* 0x00007610ff067816 */ /* 0x000fe20000000006 */
[----:B---3--:R-:W-:Y:S02]  /*13c70*/  @P0 IMAD.MOV.U32 R4, RZ, RZ, R14 ;  /* 0x000000ffff040224 */ /* 0x008fe400078e000e */
[----:B----4-:R-:W-:-:S05]  /*13c80*/  @P0 IMAD.MOV.U32 R5, RZ, RZ, R15 ;  /* 0x000000ffff050224 */ /* 0x010fca00078e000f */
[----:B------:R0:W3:Y:S04]  /*13c90*/  @P0 LDG.E.U16 R6, [R4.64] ;  /* 0x0000000604060981 */ /* 0x0000e8000c1e1500 */
[----:B--2---:R1:W-:Y:S04]  /*13ca0*/  STL [R1+0x310], R27 ;  /* 0x0003101b01007387 */ /* 0x0043e80000100800 */
[----:B-1----:R-:W2:Y:S04]  /*13cb0*/  LDL.LU R27, [R1+0x160c] ;  /* 0x00160c00011b7983 */ /* 0x002ea80000300800 */
[----:B0-----:R-:W4:Y:S04]  /*13cc0*/  LDL R4, [R1+0x3ec] ;  /* 0x0003ec0001047983 */ /* 0x001f280000100800 */
[----:B------:R-:W4:Y:S01]  /*13cd0*/  LDL R5, [R1+0x3f0] ;  /* 0x0003f00001057983 */ /* 0x000f220000100800 */
[----:B------:R-:W-:-:S02]  /*13ce0*/  ISETP.GT.AND P1, PT, R2, 0x2b, PT ;  /* 0x0000002b0200780c */ /* 0x000fc40003f24270 */
[----:B------:R-:W-:Y:S01]  /*13cf0*/  PRMT R20, RZ, 0x7610, R20 ;  /* 0x00007610ff147816 */ /* 0x000fe20000000014 */
[----:B------:R-:W2:Y:S01]  /*13d00*/  LDL R15, [R1+0x3b4] ;  /* 0x0003b400010f7983 */ /* 0x000ea20000100800 */
[----:B------:R-:W-:Y:S02]  /*13d10*/  ISETP.GT.AND P0, PT, R2, 0x2c, PT ;  /* 0x0000002c0200780c */ /* 0x000fe40003f04270 */
[----:B------:R-:W-:Y:S01]  /*13d20*/  PRMT R26, RZ, 0x7610, R26 ;  /* 0x00007610ff1a7816 */ /* 0x000fe2000000001a */
[----:B------:R-:W2:Y:S06]  /*13d30*/  LDL R14, [R1+0x3b8] ;  /* 0x0003b800010e7983 */ /* 0x000eac0000100800 */
[----:B----4-:R-:W-:-:S04]  /*13d40*/  @P1 LOP3.LUT R5, R5, R4, RZ, 0x3c, !PT ;  /* 0x0000000405051212 */ /* 0x010fc800078e3cff */
[----:B------:R-:W-:-:S04]  /*13d50*/  @P1 LOP3.LUT R4, R5, R4, RZ, 0x3c, !PT ;  /* 0x0000000405041212 */ /* 0x000fc800078e3cff */
[----:B------:R-:W-:-:S05]  /*13d60*/  @P1 LOP3.LUT R5, R5, R4, RZ, 0x3c, !PT ;  /* 0x0000000405051212 */ /* 0x000fca00078e3cff */
[----:B------:R0:W4:Y:S04]  /*13d70*/  @P1 LDG.E.U16 R20, [R4.64] ;  /* 0x0000000604141981 */ /* 0x000128000c1e1500 */
[----:B0-----:R-:W2:Y:S04]  /*13d80*/  LDL R4, [R1+0x3e4] ;  /* 0x0003e40001047983 */ /* 0x001ea80000100800 */
[----:B------:R-:W2:Y:S04]  /*13d90*/  LDL R5, [R1+0x3e8] ;  /* 0x0003e80001057983 */ /* 0x000ea80000100800 */
[----:B----4-:R0:W-:Y:S01]  /*13da0*/  STL [R1+0x15bc], R20 ;  /* 0x0015bc1401007387 */ /* 0x0101e20000100800 */
[----:B------:R-:W-:-:S02]  /*13db0*/  ISETP.GT.AND P1, PT, R2, 0x2d, PT ;  /* 0x0000002d0200780c */ /* 0x000fc40003f24270 */
[----:B------:R-:W-:Y:S01]  /*13dc0*/  PRMT R16, RZ, 0x7610, R16 ;  /* 0x00007610ff107816 */ /* 0x000fe20000000010 */
[----:B0-----:R-:W4:Y:S01]  /*13dd0*/  LDL R20, [R1+0x3d8] ;  /* 0x0003d80001147983 */ /* 0x001f220000100800 */
        /* <DEDUP_REMOVED lines=9> */
[----:B------:R0:W2:Y:S01]  /*13e70*/  @P1 LDG.E.U16 R16, [R4.64] ;  /* 0x0000000604101981 */ /* 0x0000a2000c1e1500 */
[----:B------:R-:W-:-:S03]  /*13e80*/  ISETP.GT.AND P0, PT, R2, 0x32, PT ;  /* 0x000000320200780c */ /* 0x000fc60003f04270 */
[----:B------:R-:W-:Y:S01]  /*13e90*/  STL [R1+0x15a4], R26 ;  /* 0x0015a41a01007387 */ /* 0x000fe20000100800 */
[----:B0-----:R-:W-:-:S03]  /*13ea0*/  PRMT R5, RZ, 0x7610, R5 ;  /* 0x00007610ff057816 */ /* 0x001fc60000000005 */
[----:B------:R-:W-:Y:S06]  /*13eb0*/  STL [R1+0x15a8], R26 ;  /* 0x0015a81a01007387 */ /* 0x000fec0000100800 */
[----:B------:R0:W3:Y:S04]  /*13ec0*/  @P0 LDG.E.U16 R5, [R14.64] ;  /* 0x000000060e050981 */ /* 0x0000e8000c1e1500 */
[----:B--2---:R1:W-:Y:S04]  /*13ed0*/  STL [R1+0xc], R16 ;  /* 0x00000c1001007387 */ /* 0x0043e80000100800 */
[----:B-1----:R-:W2:Y:S04]  /*13ee0*/  LDL.LU R16, [R1+0x1608] ;  /* 0x0016080001107983 */ /* 0x002ea80000300800 */
[----:B0-----:R-:W2:Y:S04]  /*13ef0*/  LDL R14, [R1+0x374] ;  /* 0x00037400010e7983 */ /* 0x001ea80000100800 */
[----:B------:R-:W2:Y:S01]  /*13f00*/  LDL R15, [R1+0x378] ;  /* 0x00037800010f7983 */ /* 0x000ea20000100800 */
[----:B------:R-:W-:-:S02]  /*13f10*/  ISETP.GT.AND P1, PT, R2, 0x3a, PT ;  /* 0x0000003a0200780c */ /* 0x000fc40003f24270 */
[----:B------:R-:W-:Y:S01]  /*13f20*/  PRMT R4, RZ, 0x7610, R4 ;  /* 0x00007610ff047816 */ /* 0x000fe20000000004 */
[----:B---3--:R-:W-:Y:S10]  /*13f30*/  STL [R1+0x15c0], R5 ;  /* 0x0015c00501007387 */ /* 0x008ff40000100800 */
[----:B--2---:R-:W-:-:S04]  /*13f40*/  @P1 LOP3.LUT R15, R15, R14, RZ, 0x3c, !PT ;  /* 0x0000000e0f0f1212 */ /* 0x004fc800078e3cff */
[----:B------:R-:W-:-:S04]  /*13f50*/  @P1 LOP3.LUT R14, R15, R14, RZ, 0x3c, !PT ;  /* 0x0000000e0f0e1212 */ /* 0x000fc800078e3cff */
[----:B------:R-:W-:-:S05]  /*13f60*/  @P1 LOP3.LUT R15, R15, R14, RZ, 0x3c, !PT ;  /* 0x0000000e0f0f1212 */ /* 0x000fca00078e3cff */
[----:B------:R0:W2:Y:S04]  /*13f70*/  @P1 LDG.E.U16 R4, [R14.64] ;  /* 0x000000060e041981 */ /* 0x0000a8000c1e1500 */
[----:B0-----:R-:W3:Y:S01]  /*13f80*/  LDL R15, [R1+0x3d4] ;  /* 0x0003d400010f7983 */ /* 0x001ee20000100800 */
[----:B------:R-:W-:Y:S02]  /*13f90*/  ISETP.GT.AND P0, PT, R2, 0x2e, PT ;  /* 0x0000002e0200780c */ /* 0x000fe40003f04270 */
[----:B------:R-:W-:-:S11]  /*13fa0*/  PRMT R17, RZ, 0x7610, R17 ;  /* 0x00007610ff117816 */ /* 0x000fd60000000011 */
[----:B----4-:R-:W-:Y:S02]  /*13fb0*/  @P0 IMAD.MOV.U32 R14, RZ, RZ, R20 ;  /* 0x000000ffff0e0224 */ /* 0x010fe400078e0014 */
[----:B------:R-:W4:Y:S04]  /*13fc0*/  LDL R20, [R1+0x3a0] ;  /* 0x0003a00001147983 */ /* 0x000f280000100800 */
[----:B---3--:R-:W3:Y:S01]  /*13fd0*/  @P0 LDG.E.U16 R17, [R14.64] ;  /* 0x000000060e110981 */ /* 0x008ee2000c1e1500 */
[----:B------:R-:W-:-:S03]  /*13fe0*/  ISETP.GT.AND P1, PT, R2, 0x2f, PT ;  /* 0x0000002f0200780c */ /* 0x000fc60003f24270 */
[----:B---3--:R0:W-:Y:S04]  /*13ff0*/  STL [R1+0x28], R17 ;  /* 0x0000281101007387 */ /* 0x0081e80000100800 */
[----:B0-----:R-:W3:Y:S04]  /*14000*/  LDL.LU R17, [R1+0x1604] ;  /* 0x0016040001117983 */ /* 0x001ee80000300800 */
        /* <DEDUP_REMOVED lines=24> */
[----:B------:R0:W2:Y:S04]  /*14190*/  @P1 LDG.E.U16 R21, [R14.64] ;  /* 0x000000060e151981 */ /* 0x0000a8000c1e1500 */
[----:B0-----:R-:W3:Y:S01]  /*141a0*/  LDL R15, [R1+0x39c] ;  /* 0x00039c00010f7983 */ /* 0x001ee20000100800 */
[----:B------:R-:W-:Y:S02]  /*141b0*/  ISETP.GT.AND P0, PT, R2, 0x35, PT ;  /* 0x000000350200780c */ /* 0x000fe40003f04270 */
[----:B------:R-:W-:-:S11]  /*141c0*/  PRMT R27, RZ, 0x7610, R27 ;  /* 0x00007610ff1b7816 */ /* 0x000fd6000000001b */
[----:B----4-:R-:W-:Y:S01]  /*141d0*/  @P0 IMAD.MOV.U32 R14, RZ, RZ, R20 ;  /* 0x000000ffff0e0224 */ /* 0x010fe200078e0014 */
[----:B--2---:R-:W-:Y:S01]  /*141e0*/  STL [R1+0x15ac], R21 ;  /* 0x0015ac1501007387 */ /* 0x004fe20000100800 */
[----:B------:R-:W-:Y:S02]  /*141f0*/  ISETP.GT.AND P1, PT, R2, 0x36, PT ;  /* 0x000000360200780c */ /* 0x000fe40003f24270 */
[----:B------:R-:W-:Y:S01]  /*14200*/  PRMT R22, RZ, 0x7610, R22 ;  /* 0x00007610ff167816 */ /* 0x000fe20000000016 */
[----:B------:R-:W2:Y:S04]  /*14210*/  LDL R20, [R1+0x368] ;  /* 0x0003680001147983 */ /* 0x000ea80000100800 */
[----:B---3--:R0:W3:Y:S04]  /*14220*/  @P0 LDG.E.U16 R27, [R14.64] ;  /* 0x000000060e1b0981 */ /* 0x0080e8000c1e1500 */
[----:B0-----:R-:W4:Y:S04]  /*14230*/  LDL R14, [R1+0x394] ;  /* 0x00039400010e7983 */ /* 0x001f280000100800 */
[----:B------:R-:W4:Y:S04]  /*14240*/  LDL R15, [R1+0x398] ;  /* 0x00039800010f7983 */ /* 0x000f280000100800 */
[----:B---3--:R-:W-:Y:S01]  /*14250*/  STL [R1+0x1580], R27 ;  /* 0x0015801b01007387 */ /* 0x008fe20000100800 */
[----:B----4-:R-:W-:-:S04]  /*14260*/  @P1 LOP3.LUT R15, R15, R14, RZ, 0x3c, !PT ;  /* 0x0000000e0f0f1212 */ /* 0x010fc800078e3cff */
[----:B------:R-:W-:-:S04]  /*14270*/  @P1 LOP3.LUT R14, R15, R14, RZ, 0x3c, !PT ;  /* 0x0000000e0f0e1212 */ /* 0x000fc800078e3cff */
[----:B------:R-:W-:Y:S01]  /*14280*/  @P1 LOP3.LUT R15, R15, R14, RZ, 0x3c, !PT ;  /* 0x0000000e0f0f1212 */ /* 0x000fe200078e3cff */
[----:B------:R-:W-:Y:S04]  /*14290*/  STL [R1+0x1584], R27 ;  /* 0x0015841b01007387 */ /* 0x000fe80000100800 */
[----:B------:R-:W-:Y:S04]  /*142a0*/  STL [R1+0x1588], R27 ;  /* 0x0015881b01007387 */ /* 0x000fe80000100800 */
[----:B------:R0:W3:Y:S04]  /*142b0*/  @P1 LDG.E.U16 R22, [R14.64] ;  /* 0x000000060e161981 */ /* 0x0000e8000c1e1500 */
[----:B0-----:R-:W4:Y:S04]  /*142c0*/  LDL R14, [R1+0x36c] ;  /* 0x00036c00010e7983 */ /* 0x001f280000100800 */
[----:B------:R-:W4:Y:S01]  /*142d0*/  LDL R15, [R1+0x370] ;  /* 0x00037000010f7983 */ /* 0x000f220000100800 */
[----:B------:R-:W-:-:S02]  /*142e0*/  ISETP.GT.AND P2, PT, R2, 0x3b, PT ;  /* 0x0000003b0200780c */ /* 0x000fc40003f44270 */
[----:B------:R-:W-:Y:S01]  /*142f0*/  PRMT R16, RZ, 0x7610, R16 ;  /* 0x00007610ff107816 */ /* 0x000fe20000000010 */
[----:B---3--:R0:W-:Y:S01]  /*14300*/  STL [R1+0x10], R22 ;  /* 0x0000101601007387 */ /* 0x0081e20000100800 */
[----:B------:R-:W-:Y:S02]  /*14310*/  ISETP.GT.AND P0, PT, R2, 0x37, PT ;  /* 0x000000370200780c */ /* 0x000fe40003f04270 */
[----:B------:R-:W-:Y:S01]  /*14320*/  PRMT R29, RZ, 0x7610, R29 ;  /* 0x00007610ff1d7816 */ /* 0x000fe2000000001d */
[----:B0-----:R-:W3:Y:S06]  /*14330*/  LDL R22, [R1+0x360] ;  /* 0x0003600001167983 */ /* 0x001eec0000100800 */
        /* <DEDUP_REMOVED lines=9> */
[----:B------:R-:W2:Y:S01]  /*143d0*/  @P0 LDG.E.U16 R29, [R14.64] ;  /* 0x000000060e1d0981 */ /* 0x000ea2000c1e1500 */
[C---:B------:R-:W-:Y:S02]  /*143e0*/  ISETP.GT.AND P1, PT, R2.reuse, 0x3c, PT ;  /* 0x0000003c0200780c */ /* 0x040fe40003f24270 */
[----:B------:R-:W-:Y:S01]  /*143f0*/  PRMT R17, RZ, 0x7610, R17 ;  /* 0x00007610ff117816 */ /* 0x000fe20000000011 */
[----:B--2---:R0:W-:Y:S04]  /*14400*/  STL [R1+0x5c], R29 ;  /* 0x00005c1d01007387 */ /* 0x0041e80000100800 */
[----:B0-----:R-:W2:Y:S04]  /*14410*/  LDL.LU R29, [R1+0x15fc] ;  /* 0x0015fc00011d7983 */ /* 0x001ea80000300800 */
[----:B------:R-:W2:Y:S02]  /*14420*/  LDL R15, [R1+0x364] ;  /* 0x00036400010f7983 */ /* 0x000ea40000100800 */
[----:B------:R-:W-:Y:S01]  /*14430*/  @P1 IMAD.MOV.U32 R14, RZ, RZ, R20 ;  /* 0x000000ffff0e1224 */ /* 0x000fe200078e0014 */
[----:B------:R-:W-:-:S02]  /*14440*/  ISETP.GT.AND P0, PT, R2, 0x3d, PT ;  /* 0x0000003d0200780c */ /* 0x000fc40003f04270 */
[----:B------:R-:W-:Y:S02]  /*14450*/  PRMT R23, RZ, 0x7610, R23 ;  /* 0x00007610ff177816 */ /* 0x000fe40000000017 */
[----:B--2---:R0:W2:Y:S04]  /*14460*/  @P1 LDG.E.U16 R17, [R14.64] ;  /* 0x000000060e111981 */ /* 0x0040a8000c1e1500 */
[----:B0-----:R-:W4:Y:S05]  /*14470*/  LDL R15, [R1+0x35c] ;  /* 0x00035c00010f7983 */ /* 0x001f2a0000100800 */
[----:B---3--:R-:W-:Y:S01]  /*14480*/  @P0 IMAD.MOV.U32 R14, RZ, RZ, R22 ;  /* 0x000000ffff0e0224 */ /* 0x008fe200078e0016 */
[----:B------:R-:W-:Y:S01]  /*14490*/  ISETP.GT.AND P1, PT, R2, 0x3e, PT ;  /* 0x0000003e0200780c */ /* 0x000fe20003f24270 */
[----:B--2---:R0:W-:Y:S01]  /*144a0*/  STL [R1+0x15b0], R17 ;  /* 0x0015b01101007387 */ /* 0x0041e20000100800 */
[----:B------:R-:W-:-:S03]  /*144b0*/  PRMT R29, RZ, 0x7610, R29 ;  /* 0x00007610ff1d7816 */ /* 0x000fc6000000001d */
[----:B------:R-:W2:Y:S04]  /*144c0*/  LDL R22, [R1+0x924] ;  /* 0x0009240001167983 */ /* 0x000ea80000100800 */
[----:B----4-:R1:W3:Y:S04]  /*144d0*/  @P0 LDG.E.U16 R23, [R14.64] ;  /* 0x000000060e170981 */ /* 0x0102e8000c1e1500 */
[----:B-1----:R-:W4:Y:S04]  /*144e0*/  LDL R14, [R1+0x354] ;  /* 0x00035400010e7983 */ /* 0x002f280000100800 */
[----:B------:R-:W4:Y:S04]  /*144f0*/  LDL R15, [R1+0x358] ;  /* 0x00035800010f7983 */ /* 0x000f280000100800 */
[----:B---3--:R-:W-:Y:S01]  /*14500*/  STL [R1+0x157c], R23 ;  /* 0x00157c1701007387 */ /* 0x008fe20000100800 */
[----:B----4-:R-:W-:-:S04]  /*14510*/  @P1 LOP3.LUT R15, R15, R14, RZ, 0x3c, !PT ;  /* 0x0000000e0f0f1212 */ /* 0x010fc800078e3cff */
[----:B------:R-:W-:-:S04]  /*14520*/  @P1 LOP3.LUT R14, R15, R14, RZ, 0x3c, !PT ;  /* 0x0000000e0f0e1212 */ /* 0x000fc800078e3cff */
[----:B------:R-:W-:Y:S01]  /*14530*/  @P1 LOP3.LUT R15, R15, R14, RZ, 0x3c, !PT ;  /* 0x0000000e0f0f1212 */ /* 0x000fe200078e3cff */
[----:B------:R-:W-:Y:S04]  /*14540*/  STL [R1+0x158c], R23 ;  /* 0x00158c1701007387 */ /* 0x000fe80000100800 */
[----:B------:R1:W3:Y:S04]  /*14550*/  @P1 LDG.E.U16 R29, [R14.64] ;  /* 0x000000060e1d1981 */ /* 0x0002e8000c1e1500 */
[----:B-1----:R-:W4:Y:S04]  /*14560*/  LDL R14, [R1+0x34c] ;  /* 0x00034c00010e7983 */ /* 0x002f280000100800 */
[----:B------:R-:W4:Y:S01]  /*14570*/  LDL R15, [R1+0x350] ;  /* 0x00035000010f7983 */ /* 0x000f220000100800 */
[----:B------:R-:W-:-:S02]  /*14580*/  ISETP.GT.AND P2, PT, R2, 0x3f, PT ;  /* 0x0000003f0200780c */ /* 0x000fc40003f44270 */
[----:B------:R-:W-:Y:S01]  /*14590*/  PRMT R25, RZ, 0x7610, R25 ;  /* 0x00007610ff197816 */ /* 0x000fe20000000019 */
[----:B------:R-:W0:Y:S04]  /*145a0*/  S2R R20, SR_TID.X ;  /* 0x0000000000147919 */ /* 0x000e280000002100 */
[----:B---3--:R-:W-:Y:S06]  /*145b0*/  STL [R1+0x156c], R29 ;  /* 0x00156c1d01007387 */ /* 0x008fec0000100800 */
[----:B----4-:R-:W-:-:S04]  /*145c0*/  @P2 LOP3.LUT R15, R15, R14, RZ, 0x3c, !PT ;  /* 0x0000000e0f0f2212 */ /* 0x010fc800078e3cff */
[----:B------:R-:W-:-:S04]  /*145d0*/  @P2 LOP3.LUT R14, R15, R14, RZ, 0x3c, !PT ;  /* 0x0000000e0f0e2212 */ /* 0x000fc800078e3cff */
[----:B------:R-:W-:-:S05]  /*145e0*/  @P2 LOP3.LUT R15, R15, R14, RZ, 0x3c, !PT ;  /* 0x0000000e0f0f2212 */ /* 0x000fca00078e3cff */
[----:B------:R1:W3:Y:S04]  /*145f0*/  @P2 LDG.E.U16 R25, [R14.64] ;  /* 0x000000060e192981 */ /* 0x0002e8000c1e1500 */
[----:B-1----:R-:W4:Y:S01]  /*14600*/  LDL R15, [R1+0x91c] ;  /* 0x00091c00010f7983 */ /* 0x002f220000100800 */
[----:B0-----:R-:W-:-:S04]  /*14610*/  LOP3.LUT R17, R20, 0x3f, RZ, 0xc0, !PT ;  /* 0x0000003f14117812 */ /* 0x001fc800078ec0ff */
[----:B------:R-:W-:Y:S02]  /*14620*/  ISETP.GE.AND P0, PT, R17, R2, PT ;  /* 0x000000021100720c */ /* 0x000fe40003f06270 */
[----:B------:R-:W-:-:S11]  /*14630*/  PRMT R21, RZ, 0x7610, R21 ;  /* 0x00007610ff157816 */ /* 0x000fd60000000015 */
[----:B--2---:R-:W-:Y:S01]  /*14640*/  @!P0 IMAD.MOV.U32 R14, RZ, RZ, R22 ;  /* 0x000000ffff0e8224 */ /* 0x004fe200078e0016 */
[----:B------:R-:W-:Y:S06]  /*14650*/  BAR.SYNC.DEFER_BLOCKING 0x0 ;  /* 0x0000000000007b1d */ /* 0x000fec0000010000 */
[----:B---3--:R0:W-:Y:S04]  /*14660*/  STL [R1+0x30], R25 ;  /* 0x0000301901007387 */ /* 0x0081e80000100800 */
[----:B0-----:R-:W2:Y:S04]  /*14670*/  LDL.LU R25, [R1+0x20] ;  /* 0x0000200001197983 */ /* 0x001ea80000300800 */
[----:B----4-:R0:W3:Y:S01]  /*14680*/  @!P0 LDG.E.U16 R21, [R14.64] ;  /* 0x000000060e158981 */ /* 0x0100e2000c1e1500 */
[----:B------:R-:W-:-:S03]  /*14690*/  PRMT R0, RZ, 0x7610, R0 ;  /* 0x00007610ff007816 */ /* 0x000fc60000000000 */
[----:B------:R-:W4:Y:S04]  /*146a0*/  LDL R22, [R1+0x7e8] ;  /* 0x0007e80001167983 */ /* 0x000f280000100800 */
[----:B0-----:R-:W2:Y:S04]  /*146b0*/  LDL R14, [R1+0x55c] ;  /* 0x00055c00010e7983 */ /* 0x001ea80000100800 */
[----:B------:R-:W2:Y:S02]  /*146c0*/  LDL R15, [R1+0x908] ;  /* 0x00090800010f7983 */ /* 0x000ea40000100800 */
[----:B--2---:R-:W-:-:S04]  /*146d0*/  @!P0 LOP3.LUT R15, R15, R14, RZ, 0x3c, !PT ;  /* 0x0000000e0f0f8212 */ /* 0x004fc800078e3cff */
[----:B------:R-:W-:-:S04]  /*146e0*/  @!P0 LOP3.LUT R14, R15, R14, RZ, 0x3c, !PT ;  /* 0x0000000e0f0e8212 */ /* 0x000fc800078e3cff */
[----:B------:R-:W-:-:S05]  /*146f0*/  @!P0 LOP3.LUT R15, R15, R14, RZ, 0x3c, !PT ;  /* 0x0000000e0f0f8212 */ /* 0x000fca00078e3cff */
[----:B------:R-:W2:Y:S04]  /*14700*/  @!P0 LDG.E.U16 R0, [R14.64] ;  /* 0x000000060e008981 */ /* 0x000ea8000c1e1500 */
[----:B---3--:R0:W-:Y:S04]  /*14710*/  STL [R1+0x340], R21 ;  /* 0x0003401501007387 */ /* 0x0081e80000100800 */
[----:B0-----:R-:W3:Y:S04]  /*14720*/  LDL.LU R21, [R1+0x8] ;  /* 0x0000080001157983 */ /* 0x001ee80000300800 */
[----:B--2---:R0:W-:Y:S04]  /*14730*/  STL [R1+0x24], R0 ;  /* 0x0000240001007387 */ /* 0x0041e80000100800 */
[----:B0-----:R-:W2:Y:S04]  /*14740*/  LDL.LU R0, [R1+0x15f8] ;  /* 0x0015f80001007983 */ /* 0x001ea80000300800 */
[----:B------:R-:W3:Y:S04]  /*14750*/  LDL R14, [R1+0x8e4] ;  /* 0x0008e400010e7983 */ /* 0x000ee80000100800 */
[----:B------:R-:W3:Y:S01]  /*14760*/  LDL R15, [R1+0x8e8] ;  /* 0x0008e800010f7983 */ /* 0x000ee20000100800 */
[----:B--2---:R-:W-:-:S02]  /*14770*/  PRMT R0, RZ, 0x7610, R0 ;  /* 0x00007610ff007816 */ /* 0x004fc40000000000 */
[----:B---3--:R-:W-:-:S04]  /*14780*/  @!P0 LOP3.LUT R15, R15, R14, RZ, 0x3c, !PT ;  /* 0x0000000e0f0f8212 */ /* 0x008fc800078e3cff */
[----:B------:R-:W-:-:S04]  /*14790*/  @!P0 LOP3.LUT R14, R15, R14, RZ, 0x3c, !PT ;  /* 0x0000000e0f0e8212 */ /* 0x000fc800078e3cff */
[----:B------:R-:W-:-:S05]  /*147a0*/  @!P0 LOP3.LUT R15, R15, R14, RZ, 0x3c, !PT ;  /* 0x0000000e0f0f8212 */ /* 0x000fca00078e3cff */
[----:B------:R-:W2:Y:S04]  /*147b0*/  @!P0 LDG.E.U16 R0, [R14.64] ;  /* 0x000000060e008981 */ /* 0x000ea8000c1e1500 */
        /* <DEDUP_REMOVED lines=29> */
[----:B------:R-:W3:Y:S01]  /*14990*/  LDL R15, [R1+0x7e4] ;  /* 0x0007e400010f7983 */ /* 0x000ee20000100800 */
[----:B----4-:R-:W-:Y:S01]  /*149a0*/  @!P0 IMAD.MOV.U32 R14, RZ, RZ, R22 ;  /* 0x000000ffff0e8224 */ /* 0x010fe200078e0016 */
[----:B------:R-:W-:-:S02]  /*149b0*/  PRMT R24, RZ, 0x7610, R24 ;  /* 0x00007610ff187816 */ /* 0x000fc40000000018 */
[----:B------:R-:W4:Y:S01]  /*149c0*/  LDL R22, [R1+0x6e8] ;  /* 0x0006e80001167983 */ /* 0x000f220000100800 */
[----:B--2---:R-:W-:-:S06]  /*149d0*/  PRMT R0, RZ, 0x7610, R0 ;  /* 0x00007610ff007816 */ /* 0x004fcc0000000000 */
[----:B---3--:R0:W2:Y:S04]  /*149e0*/  @!P0 LDG.E.U16 R0, [R14.64] ;  /* 0x000000060e008981 */ /* 0x0080a8000c1e1500 */
[----:B0-----:R-:W3:Y:S04]  /*149f0*/  LDL R14, [R1+0x7a4] ;  /* 0x0007a400010e7983 */ /* 0x001ee80000100800 */
[----:B------:R-:W3:Y:S02]  /*14a00*/  LDL R15, [R1+0x7a8] ;  /* 0x0007a800010f7983 */ /* 0x000ee40000100800 */
[----:B---3--:R-:W-:-:S04]  /*14a10*/  @!P0 LOP3.LUT R15, R15, R14, RZ, 0x3c, !PT ;  /* 0x0000000e0f0f8212 */ /* 0x008fc800078e3cff */
[----:B------:R-:W-:-:S04]  /*14a20*/  @!P0 LOP3.LUT R14, R15, R14, RZ, 0x3c, !PT ;  /* 0x0000000e0f0e8212 */ /* 0x000fc800078e3cff */
[----:B------:R-:W-:-:S05]  /*14a30*/  @!P0 LOP3.LUT R15, R15, R14, RZ, 0x3c, !PT ;  /* 0x0000000e0f0f8212 */ /* 0x000fca00078e3cff */
[----:B------:R-:W3:Y:S04]  /*14a40*/  @!P0 LDG.E.U16 R24, [R14.64] ;  /* 0x000000060e188981 */ /* 0x000ee8000c1e1500 */
[----:B--2---:R-:W-:Y:S04]  /*14a50*/  STL [R1+0x48], R0 ;  /* 0x0000480001007387 */ /* 0x004fe80000100800 */
[----:B---3--:R0:W-:Y:S04]  /*14a60*/  STL [R1+0x50], R24 ;  /* 0x0000501801007387 */ /* 0x0081e80000100800 */
[----:B0-----:R-:W2:Y:S04]  /*14a70*/  LDL.LU R24, [R1+0x15e4] ;  /* 0x0015e40001187983 */ /* 0x001ea80000300800 */
[----:B------:R-:W3:Y:S04]  /*14a80*/  LDL R14, [R1+0x764] ;  /* 0x00076400010e7983 */ /* 0x000ee80000100800 */
[----:B------:R-:W3:Y:S01]  /*14a90*/  LDL R15, [R1+0x768] ;  /* 0x00076800010f7983 */ /* 0x000ee20000100800 */
[----:B------:R-:W-:-:S02]  /*14aa0*/  PRMT R2, RZ, 0x7610, R2 ;  /* 0x00007610ff027816 */ /* 0x000fc40000000002 */
[----:B---3--:R-:W-:-:S04]  /*14ab0*/  @!P0 LOP3.LUT R15, R15, R14, RZ, 0x3c, !PT ;  /* 0x0000000e0f0f8212 */ /* 0x008fc800078e3cff */
[----:B------:R-:W-:-:S04]  /*14ac0*/  @!P0 LOP3.LUT R14, R15, R14, RZ, 0x3c, !PT ;  /* 0x0000000e0f0e8212 */ /* 0x000fc800078e3cff */
[----:B------:R-:W-:-:S05]  /*14ad0*/  @!P0 LOP3.LUT R15, R15, R14, RZ, 0x3c, !PT ;  /* 0x0000000e0f0f8212 */ /* 0x000fca00078e3cff */
[----:B------:R0:W3:Y:S04]  /*14ae0*/  @!P0 LDG.E.U16 R2, [R14.64] ;  /* 0x000000060e028981 */ /* 0x0000e8000c1e1500 */
[----:B0-----:R-:W3:Y:S04]  /*14af0*/  LDL R14, [R1+0x724] ;  /* 0x00072400010e7983 */ /* 0x001ee80000100800 */
[----:B------:R-:W3:Y:S01]  /*14b00*/  LDL R15, [R1+0x728] ;  /* 0x00072800010f7983 */ /* 0x000ee20000100800 */
[----:B--2---:R-:W-:Y:S02]  /*14b10*/  PRMT R24, RZ, 0x7610, R24 ;  /* 0x00007610ff187816 */ /* 0x004fe40000000018 */
[----:B---3--:R-:W-:-:S04]  /*14b20*/  @!P0 LOP3.LUT R15, R15, R14, RZ, 0x3c, !PT ;  /* 0x0000000e0f0f8212 */ /* 0x008fc800078e3cff */
[----:B------:R-:W-:-:S04]  /*14b30*/  @!P0 LOP3.LUT R14, R15, R14, RZ, 0x3c, !PT ;  /* 0x0000000e0f0e8212 */ /* 0x000fc800078e3cff */
[----:B------:R-:W-:-:S05]  /*14b40*/  @!P0 LOP3.LUT R15, R15, R14, RZ, 0x3c, !PT ;  /* 0x0000000e0f0f8212 */ /* 0x000fca00078e3cff */
[----:B------:R-:W2:Y:S01]  /*14b50*/  @!P0 LDG.E.U16 R24, [R14.64] ;  /* 0x000000060e188981 */ /* 0x000ea2000c1e1500 */
[----:B------:R-:W-:-:S05]  /*14b60*/  IMAD.SHL.U32 R0, R17, 0x2, RZ ;  /* 0x0000000211007824 */ /* 0x000fca00078e00ff */
[----:B------:R0:W-:Y:S04]  /*14b70*/  STS.U16 [R0+0x4000], R25 ;  /* 0x0040001900007388 */ /* 0x0001e80000000400 */
[----:B------:R1:W-:Y:S04]  /*14b80*/  STS.U16 [R0+0x4400], R21 ;  /* 0x0044001500007388 */ /* 0x0003e80000000400 */
[----:B0-----:R-:W3:Y:S04]  /*14b90*/  LDL R25, [R1+0x6a8] ;  /* 0x0006a80001197983 */ /* 0x001ee80000100800 */
[----:B-1----:R-:W3:Y:S04]  /*14ba0*/  LDL R21, [R1+0x664] ;  /* 0x0006640001157983 */ /* 0x002ee80000100800 */
[----:B------:R0:W-:Y:S04]  /*14bb0*/  STL [R1+0x4c], R2 ;  /* 0x00004c0201007387 */ /* 0x0001e80000100800 */
[----:B0-----:R-:W3:Y:S04]  /*14bc0*/  LDL R2, [R1+0x668] ;  /* 0x0006680001027983 */ /* 0x001ee80000100800 */
[----:B--2---:R0:W-:Y:S04]  /*14bd0*/  STL [R1+0x20], R24 ;  /* 0x0000201801007387 */ /* 0x0041e80000100800 */
[----:B0-----:R-:W2:Y:S04]  /*14be0*/  LDL.LU R24, [R1+0x15e0] ;  /* 0x0015e00001187983 */ /* 0x001ea80000300800 */
[----:B------:R-:W2:Y:S01]  /*14bf0*/  LDL R15, [R1+0x6e4] ;  /* 0x0006e400010f7983 */ /* 0x000ea20000100800 */
[----:B------:R-:W-:Y:S01]  /*14c00*/  PRMT R18, RZ, 0x7610, R18 ;  /* 0x00007610ff127816 */ /* 0x000fe20000000012 */
[----:B----4-:R-:W-:-:S02]  /*14c10*/  @!P0 IMAD.MOV.U32 R14, RZ, RZ, R22 ;  /* 0x000000ffff0e8224 */ /* 0x010fc400078e0016 */
[----:B------:R-:W4:Y:S04]  /*14c20*/  LDL R22, [R1+0x624] ;  /* 0x0006240001167983 */ /* 0x000f280000100800 */
[----:B--2---:R0:W2:Y:S04]  /*14c30*/  @!P0 LDG.E.U16 R18, [R14.64] ;  /* 0x000000060e128981 */ /* 0x0040a8000c1e1500 */
[----:B0-----:R-:W2:Y:S01]  /*14c40*/  LDL R15, [R1+0x6a4] ;  /* 0x0006a400010f7983 */ /* 0x001ea20000100800 */
[----:B---3--:R-:W-:-:S03]  /*14c50*/  @!P0 IMAD.MOV.U32 R14, RZ, RZ, R25 ;  /* 0x000000ffff0e8224 */ /* 0x008fc600078e0019 */
[----:B------:R0:W-:Y:S02]  /*14c60*/  STS.U16 [R0+0x4800], R24 ;  /* 0x0048001800007388 */ /* 0x0001e40000000400 */
[----:B0-----:R-:W-:-:S06]  /*14c70*/  PRMT R24, RZ, 0x7610, R24 ;  /* 0x00007610ff187816 */ /* 0x001fcc0000000018 */
[----:B--2---:R0:W2:Y:S04]  /*14c80*/  @!P0 LDG.E.U16 R24, [R14.64] ;  /* 0x000000060e188981 */ /* 0x0040a8000c1e1500 */
[----:B------:R1:W-:Y:S04]  /*14c90*/  STL [R1+0x8], R18 ;  /* 0x0000081201007387 */ /* 0x0003e80000100800 */
[----:B-1----:R-:W3:Y:S01]  /*14ca0*/  LDL R18, [R1+0x628] ;  /* 0x0006280001127983 */ /* 0x002ee20000100800 */
[----:B0-----:R-:W-:Y:S02]  /*14cb0*/  @!P0 IMAD.MOV.U32 R14, RZ, RZ, R2 ;  /* 0x000000ffff0e8224 */ /* 0x001fe400078e0002 */
[----:B------:R-:W-:Y:S01]  /*14cc0*/  @!P0 IMAD.MOV.U32 R15, RZ, RZ, R21 ;  /* 0x000000ffff0f8224 */ /* 0x000fe200078e0015 */
[----:B--2---:R-:W-:Y:S04]  /*14cd0*/  STL [R1+0x1510], R24 ;  /* 0x0015101801007387 */ /* 0x004fe80000100800 */
[----:B------:R-:W-:Y:S04]  /*14ce0*/  STL [R1+0x1594], R24 ;  /* 0x0015941801007387 */ /* 0x000fe80000100800 */
[----:B------:R-:W2:Y:S04]  /*14cf0*/  LDL R21, [R1+0x5e4] ;  /* 0x0005e40001157983 */ /* 0x000ea80000100800 */
[----:B------:R-:W2:Y:S04]  /*14d00*/  LDL R2, [R1+0x5e8] ;  /* 0x0005e80001027983 */ /* 0x000ea80000100800 */
[----:B------:R0:W-:Y:S04]  /*14d10*/  STS.U16 [R0+0x4c00], R19 ;  /* 0x004c001300007388 */ /* 0x0001e80000000400 */
[----:B------:R4:W-:Y:S01]  /*14d20*/  STS.U16 [R0+0x5000], R13 ;  /* 0x0050000d00007388 */ /* 0x0009e20000000400 */
[----:B0-----:R-:W-:-:S03]  /*14d30*/  PRMT R19, RZ, 0x7610, R19 ;  /* 0x00007610ff137816 */ /* 0x001fc60000000013 */
[----:B------:R3:W-:Y:S01]  /*14d40*/  STS.U16 [R0+0x5400], R12 ;  /* 0x0054000c00007388 */ /* 0x0007e20000000400 */
[----:B----4-:R-:W-:-:S03]  /*14d50*/  @!P0 IMAD.MOV.U32 R13, RZ, RZ, R22 ;  /* 0x000000ffff0d8224 */ /* 0x010fc600078e0016 */
[----:B------:R0:W4:Y:S01]  /*14d60*/  @!P0 LDG.E.U16 R19, [R14.64] ;  /* 0x000000060e138981 */ /* 0x000122000c1e1500 */
[----:B---3--:R-:W-:Y:S01]  /*14d70*/  @!P0 IMAD.MOV.U32 R12, RZ, RZ, R18 ;  /* 0x000000ffff0c8224 */ /* 0x008fe200078e0012 */
[----:B0-----:R-:W-:Y:S02]  /*14d80*/  PRMT R15, RZ, 0x7610, R15 ;  /* 0x00007610ff0f7816 */ /* 0x001fe4000000000f */
[----:B------:R-:W-:-:S04]  /*14d90*/  PRMT R14, RZ, 0x7610, R14 ;  /* 0x00007610ff0e7816 */ /* 0x000fc8000000000e */
[----:B------:R2:W3:Y:S02]  /*14da0*/  @!P0 LDG.E.U16 R15, [R12.64] ;  /* 0x000000060c0f8981 */ /* 0x0004e4000c1e1500 */
[----:B--2---:R-:W-:Y:S02]  /*14db0*/  @!P0 IMAD.MOV.U32 R13, RZ, RZ, R21 ;  /* 0x000000ffff0d8224 */ /* 0x004fe400078e0015 */
[----:B------:R-:W-:-:S05]  /*14dc0*/  @!P0 IMAD.MOV.U32 R12, RZ, RZ, R2 ;  /* 0x000000ffff0c8224 */ /* 0x000fca00078e0002 */
[----:B------:R-:W2:Y:S04]  /*14dd0*/  @!P0 LDG.E.U16 R14, [R12.64] ;  /* 0x000000060c0e8981 */ /* 0x000ea8000c1e1500 */
[----:B------:R0:W-:Y:S04]  /*14de0*/  STS.U16 [R0+0x5800], R11 ;  /* 0x0058000b00007388 */ /* 0x0001e80000000400 */
[----:B----4-:R-:W-:Y:S04]  /*14df0*/  STL [R1+0x1514], R19 ;  /* 0x0015141301007387 */ /* 0x010fe80000100800 */
[----:B------:R-:W-:Y:S04]  /*14e00*/  STL [R1+0x1518], R19 ;  /* 0x0015181301007387 */ /* 0x000fe80000100800 */
[----:B------:R-:W-:Y:S04]  /*14e10*/  STL [R1+0x1590], R19 ;  /* 0x0015901301007387 */ /* 0x000fe80000100800 */
[----:B------:R-:W4:Y:S04]  /*14e20*/  LDL.LU R18, [R1+0x1c] ;  /* 0x00001c0001127983 */ /* 0x000f280000300800 */
[----:B---3--:R-:W-:Y:S04]  /*14e30*/  STL [R1+0x150c], R15 ;  /* 0x00150c0f01007387 */ /* 0x008fe80000100800 */
[----:B------:R-:W-:Y:S04]  /*14e40*/  STL [R1+0x151c], R15 ;  /* 0x00151c0f01007387 */ /* 0x000fe80000100800 */
[----:B------:R-:W-:Y:S04]  /*14e50*/  STL [R1+0x1520], R15 ;  /* 0x0015200f01007387 */ /* 0x000fe80000100800 */
[----:B------:R-:W-:Y:S04]  /*14e60*/  STL [R1+0x1570], R15 ;  /* 0x0015700f01007387 */ /* 0x000fe80000100800 */
[----:B------:R-:W-:Y:S04]  /*14e70*/  STL [R1+0x1574], R15 ;  /* 0x0015740f01007387 */ /* 0x000fe80000100800 */
[----:B------:R-:W-:Y:S04]  /*14e80*/  STL [R1+0x1578], R15 ;  /* 0x0015780f01007387 */ /* 0x000fe80000100800 */
[----:B0-----:R-:W3:Y:S04]  /*14e90*/  LDL R11, [R1+0x5a8] ;  /* 0x0005a800010b7983 */ /* 0x001ee80000100800 */
[----:B------:R-:W3:Y:S04]  /*14ea0*/  LDL R21, [R1+0x570] ;  /* 0x0005700001157983 */ /* 0x000ee80000100800 */
[----:B------:R-:W3:Y:S04]  /*14eb0*/  LDL R2, [R1+0x920] ;  /* 0x0009200001027983 */ /* 0x000ee80000100800 */
[----:B------:R-:W3:Y:S04]  /*14ec0*/  LDL.LU R25, [R1+0x4] ;  /* 0x0000040001197983 */ /* 0x000ee80000300800 */
[----:B------:R0:W-:Y:S04]  /*14ed0*/  STS.U16 [R0+0x5c00], R10 ;  /* 0x005c000a00007388 */ /* 0x0001e80000000400 */
[----:B--2---:R-:W-:Y:S04]  /*14ee0*/  STL [R1+0x1508], R14 ;  /* 0x0015080e01007387 */ /* 0x004fe80000100800 */
[----:B------:R-:W-:Y:S04]  /*14ef0*/  STL [R1+0x1524], R14 ;  /* 0x0015240e01007387 */ /* 0x000fe80000100800 */
[----:B------:R-:W-:Y:S04]  /*14f00*/  STL [R1+0x1528], R14 ;  /* 0x0015280e01007387 */ /* 0x000fe80000100800 */
[----:B------:R-:W-:Y:S04]  /*14f10*/  STL [R1+0x152c], R14 ;  /* 0x00152c0e01007387 */ /* 0x000fe80000100800 */
[----:B------:R-:W-:Y:S04]  /*14f20*/  STL [R1+0x1598], R14 ;  /* 0x0015980e01007387 */ /* 0x000fe80000100800 */
[----:B------:R-:W-:Y:S04]  /*14f30*/  STL [R1+0x159c], R14 ;  /* 0x00159c0e01007387 */ /* 0x000fe80000100800 */
[----:B0-----:R-:W3:Y:S01]  /*14f40*/  LDL R10, [R1+0x5a4] ;  /* 0x0005a400010a7983 */ /* 0x001ee20000100800 */
[----:B------:R-:W-:-:S03]  /*14f50*/  PRMT R12, RZ, 0x7610, R12 ;  /* 0x00007610ff0c7816 */ /* 0x000fc6000000000c */
[----:B------:R-:W0:Y:S01]  /*14f60*/  S2R R22, SR_TID.X ;  /* 0x0000000000167919 */ /* 0x000e220000002100 */
[----:B---3--:R-:W-:-:S04]  /*14f70*/  @!P0 LOP3.LUT R11, R11, R10, RZ, 0x3c, !PT ;  /* 0x0000000a0b0b8212 */ /* 0x008fc800078e3cff */
[----:B------:R-:W-:-:S04]  /*14f80*/  @!P0 LOP3.LUT R10, R11, R10, RZ, 0x3c, !PT ;  /* 0x0000000a0b0a8212 */ /* 0x000fc800078e3cff */
[----:B------:R-:W-:-:S05]  /*14f90*/  @!P0 LOP3.LUT R11, R11, R10, RZ, 0x3c, !PT ;  /* 0x0000000a0b0b8212 */ /* 0x000fca00078e3cff */
[----:B------:R1:W2:Y:S04]  /*14fa0*/  @!P0 LDG.E.U16 R12, [R10.64] ;  /* 0x000000060a0c8981 */ /* 0x0002a8000c1e1500 */
[----:B-1----:R-:W3:Y:S01]  /*14fb0*/  LDL.LU R11, [R1+0x54] ;  /* 0x00005400010b7983 */ /* 0x002ee20000300800 */
[----:B0-----:R-:W-:-:S05]  /*14fc0*/  LOP3.LUT R22, R22, 0x3f, RZ, 0xc0, !PT ;  /* 0x0000003f16167812 */ /* 0x001fca00078ec0ff */
[----:B------:R-:W-:-:S05]  /*14fd0*/  IMAD.SHL.U32 R22, R22, 0x2, RZ ;  /* 0x0000000216167824 */ /* 0x000fca00078e00ff */
[----:B------:R-:W-:Y:S01]  /*14fe0*/  LOP3.LUT R22, R22, 0x10, RZ, 0x3c, !PT ;  /* 0x0000001016167812 */ /* 0x000fe200078e3cff */
[----:B------:R-:W-:Y:S01]  /*14ff0*/  @!P0 IMAD.MOV.U32 R10, RZ, RZ, R2 ;  /* 0x000000ffff0a8224 */ /* 0x000fe200078e0002 */
[----:B------:R-:W-:-:S03]  /*15000*/  PRMT R13, RZ, 0x7610, R13 ;  /* 0x00007610ff0d7816 */ /* 0x000fc6000000000d */
[----:B---3--:R0:W-:Y:S02]  /*15010*/  STS.U16 [R22+0x4080], R11 ;  /* 0x0040800b16007388 */ /* 0x0081e40000000400 */
[----:B0-----:R-:W-:-:S05]  /*15020*/  @!P0 IMAD.MOV.U32 R11, RZ, RZ, R21 ;  /* 0x000000ffff0b8224 */ /* 0x001fca00078e0015 */
[----:B------:R0:W3:Y:S04]  /*15030*/  @!P0 LDG.E.U16 R13, [R10.64] ;  /* 0x000000060a0d8981 */ /* 0x0000e8000c1e1500 */
[----:B--2---:R-:W-:Y:S04]  /*15040*/  STL [R1+0x1504], R12 ;  /* 0x0015040c01007387 */ /* 0x004fe80000100800 */
[----:B------:R-:W-:Y:S04]  /*15050*/  STL [R1+0x1530], R12 ;  /* 0x0015300c01007387 */ /* 0x000fe80000100800 */
[----:B------:R-:W-:Y:S04]  /*15060*/  STL [R1+0x1534], R12 ;  /* 0x0015340c01007387 */ /* 0x000fe80000100800 */
[----:B------:R-:W-:Y:S04]  /*15070*/  STL [R1+0x15a0], R12 ;  /* 0x0015a00c01007387 */ /* 0x000fe80000100800 */
[----:B0-----:R-:W2:Y:S04]  /*15080*/  LDL R10, [R1+0x348] ;  /* 0x00034800010a7983 */ /* 0x001ea80000100800 */
[----:B------:R-:W2:Y:S04]  /*15090*/  LDL R11, [R1+0x558] ;  /* 0x00055800010b7983 */ /* 0x000ea80000100800 */
[----:B------:R-:W2:Y:S04]  /*150a0*/  LDL R21, [R1+0x85c] ;  /* 0x00085c0001157983 */ /* 0x000ea80000100800 */
[----:B------:R-:W2:Y:S04]  /*150b0*/  LDL R2, [R1+0x860] ;  /* 0x0008600001027983 */ /* 0x000ea80000100800 */
[----:B----4-:R0:W-:Y:S04]  /*150c0*/  STS.U16 [R22+0x4480], R18 ;  /* 0x0044801216007388 */ /* 0x0101e80000000400 */
[----:B---3--:R-:W-:Y:S04]  /*150d0*/  STL [R1+0x1500], R13 ;  /* 0x0015000d01007387 */ /* 0x008fe80000100800 */
[----:B------:R-:W-:Y:S04]  /*150e0*/  STL [R1+0x1538], R13 ;  /* 0x0015380d01007387 */ /* 0x000fe80000100800 */
[----:B------:R-:W-:Y:S04]  /*150f0*/  STL [R1+0x153c], R13 ;  /* 0x00153c0d01007387 */ /* 0x000fe80000100800 */
[----:B0-----:R-:W3:Y:S01]  /*15100*/  LDL.LU R18, [R1+0x15dc] ;  /* 0x0015dc0001127983 */ /* 0x001ee20000300800 */
[----:B--2---:R-:W-:-:S04]  /*15110*/  @!P0 LOP3.LUT R11, R11, R10, RZ, 0x3c, !PT ;  /* 0x0000000a0b0b8212 */ /* 0x004fc800078e3cff */
[----:B------:R-:W-:-:S04]  /*15120*/  @!P0 LOP3.LUT R10, R11, R10, RZ, 0x3c, !PT ;  /* 0x0000000a0b0a8212 */ /* 0x000fc800078e3cff */
[----:B------:R-:W-:Y:S02]  /*15130*/  @!P0 LOP3.LUT R11, R11, R10, RZ, 0x3c, !PT ;  /* 0x0000000a0b0b8212 */ /* 0x000fe400078e3cff */
[----:B---3--:R-:W-:-:S06]  /*15140*/  PRMT R18, RZ, 0x7610, R18 ;  /* 0x00007610ff127816 */ /* 0x008fcc0000000012 */
[----:B------:R-:W2:Y:S04]  /*15150*/  @!P0 LDG.E.U16 R18, [R10.64] ;  /* 0x000000060a128981 */ /* 0x000ea8000c1e1500 */
[----:B------:R-:W-:Y:S04]  /*15160*/  STS.U16 [R22+0x4880], R25 ;  /* 0x0048801916007388 */ /* 0x000fe80000000400 */
[----:B--2---:R0:W-:Y:S04]  /*15170*/  STL [R1+0x2a0], R18 ;  /* 0x0002a01201007387 */ /* 0x0041e80000100800 */
[----:B0-----:R-:W2:Y:S04]  /*15180*/  LDL.LU R18, [R1+0x15d8] ;  /* 0x0015d80001127983 */ /* 0x001ea80000300800 */
[----:B------:R-:W3:Y:S04]  /*15190*/  LDL R10, [R1+0x8dc] ;  /* 0x0008dc00010a7983 */ /* 0x000ee80000100800 */
[----:B------:R-:W3:Y:S04]  /*151a0*/  LDL R11, [R1+0x8e0] ;  /* 0x0008e000010b7983 */ /* 0x000ee80000100800 */
[----:B------:R-:W4:Y:S01]  /*151b0*/  LDL.LU R25, [R1+0x15d4] ;  /* 0x0015d40001197983 */ /* 0x000f220000300800 */
[----:B---3--:R-:W-:-:S04]  /*151c0*/  @!P0 LOP3.LUT R11, R11, R10, RZ, 0x3c, !PT ;  /* 0x0000000a0b0b8212 */ /* 0x008fc800078e3cff */
[C---:B------:R-:W-:Y:S02]  /*151d0*/  @!P0 LOP3.LUT R10, R11.reuse, R10, RZ, 0x3c, !PT ;  /* 0x0000000a0b0a8212 */ /* 0x040fe400078e3cff */
[----:B----4-:R-:W-:Y:S02]  /*151e0*/  PRMT R25, RZ, 0x7610, R25 ;  /* 0x00007610ff197816 */ /* 0x010fe40000000019 */
[----:B------:R-:W-:-:S05]  /*151f0*/  @!P0 LOP3.LUT R11, R11, R10, RZ, 0x3c, !PT ;  /* 0x0000000a0b0b8212 */ /* 0x000fca00078e3cff */
[----:B------:R-:W3:Y:S04]  /*15200*/  @!P0 LDG.E.U16 R25, [R10.64] ;  /* 0x000000060a198981 */ /* 0x000ee8000c1e1500 */
[----:B---3--:R0:W-:Y:S04]  /*15210*/  STL [R1+0x1c], R25 ;  /* 0x00001c1901007387 */ /* 0x0081e80000100800 */
[----:B0-----:R-:W3:Y:S04]  /*15220*/  LDL.LU R25, [R1+0x15d0] ;  /* 0x0015d00001197983 */ /* 0x001ee80000300800 */
[----:B------:R-:W4:Y:S04]  /*15230*/  LDL R10, [R1+0x89c] ;  /* 0x00089c00010a7983 */ /* 0x000f280000100800 */
[----:B------:R-:W4:Y:S01]  /*15240*/  LDL R11, [R1+0x8a0] ;  /* 0x0008a000010b7983 */ /* 0x000f220000100800 */
[----:B------:R-:W-:-:S02]  /*15250*/  PRMT R28, RZ, 0x7610, R28 ;  /* 0x00007610ff1c7816 */ /* 0x000fc4000000001c */
[----:B----4-:R-:W-:-:S04]  /*15260*/  @!P0 LOP3.LUT R11, R11, R10, RZ, 0x3c, !PT ;  /* 0x0000000a0b0b8212 */ /* 0x010fc800078e3cff */
[----:B------:R-:W-:-:S04]  /*15270*/  @!P0 LOP3.LUT R10, R11, R10, RZ, 0x3c, !PT ;  /* 0x0000000a0b0a8212 */ /* 0x000fc800078e3cff */
[----:B------:R-:W-:-:S05]  /*15280*/  @!P0 LOP3.LUT R11, R11, R10, RZ, 0x3c, !PT ;  /* 0x0000000a0b0b8212 */ /* 0x000fca00078e3cff */
[----:B------:R0:W4:Y:S04]  /*15290*/  @!P0 LDG.E.U16 R28, [R10.64] ;  /* 0x000000060a1c8981 */ /* 0x000128000c1e1500 */
[----:B---3--:R1:W-:Y:S01]  /*152a0*/  STS.U16 [R22+0x4c80], R25 ;  /* 0x004c801916007388 */ /* 0x0083e20000000400 */
[----:B0-----:R-:W-:Y:S02]  /*152b0*/  @!P0 IMAD.MOV.U32 R10, RZ, RZ, R2 ;  /* 0x000000ffff0a8224 */ /* 0x001fe400078e0002 */
[----:B------:R-:W-:Y:S01]  /*152c0*/  @!P0 IMAD.MOV.U32 R11, RZ, RZ, R21 ;  /* 0x000000ffff0b8224 */ /* 0x000fe200078e0015 */
[----:B------:R-:W3:Y:S01]  /*152d0*/  LDL R2, [R1+0x7a0] ;  /* 0x0007a00001027983 */ /* 0x000ee20000100800 */
[----:B-1----:R-:W-:-:S06]  /*152e0*/  PRMT R25, RZ, 0x7610, R25 ;  /* 0x00007610ff197816 */ /* 0x002fcc0000000019 */
[----:B------:R0:W2:Y:S04]  /*152f0*/  @!P0 LDG.E.U16 R25, [R10.64] ;  /* 0x000000060a198981 */ /* 0x0000a8000c1e1500 */
[----:B----4-:R1:W-:Y:S04]  /*15300*/  STL [R1+0x4], R28 ;  /* 0x0000041c01007387 */ /* 0x0103e80000100800 */
[----:B-1----:R-:W4:Y:S04]  /*15310*/  LDL.LU R28, [R1+0x26c] ;  /* 0x00026c00011c7983 */ /* 0x002f280000300800 */
[----:B------:R-:W3:Y:S04]  /*15320*/  LDL.LU R21, [R1+0x58] ;  /* 0x0000580001157983 */ /* 0x000ee80000300800 */
[----:B0-----:R-:W3:Y:S04]  /*15330*/  LDL R10, [R1+0x81c] ;  /* 0x00081c00010a7983 */ /* 0x001ee80000100800 */
[----:B------:R-:W3:Y:S04]  /*15340*/  LDL R11, [R1+0x820] ;  /* 0x00082000010b7983 */ /* 0x000ee80000100800 */
[----:B--2---:R0:W-:Y:S02]  /*15350*/  STS.U16 [R22+0x5080], R18 ;  /* 0x0050801216007388 */ /* 0x0041e40000000400 */
[----:B0-----:R-:W-:-:S02]  /*15360*/  PRMT R18, RZ, 0x7610, R18 ;  /* 0x00007610ff127816 */ /* 0x001fc40000000012 */
[----:B---3--:R-:W-:-:S04]  /*15370*/  @!P0 LOP3.LUT R11, R11, R10, RZ, 0x3c, !PT ;  /* 0x0000000a0b0b8212 */ /* 0x008fc800078e3cff */
[----:B------:R-:W-:-:S04]  /*15380*/  @!P0 LOP3.LUT R10, R11, R10, RZ, 0x3c, !PT ;  /* 0x0000000a0b0a8212 */ /* 0x000fc800078e3cff */
[----:B------:R-:W-:-:S05]  /*15390*/  @!P0 LOP3.LUT R11, R11, R10, RZ, 0x3c, !PT ;  /* 0x0000000a0b0b8212 */ /* 0x000fca00078e3cff */
[----:B------:R-:W2:Y:S04]  /*153a0*/  @!P0 LDG.E.U16 R18, [R10.64] ;  /* 0x000000060a128981 */ /* 0x000ea8000c1e1500 */
        /* <DEDUP_REMOVED lines=12> */
[----:B------:R0:W-:Y:S04]  /*15470*/  STS.U16 [R22+0x5480], R9 ;  /* 0x0054800916007388 */ /* 0x0001e80000000400 */
[----:B0-----:R-:W3:Y:S04]  /*15480*/  LDL.LU R22, [R1+0x15cc] ;  /* 0x0015cc0001167983 */ /* 0x001ee80000300800 */
[----:B------:R-:W3:Y:S04]  /*15490*/  LDL R9, [R1+0x7e0] ;  /* 0x0007e00001097983 */ /* 0x000ee80000100800 */
[----:B--2---:R0:W-:Y:S02]  /*154a0*/  STL [R1+0x14ec], R18 ;  /* 0x0014ec1201007387 */ /* 0x0041e40000100800 */
[----:B0-----:R-:W-:-:S05]  /*154b0*/  LOP3.LUT R18, R0, 0x10, RZ, 0x3c, !PT ;  /* 0x0000001000127812 */ /* 0x001fca00078e3cff */
[----:B------:R0:W-:Y:S04]  /*154c0*/  STS.U16 [R18+0x5880], R8 ;  /* 0x0058800812007388 */ /* 0x0001e80000000400 */
[----:B0-----:R-:W3:Y:S01]  /*154d0*/  LDL R8, [R1+0x7dc] ;  /* 0x0007dc0001087983 */ /* 0x001ee20000100800 */
[----:B------:R-:W-:Y:S02]  /*154e0*/  PRMT R11, RZ, 0x7610, R11 ;  /* 0x00007610ff0b7816 */ /* 0x000fe4000000000b */
[----:B---3--:R-:W-:-:S04]  /*154f0*/  @!P0 LOP3.LUT R9, R9, R8, RZ, 0x3c, !PT ;  /* 0x0000000809098212 */ /* 0x008fc800078e3cff */
[----:B------:R-:W-:-:S04]  /*15500*/  @!P0 LOP3.LUT R8, R9, R8, RZ, 0x3c, !PT ;  /* 0x0000000809088212 */ /* 0x000fc800078e3cff */
[----:B------:R-:W-:-:S05]  /*15510*/  @!P0 LOP3.LUT R9, R9, R8, RZ, 0x3c, !PT ;  /* 0x0000000809098212 */ /* 0x000fca00078e3cff */
[----:B------:R0:W2:Y:S04]  /*15520*/  @!P0 LDG.E.U16 R11, [R8.64] ;  /* 0x00000006080b8981 */ /* 0x0000a8000c1e1500 */
[----:B0-----:R-:W3:Y:S01]  /*15530*/  LDL R9, [R1+0x79c] ;  /* 0x00079c0001097983 */ /* 0x001ee20000100800 */
[----:B------:R-:W-:Y:S01]  /*15540*/  PRMT R10, RZ, 0x7610, R10 ;  /* 0x00007610ff0a7816 */ /* 0x000fe2000000000a */
[----:B------:R-:W-:Y:S02]  /*15550*/  @!P0 IMAD.MOV.U32 R8, RZ, RZ, R2 ;  /* 0x000000ffff088224 */ /* 0x000fe400078e0002 */
[----:B--2---:R-:W-:Y:S04]  /*15560*/  STL [R1+0x14f0], R11 ;  /* 0x0014f00b01007387 */ /* 0x004fe80000100800 */
[----:B------:R-:W-:Y:S01]  /*15570*/  STL [R1+0x14f4], R11 ;  /* 0x0014f40b01007387 */ /* 0x000fe20000100800 */
[----:B------:R-:W-:-:S03]  /*15580*/  PRMT R19, RZ, 0x7610, R19 ;  /* 0x00007610ff137816 */ /* 0x000fc60000000013 */
[----:B------:R0:W-:Y:S04]  /*15590*/  STS.U16 [R18+0x5c80], R7 ;  /* 0x005c800712007388 */ /* 0x0001e80000000400 */
[----:B---3--:R1:W2:Y:S04]  /*155a0*/  @!P0 LDG.E.U16 R10, [R8.64] ;  /* 0x00000006080a8981 */ /* 0x0082a8000c1e1500 */
[----:B------:R-:W3:Y:S04]  /*155b0*/  LDL R2, [R1+0x6e0] ;  /* 0x0006e00001027983 */ /* 0x000ee80000100800 */
[----:B0-----:R-:W3:Y:S04]  /*155c0*/  LDL R7, [R1+0x6dc] ;  /* 0x0006dc0001077983 */ /* 0x001ee80000100800 */
[----:B-1----:R-:W3:Y:S04]  /*155d0*/  LDL R8, [R1+0x75c] ;  /* 0x00075c0001087983 */ /* 0x002ee80000100800 */
[----:B------:R-:W3:Y:S04]  /*155e0*/  LDL R9, [R1+0x760] ;  /* 0x0007600001097983 */ /* 0x000ee80000100800 */
[----:B--2---:R-:W-:Y:S01]  /*155f0*/  STL [R1+0x14f8], R10 ;  /* 0x0014f80a01007387 */ /* 0x004fe20000100800 */
[----:B---3--:R-:W-:-:S04]  /*15600*/  @!P0 LOP3.LUT R9, R9, R8, RZ, 0x3c, !PT ;  /* 0x0000000809098212 */ /* 0x008fc800078e3cff */
[----:B------:R-:W-:-:S04]  /*15610*/  @!P0 LOP3.LUT R8, R9, R8, RZ, 0x3c, !PT ;  /* 0x0000000809088212 */ /* 0x000fc800078e3cff */
[----:B------:R-:W-:Y:S01]  /*15620*/  @!P0 LOP3.LUT R9, R9, R8, RZ, 0x3c, !PT ;  /* 0x0000000809098212 */ /* 0x000fe200078e3cff */
[----:B------:R-:W-:Y:S04]  /*15630*/  STL [R1+0x14fc], R10 ;  /* 0x0014fc0a01007387 */ /* 0x000fe80000100800 */
[----:B------:R0:W2:Y:S04]  /*15640*/  @!P0 LDG.E.U16 R19, [R8.64] ;  /* 0x0000000608138981 */ /* 0x0000a8000c1e1500 */
[----:B0-----:R-:W3:Y:S04]  /*15650*/  LDL R8, [R1+0x71c] ;  /* 0x00071c0001087983 */ /* 0x001ee80000100800 */
[----:B------:R-:W3:Y:S01]  /*15660*/  LDL R9, [R1+0x720] ;  /* 0x0007200001097983 */ /* 0x000ee20000100800 */
[----:B------:R-:W-:-:S02]  /*15670*/  PRMT R22, RZ, 0x7610, R22 ;  /* 0x00007610ff167816 */ /* 0x000fc40000000016 */
[----:B------:R-:W-:Y:S02]  /*15680*/  LOP3.LUT R20, R20, 0x3f, RZ, 0xc0, !PT ;  /* 0x0000003f14147812 */ /* 0x000fe400078ec0ff */
[----:B---3--:R-:W-:-:S04]  /*15690*/  @!P0 LOP3.LUT R9, R9, R8, RZ, 0x3c, !PT ;  /* 0x0000000809098212 */ /* 0x008fc800078e3cff */
[----:B------:R-:W-:-:S04]  /*156a0*/  @!P0 LOP3.LUT R8, R9, R8, RZ, 0x3c, !PT ;  /* 0x0000000809088212 */ /* 0x000fc800078e3cff */
[----:B------:R-:W-:-:S05]  /*156b0*/  @!P0 LOP3.LUT R9, R9, R8, RZ, 0x3c, !PT ;  /* 0x0000000809098212 */ /* 0x000fca00078e3cff */
[----:B------:R-:W3:Y:S01]  /*156c0*/  @!P0 LDG.E.U16 R22, [R8.64] ;  /* 0x0000000608168981 */ /* 0x000ee2000c1e1500 */
[----:B------:R-:W-:-:S05]  /*156d0*/  IMAD.SHL.U32 R20, R20, 0x2, RZ ;  /* 0x0000000214147824 */ /* 0x000fca00078e00ff */
[----:B------:R-:W-:-:S05]  /*156e0*/  LOP3.LUT R20, R20, 0x20, RZ, 0x3c, !PT ;  /* 0x0000002014147812 */ /* 0x000fca00078e3cff */
[----:B----4-:R0:W-:Y:S04]  /*156f0*/  STS.U16 [R20+0x4100], R28 ;  /* 0x0041001c14007388 */ /* 0x0101e80000000400 */
[----:B------:R1:W-:Y:S04]  /*15700*/  STS.U16 [R20+0x4500], R21 ;  /* 0x0045001514007388 */ /* 0x0003e80000000400 */
[----:B0-----:R-:W4:Y:S04]  /*15710*/  LDL R28, [R1+0x6a0] ;  /* 0x0006a000011c7983 */ /* 0x001f280000100800 */
[----:B-1----:R-:W4:Y:S04]  /*15720*/  LDL R21, [R1+0x65c] ;  /* 0x00065c0001157983 */ /* 0x002f280000100800 */
[----:B--2---:R0:W-:Y:S04]  /*15730*/  STL [R1+0x2b4], R19 ;  /* 0x0002b41301007387 */ /* 0x0041e80000100800 */
[----:B0-----:R-:W2:Y:S04]  /*15740*/  LDL R19, [R1+0x660] ;  /* 0x0006600001137983 */ /* 0x001ea80000100800 */
[----:B---3--:R0:W-:Y:S04]  /*15750*/  STL [R1+0x2b0], R22 ;  /* 0x0002b01601007387 */ /* 0x0081e80000100800 */
[----:B0-----:R-:W3:Y:S04]  /*15760*/  LDL.LU R22, [R1+0x15c8] ;  /* 0x0015c80001167983 */ /* 0x001ee80000300800 */
[----:B------:R-:W2:Y:S01]  /*15770*/  LDL.LU R9, [R1+0x38] ;  /* 0x0000380001097983 */ /* 0x000ea20000300800 */
[----:B------:R-:W-:-:S03]  /*15780*/  @!P0 IMAD.MOV.U32 R8, RZ, RZ, R2 ;  /* 0x000000ffff088224 */ /* 0x000fc600078e0002 */
[----:B------:R-:W4:Y:S01]  /*15790*/  LDL R2, [R1+0x620] ;  /* 0x0006200001027983 */ /* 0x000f220000100800 */
[----:B---3--:R-:W-:-:S03]  /*157a0*/  PRMT R22, RZ, 0x7610, R22 ;  /* 0x00007610ff167816 */ /* 0x008fc60000000016 */
[----:B--2---:R0:W-:Y:S02]  /*157b0*/  STS.U16 [R20+0x4900], R9 ;  /* 0x0049000914007388 */ /* 0x0041e40000000400 */
[----:B0-----:R-:W-:Y:S02]  /*157c0*/  @!P0 IMAD.MOV.U32 R9, RZ, RZ, R7 ;  /* 0x000000ffff098224 */ /* 0x001fe400078e0007 */
[----:B------:R-:W2:Y:S04]  /*157d0*/  LDL R7, [R1+0x61c] ;  /* 0x00061c0001077983 */ /* 0x000ea80000100800 */
[----:B------:R-:W3:Y:S04]  /*157e0*/  @!P0 LDG.E.U16 R22, [R8.64] ;  /* 0x0000000608168981 */ /* 0x000ee8000c1e1500 */
[----:B---3--:R0:W-:Y:S04]  /*157f0*/  STL [R1+0x2ac], R22 ;  /* 0x0002ac1601007387 */ /* 0x0081e80000100800 */
[----:B0-----:R-:W3:Y:S04]  /*15800*/  LDL.LU R22, [R1+0x15c4] ;  /* 0x0015c40001167983 */ /* 0x001ee80000300800 */
[----:B------:R-:W2:Y:S04]  /*15810*/  LDL.LU R8, [R1] ;  /* 0x0000000001087983 */ /* 0x000ea80000300800 */
[----:B------:R-:W3:Y:S01]  /*15820*/  LDL R9, [R1+0x69c] ;  /* 0x00069c0001097983 */ /* 0x000ee20000100800 */
[----:B------:R-:W-:-:S02]  /*15830*/  PRMT R26, RZ, 0x7610, R26 ;  /* 0x00007610ff1a7816 */ /* 0x000fc4000000001a */
[----:B------:R-:W-:Y:S02]  /*15840*/  PRMT R12, RZ, 0x7610, R12 ;  /* 0x00007610ff0c7816 */ /* 0x000fe4000000000c */
[----:B------:R-:W-:Y:S01]  /*15850*/  PRMT R5, RZ, 0x7610, R5 ;  /* 0x00007610ff057816 */ /* 0x000fe20000000005 */
[----:B--2---:R4:W-:Y:S02]  /*15860*/  STS.U16 [R20+0x4d00], R8 ;  /* 0x004d000814007388 */ /* 0x0049e40000000400 */
[----:B----4-:R-:W-:Y:S02]  /*15870*/  @!P0 IMAD.MOV.U32 R8, RZ, RZ, R28 ;  /* 0x000000ffff088224 */ /* 0x010fe400078e001c */
[----:B---3--:R-:W-:Y:S04]  /*15880*/  STS.U16 [R20+0x5100], R22 ;  /* 0x0051001614007388 */ /* 0x008fe80000000400 */
[----:B------:R0:W2:Y:S04]  /*15890*/  @!P0 LDG.E.U16 R26, [R8.64] ;  /* 0x00000006081a8981 */ /* 0x0000a8000c1e1500 */
[----:B------:R1:W-:Y:S01]  /*158a0*/  STS.U16 [R20+0x5500], R6 ;  /* 0x0055000614007388 */ /* 0x0003e20000000400 */
[----:B0-----:R-:W-:-:S02]  /*158b0*/  @!P0 IMAD.MOV.U32 R8, RZ, RZ, R19 ;  /* 0x000000ffff088224 */ /* 0x001fc400078e0013 */
[----:B------:R-:W-:Y:S02]  /*158c0*/  @!P0 IMAD.MOV.U32 R9, RZ, RZ, R21 ;  /* 0x000000ffff098224 */ /* 0x000fe400078e0015 */
[----:B-1----:R-:W-:-:S03]  /*158d0*/  @!P0 IMAD.MOV.U32 R6, RZ, RZ, R2 ;  /* 0x000000ffff068224 */ /* 0x002fc600078e0002 */
[----:B------:R-:W3:Y:S04]  /*158e0*/  @!P0 LDG.E.U16 R12, [R8.64] ;  /* 0x00000006080c8981 */ /* 0x000ee8000c1e1500 */
[----:B------:R-:W4:Y:S04]  /*158f0*/  @!P0 LDG.E.U16 R5, [R6.64] ;  /* 0x0000000606058981 */ /* 0x000f28000c1e1500 */
[----:B--2---:R0:W-:Y:S04]  /*15900*/  STL [R1+0x2a8], R26 ;  /* 0x0002a81a01007387 */ /* 0x0041e80000100800 */
[----:B------:R-:W2:Y:S04]  /*15910*/  LDL R19, [R1+0x59c] ;  /* 0x00059c0001137983 */ /* 0x000ea80000100800 */
[----:B0-----:R-:W2:Y:S04]  /*15920*/  LDL R26, [R1+0x5e0] ;  /* 0x0005e000011a7983 */ /* 0x001ea80000100800 */
[----:B---3--:R0:W-:Y:S04]  /*15930*/  STL [R1+0x2a4], R12 ;  /* 0x0002a40c01007387 */ /* 0x0081e80000100800 */
[----:B0-----:R-:W3:Y:S04]  /*15940*/  LDL R12, [R1+0x5a0] ;  /* 0x0005a000010c7983 */ /* 0x001ee80000100800 */
[----:B------:R-:W2:Y:S04]  /*15950*/  LDL.LU R28, [R1+0x274] ;  /* 0x00027400011c7983 */ /* 0x000ea80000300800 */
[----:B------:R-:W-:Y:S04]  /*15960*/  STL [R1+0x14e4], R8 ;  /* 0x0014e40801007387 */ /* 0x000fe80000100800 */
[----:B------:R-:W2:Y:S04]  /*15970*/  LDL.LU R21, [R1+0x268] ;  /* 0x0002680001157983 */ /* 0x000ea80000300800 */
[----:B----4-:R0:W-:Y:S04]  /*15980*/  STL [R1], R5 ;  /* 0x0000000501007387 */ /* 0x0101e80000100800 */
[----:B0-----:R-:W4:Y:S04]  /*15990*/  LDL.LU R5, [R1+0x15c0] ;  /* 0x0015c00001057983 */ /* 0x001f280000300800 */
[----:B------:R-:W2:Y:S04]  /*159a0*/  LDL R7, [R1+0x5dc] ;  /* 0x0005dc0001077983 */ /* 0x000ea80000100800 */
[----:B------:R-:W0:Y:S01]  /*159b0*/  S2R R2, SR_TID.X ;  /* 0x0000000000027919 */ /* 0x000e220000002100 */
[----:B------:R-:W-:-:S02]  /*159c0*/  PRMT R22, RZ, 0x7610, R22 ;  /* 0x00007610ff167816 */ /* 0x000fc40000000016 */
[----:B0-----:R-:W-:Y:S02]  /*159d0*/  LOP3.LUT R6, R2, 0x3f, RZ, 0xc0, !PT ;  /* 0x0000003f02067812 */ /* 0x001fe400078ec0ff */
[----:B------:R-:W3:Y:S04]  /*159e0*/  LDL R2, [R1+0x93c] ;  /* 0x00093c0001027983 */ /* 0x000ee80000100800 */
[----:B----4-:R0:W-:Y:S02]  /*159f0*/  STS.U16 [R20+0x5900], R5 ;  /* 0x0059000514007388 */ /* 0x0101e40000000400 */
[----:B0-----:R-:W-:Y:S02]  /*15a00*/  IMAD.SHL.U32 R5, R6, 0x2, RZ ;  /* 0x0000000206057824 */ /* 0x001fe400078e00ff */
[----:B------:R-:W4:Y:S01]  /*15a10*/  LDL.LU R20, [R1+0x15bc] ;  /* 0x0015bc0001147983 */ /* 0x000f220000300800 */
[----:B--2---:R-:W-:-:S02]  /*15a20*/  @!P0 IMAD.MOV.U32 R6, RZ, RZ, R26 ;  /* 0x000000ffff068224 */ /* 0x004fc400078e001a */
[----:B------:R-:W-:Y:S01]  /*15a30*/  LOP3.LUT R5, R5, 0x20, RZ, 0x3c, !PT ;  /* 0x0000002005057812 */ /* 0x000fe200078e3cff */
[----:B------:R-:W2:Y:S04]  /*15a40*/  LDL.LU R26, [R1+0x18] ;  /* 0x00001800011a7983 */ /* 0x000ea80000300800 */
[----:B------:R0:W2:Y:S04]  /*15a50*/  @!P0 LDG.E.U16 R22, [R6.64] ;  /* 0x0000000606168981 */ /* 0x0000a8000c1e1500 */
[----:B------:R3:W-:Y:S01]  /*15a60*/  STS.U16 [R5+0x5d00], R4 ;  /* 0x005d000405007388 */ /* 0x0007e20000000400 */
[----:B0-----:R-:W-:Y:S01]  /*15a70*/  PRMT R6, RZ, 0x7610, R6 ;  /* 0x00007610ff067816 */ /* 0x001fe20000000006 */
[----:B---3--:R-:W-:-:S02]  /*15a80*/  @!P0 IMAD.MOV.U32 R4, RZ, RZ, R12 ;  /* 0x000000ffff048224 */ /* 0x008fc400078e000c */
[----:B------:R-:W-:-:S05]  /*15a90*/  @!P0 IMAD.MOV.U32 R5, RZ, RZ, R19 ;  /* 0x000000ffff058224 */ /* 0x000fca00078e0013 */
[----:B------:R0:W3:Y:S04]  /*15aa0*/  @!P0 LDG.E.U16 R6, [R4.64] ;  /* 0x0000000604068981 */ /* 0x0000e8000c1e1500 */
[----:B--2---:R-:W-:Y:S04]  /*15ab0*/  STL [R1+0x14c8], R22 ;  /* 0x0014c81601007387 */ /* 0x004fe80000100800 */
[----:B------:R-:W-:Y:S04]  /*15ac0*/  STL [R1+0x14cc], R22 ;  /* 0x0014cc1601007387 */ /* 0x000fe80000100800 */
[----:B------:R-:W2:Y:S04]  /*15ad0*/  LDL R19, [R1+0x8d4] ;  /* 0x0008d40001137983 */ /* 0x000ea80000100800 */
[----:B------:R-:W2:Y:S04]  /*15ae0*/  LDL R12, [R1+0x8d8] ;  /* 0x0008d800010c7983 */ /* 0x000ea80000100800 */
[----:B0-----:R-:W2:Y:S04]  /*15af0*/  LDL.LU R4, [R1+0x27c] ;  /* 0x00027c0001047983 */ /* 0x001ea80000300800 */
[----:B------:R-:W3:Y:S01]  /*15b00*/  LDL R5, [R1+0x56c] ;  /* 0x00056c0001057983 */ /* 0x000ee20000100800 */
[----:B------:R-:W-:-:S05]  /*15b10*/  IMAD.SHL.U32 R17, R17, 0x2, RZ ;  /* 0x0000000211117824 */ /* 0x000fca00078e00ff */
[----:B------:R-:W-:Y:S02]  /*15b20*/  LOP3.LUT R17, R17, 0x30, RZ, 0x3c, !PT ;  /* 0x0000003011117812 */ /* 0x000fe400078e3cff */
[----:B------:R-:W-:-:S03]  /*15b30*/  PRMT R7, RZ, 0x7610, R7 ;  /* 0x00007610ff077816 */ /* 0x000fc60000000007 */
[----:B--2---:R0:W-:Y:S02]  /*15b40*/  STS.U16 [R17+0x4180], R4 ;  /* 0x0041800411007388 */ /* 0x0041e40000000400 */
[----:B0-----:R-:W-:-:S05]  /*15b50*/  @!P0 IMAD.MOV.U32 R4, RZ, RZ, R2 ;  /* 0x000000ffff048224 */ /* 0x001fca00078e0002 */
[----:B---3--:R0:W2:Y:S04]  /*15b60*/  @!P0 LDG.E.U16 R7, [R4.64] ;  /* 0x0000000604078981 */ /* 0x0080a8000c1e1500 */
[----:B------:R-:W-:Y:S04]  /*15b70*/  STL [R1+0x14d0], R6 ;  /* 0x0014d00601007387 */ /* 0x000fe80000100800 */
[----:B------:R-:W-:Y:S04]  /*15b80*/  STL [R1+0x14d4], R6 ;  /* 0x0014d40601007387 */ /* 0x000fe80000100800 */
[----:B0-----:R-:W3:Y:S04]  /*15b90*/  LDL R4, [R1+0x554] ;  /* 0x0005540001047983 */ /* 0x001ee80000100800 */
[----:B------:R-:W3:Y:S04]  /*15ba0*/  LDL R5, [R1+0x904] ;  /* 0x0009040001057983 */ /* 0x000ee80000100800 */
[----:B------:R-:W4:Y:S04]  /*15bb0*/  LDL R2, [R1+0x898] ;  /* 0x0008980001027983 */ /* 0x000f280000100800 */
[----:B------:R0:W-:Y:S04]  /*15bc0*/  STS.U16 [R17+0x4580], R28 ;  /* 0x0045801c11007388 */ /* 0x0001e80000000400 */
[----:B--2---:R-:W-:Y:S04]  /*15bd0*/  STL [R1+0x14d8], R7 ;  /* 0x0014d80701007387 */ /* 0x004fe80000100800 */
[----:B------:R-:W-:Y:S04]  /*15be0*/  STL [R1+0x14dc], R7 ;  /* 0x0014dc0701007387 */ /* 0x000fe80000100800 */
[----:B------:R-:W-:Y:S04]  /*15bf0*/  STL [R1+0x14e0], R7 ;  /* 0x0014e00701007387 */ /* 0x000fe80000100800 */
[----:B0-----:R-:W2:Y:S01]  /*15c00*/  LDL.LU R28, [R1+0x15b8] ;  /* 0x0015b800011c7983 */ /* 0x001ea20000300800 */
[----:B---3--:R-:W-:-:S04]  /*15c10*/  @!P0 LOP3.LUT R5, R5, R4, RZ, 0x3c, !PT ;  /* 0x0000000405058212 */ /* 0x008fc800078e3cff */
[C---:B------:R-:W-:Y:S02]  /*15c20*/  @!P0 LOP3.LUT R4, R5.reuse, R4, RZ, 0x3c, !PT ;  /* 0x0000000405048212 */ /* 0x040fe400078e3cff */
[----:B------:R-:W-:Y:S02]  /*15c30*/  PRMT R29, RZ, 0x7610, R29 ;  /* 0x00007610ff1d7816 */ /* 0x000fe4000000001d */
[----:B------:R-:W-:-:S05]  /*15c40*/  @!P0 LOP3.LUT R5, R5, R4, RZ, 0x3c, !PT ;  /* 0x0000000405058212 */ /* 0x000fca00078e3cff */
[----:B------:R0:W3:Y:S02]  /*15c50*/  @!P0 LDG.E.U16 R29, [R4.64] ;  /* 0x00000006041d8981 */ /* 0x0000e4000c1e1500 */
[----:B0-----:R-:W-:Y:S02]  /*15c60*/  @!P0 IMAD.MOV.U32 R4, RZ, RZ, R12 ;  /* 0x000000ffff048224 */ /* 0x001fe400078e000c */
[----:B------:R-:W-:Y:S01]  /*15c70*/  @!P0 IMAD.MOV.U32 R5, RZ, RZ, R19 ;  /* 0x000000ffff058224 */ /* 0x000fe200078e0013 */
[----:B--2---:R-:W-:-:S06]  /*15c80*/  PRMT R28, RZ, 0x7610, R28 ;  /* 0x00007610ff1c7816 */ /* 0x004fcc000000001c */
[----:B------:R-:W2:Y:S04]  /*15c90*/  @!P0 LDG.E.U16 R28, [R4.64] ;  /* 0x00000006041c8981 */ /* 0x000ea8000c1e1500 */
[----:B------:R-:W-:Y:S04]  /*15ca0*/  STS.U16 [R17+0x4980], R21 ;  /* 0x0049801511007388 */ /* 0x000fe80000000400 */
[----:B---3--:R0:W-:Y:S04]  /*15cb0*/  STL [R1+0x2c8], R29 ;  /* 0x0002c81d01007387 */ /* 0x0081e80000100800 */
[----:B0-----:R-:W3:Y:S04]  /*15cc0*/  LDL R29, [R1+0x858] ;  /* 0x00085800011d7983 */ /* 0x001ee80000100800 */
[----:B------:R-:W3:Y:S04]  /*15cd0*/  LDL.LU R21, [R1+0x290] ;  /* 0x0002900001157983 */ /* 0x000ee80000300800 */
[----:B------:R-:W3:Y:S04]  /*15ce0*/  LDL R19, [R1+0x814] ;  /* 0x0008140001137983 */ /* 0x000ee80000100800 */
[----:B------:R-:W3:Y:S04]  /*15cf0*/  LDL R12, [R1+0x818] ;  /* 0x00081800010c7983 */ /* 0x000ee80000100800 */
[----:B--2---:R0:W-:Y:S04]  /*15d00*/  STL [R1+0x2c4], R28 ;  /* 0x0002c41c01007387 */ /* 0x0041e80000100800 */
[----:B0-----:R-:W2:Y:S04]  /*15d10*/  LDL.LU R28, [R1+0x15b4] ;  /* 0x0015b400011c7983 */ /* 0x001ea80000300800 */
[----:B------:R-:W2:Y:S01]  /*15d20*/  LDL R5, [R1+0x894] ;  /* 0x0008940001057983 */ /* 0x000ea20000100800 */
[----:B------:R-:W-:Y:S01]  /*15d30*/  PRMT R27, RZ, 0x7610, R27 ;  /* 0x00007610ff1b7816 */ /* 0x000fe2000000001b */
[----:B----4-:R-:W-:-:S02]  /*15d40*/  @!P0 IMAD.MOV.U32 R4, RZ, RZ, R2 ;  /* 0x000000ffff048224 */ /* 0x010fc400078e0002 */
[----:B------:R0:W-:Y:S04]  /*15d50*/  STS.U16 [R17+0x4d80], R26 ;  /* 0x004d801a11007388 */ /* 0x0001e80000000400 */
[----:B0-----:R-:W4:Y:S04]  /*15d60*/  LDL.LU R26, [R1+0x288] ;  /* 0x00028800011a7983 */ /* 0x001f280000300800 */
        /* <DEDUP_REMOVED lines=8> */
[----:B------:R-:W-:Y:S01]  /*15df0*/  STS.U16 [R17+0x5580], R20 ;  /* 0x0055801411007388 */ /* 0x000fe20000000400 */
[----:B0-----:R-:W-:-:S03]  /*15e00*/  @!P0 IMAD.MOV.U32 R5, RZ, RZ, R19 ;  /* 0x000000ffff058224 */ /* 0x001fc600078e0013 */
[----:B-1----:R-:W3:Y:S04]  /*15e10*/  LDL.LU R27, [R1+0x278] ;  /* 0x00027800011b7983 */ /* 0x002ee80000300800 */
[----:B------:R-:W3:Y:S04]  /*15e20*/  LDL.LU R29, [R1+0x264] ;  /* 0x00026400011d7983 */ /* 0x000ee80000300800 */
[----:B------:R0:W-:Y:S04]  /*15e30*/  STS.U16 [R17+0x5980], R3 ;  /* 0x0059800311007388 */ /* 0x0001e80000000400 */
[----:B--2---:R-:W-:Y:S04]  /*15e40*/  STL [R1+0x14c4], R28 ;  /* 0x0014c41c01007387 */ /* 0x004fe80000100800 */
[----:B------:R-:W2:Y:S04]  /*15e50*/  LDL.LU R19, [R1+0x14] ;  /* 0x0000140001137983 */ /* 0x000ea80000300800 */
[----:B0-----:R-:W4:Y:S01]  /*15e60*/  LDL R3, [R1+0x7d4] ;  /* 0x0007d40001037983 */ /* 0x001f220000100800 */
[----:B------:R-:W-:Y:S01]  /*15e70*/  PRMT R20, RZ, 0x7610, R20 ;  /* 0x00007610ff147816 */ /* 0x000fe20000000014 */
[----:B------:R-:W-:-:S05]  /*15e80*/  @!P0 IMAD.MOV.U32 R4, RZ, RZ, R12 ;  /* 0x000000ffff048224 */ /* 0x000fca00078e000c */
[----:B------:R0:W2:Y:S02]  /*15e90*/  @!P0 LDG.E.U16 R20, [R4.64] ;  /* 0x0000000604148981 */ /* 0x0000a4000c1e1500 */
[----:B0-----:R-:W-:-:S06]  /*15ea0*/  PRMT R5, RZ, 0x7610, R5 ;  /* 0x00007610ff057816 */ /* 0x001fcc0000000005 */
[----:B----4-:R0:W4:Y:S04]  /*15eb0*/  @!P0 LDG.E.U16 R5, [R2.64] ;  /* 0x0000000602058981 */ /* 0x010128000c1e1500 */
[----:B0-----:R-:W2:Y:S04]  /*15ec0*/  LDL R2, [R1+0x794] ;  /* 0x0007940001027983 */ /* 0x001ea80000100800 */
[----:B------:R-:W2:Y:S01]  /*15ed0*/  LDL R3, [R1+0x798] ;  /* 0x0007980001037983 */ /* 0x000ea20000100800 */
[----:B------:R-:W-:-:S03]  /*15ee0*/  PRMT R4, RZ, 0x7610, R4 ;  /* 0x00007610ff047816 */ /* 0x000fc60000000004 */
[----:B------:R0:W-:Y:S04]  /*15ef0*/  STS.U16 [R17+0x5d80], R16 ;  /* 0x005d801011007388 */ /* 0x0001e80000000400 */
[----:B0-----:R-:W3:Y:S01]  /*15f00*/  LDL.LU R17, [R1+0x15b0] ;  /* 0x0015b00001117983 */ /* 0x001ee20000300800 */
[----:B--2---:R-:W-:-:S04]  /*15f10*/  @!P0 LOP3.LUT R3, R3, R2, RZ, 0x3c, !PT ;  /* 0x0000000203038212 */ /* 0x004fc800078e3cff */
[----:B------:R-:W-:-:S04]  /*15f20*/  @!P0 LOP3.LUT R2, R3, R2, RZ, 0x3c, !PT ;  /* 0x0000000203028212 */ /* 0x000fc800078e3cff */
[----:B------:R-:W-:-:S05]  /*15f30*/  @!P0 LOP3.LUT R3, R3, R2, RZ, 0x3c, !PT ;  /* 0x0000000203038212 */ /* 0x000fca00078e3cff */
[----:B------:R0:W2:Y:S04]  /*15f40*/  @!P0 LDG.E.U16 R4, [R2.64] ;  /* 0x0000000602048981 */ /* 0x0000a8000c1e1500 */
[----:B0-----:R-:W2:Y:S04]  /*15f50*/  LDL R2, [R1+0x754] ;  /* 0x0007540001027983 */ /* 0x001ea80000100800 */
[----:B------:R-:W2:Y:S04]  /*15f60*/  LDL R3, [R1+0x758] ;  /* 0x0007580001037983 */ /* 0x000ea80000100800 */
[----:B------:R-:W0:Y:S01]  /*15f70*/  S2R R12, SR_TID.X ;  /* 0x00000000000c7919 */ /* 0x000e220000002100 */
[----:B------:R-:W-:-:S02]  /*15f80*/  PRMT R16, RZ, 0x7610, R16 ;  /* 0x00007610ff107816 */ /* 0x000fc40000000010 */
[----:B0-----:R-:W-:-:S05]  /*15f90*/  LOP3.LUT R12, R12, 0x3f, RZ, 0xc0, !PT ;  /* 0x0000003f0c0c7812 */ /* 0x001fca00078ec0ff */
[----:B------:R-:W-:-:S05]  /*15fa0*/  IMAD.SHL.U32 R12, R12, 0x2, RZ ;  /* 0x000000020c0c7824 */ /* 0x000fca00078e00ff */
[----:B------:R-:W-:-:S05]  /*15fb0*/  LOP3.LUT R12, R12, 0x40, RZ, 0x3c, !PT ;  /* 0x000000400c0c7812 */ /* 0x000fca00078e3cff */
[----:B------:R0:W-:Y:S04]  /*15fc0*/  STS.U16 [R12+0x4200], R21 ;  /* 0x004200150c007388 */ /* 0x0001e80000000400 */
[----:B0-----:R-:W3:Y:S01]  /*15fd0*/  LDL.LU R21, [R1+0x15ac] ;  /* 0x0015ac0001157983 */ /* 0x001ee20000300800 */
[----:B--2---:R-:W-:-:S04]  /*15fe0*/  @!P0 LOP3.LUT R3, R3, R2, RZ, 0x3c, !PT ;  /* 0x0000000203038212 */ /* 0x004fc800078e3cff */
[----:B------:R-:W-:-:S04]  /*15ff0*/  @!P0 LOP3.LUT R2, R3, R2, RZ, 0x3c, !PT ;  /* 0x0000000203028212 */ /* 0x000fc800078e3cff */
[----:B------:R-:W-:-:S05]  /*16000*/  @!P0 LOP3.LUT R3, R3, R2, RZ, 0x3c, !PT ;  /* 0x0000000203038212 */ /* 0x000fca00078e3cff */
[----:B------:R0:W2:Y:S04]  /*16010*/  @!P0 LDG.E.U16 R16, [R2.64] ;  /* 0x0000000602108981 */ /* 0x0000a8000c1e1500 */
        /* <DEDUP_REMOVED lines=9> */
[----:B0-----:R-:W4:Y:S04]  /*160b0*/  LDL R2, [R1+0x6d4] ;  /* 0x0006d40001027983 */ /* 0x001f280000100800 */
[----:B------:R-:W4:Y:S01]  /*160c0*/  LDL R3, [R1+0x6d8] ;  /* 0x0006d80001037983 */ /* 0x000f220000100800 */
[----:B------:R-:W-:-:S03]  /*160d0*/  PRMT R24, RZ, 0x7610, R24 ;  /* 0x00007610ff187816 */ /* 0x000fc60000000018 */
[----:B---3--:R0:W-:Y:S04]  /*160e0*/  STS.U16 [R12+0x4a00], R27 ;  /* 0x004a001b0c007388 */ /* 0x0081e80000000400 */
[----:B0-----:R-:W3:Y:S04]  /*160f0*/  LDL R27, [R1+0x618] ;  /* 0x00061800011b7983 */ /* 0x001ee80000100800 */
[----:B--2---:R0:W-:Y:S04]  /*16100*/  STL [R1+0x2d0], R14 ;  /* 0x0002d00e01007387 */ /* 0x0041e80000100800 */
[----:B0-----:R-:W2:Y:S01]  /*16110*/  LDL.LU R14, [R1+0x2b8] ;  /* 0x0002b800010e7983 */ /* 0x001ea20000300800 */
[----:B----4-:R-:W-:-:S04]  /*16120*/  @!P0 LOP3.LUT R3, R3, R2, RZ, 0x3c, !PT ;  /* 0x0000000203038212 */ /* 0x010fc800078e3cff */
[----:B------:R-:W-:-:S04]  /*16130*/  @!P0 LOP3.LUT R2, R3, R2, RZ, 0x3c, !PT ;  /* 0x0000000203028212 */ /* 0x000fc800078e3cff */
[----:B------:R-:W-:-:S05]  /*16140*/  @!P0 LOP3.LUT R3, R3, R2, RZ, 0x3c, !PT ;  /* 0x0000000203038212 */ /* 0x000fca00078e3cff */
[----:B------:R0:W4:Y:S04]  /*16150*/  @!P0 LDG.E.U16 R24, [R2.64] ;  /* 0x0000000602188981 */ /* 0x000128000c1e1500 */
[----:B0-----:R-:W2:Y:S04]  /*16160*/  LDL R2, [R1+0x694] ;  /* 0x0006940001027983 */ /* 0x001ea80000100800 */
[----:B------:R-:W2:Y:S01]  /*16170*/  LDL R3, [R1+0x698] ;  /* 0x0006980001037983 */ /* 0x000ea20000100800 */
[----:B------:R-:W-:Y:S02]  /*16180*/  PRMT R26, RZ, 0x7610, R26 ;  /* 0x00007610ff1a7816 */ /* 0x000fe4000000001a */
[----:B--2---:R-:W-:-:S04]  /*16190*/  @!P0 LOP3.LUT R3, R3, R2, RZ, 0x3c, !PT ;  /* 0x0000000203038212 */ /* 0x004fc800078e3cff */
[----:B------:R-:W-:-:S04]  /*161a0*/  @!P0 LOP3.LUT R2, R3, R2, RZ, 0x3c, !PT ;  /* 0x0000000203028212 */ /* 0x000fc800078e3cff */
[----:B------:R-:W-:-:S05]  /*161b0*/  @!P0 LOP3.LUT R3, R3, R2, RZ, 0x3c, !PT ;  /* 0x0000000203038212 */ /* 0x000fca00078e3cff */
[----:B------:R-:W2:Y:S04]  /*161c0*/  @!P0 LDG.E.U16 R26, [R2.64] ;  /* 0x00000006021a8981 */ /* 0x000ea8000c1e1500 */
[----:B------:R0:W-:Y:S04]  /*161d0*/  STS.U16 [R12+0x4e00], R29 ;  /* 0x004e001d0c007388 */ /* 0x0001e80000000400 */
[----:B0-----:R-:W3:Y:S04]  /*161e0*/  LDL R29, [R1+0x5d8] ;  /* 0x0005d800011d7983 */ /* 0x001ee80000100800 */
[----:B----4-:R0:W-:Y:S04]  /*161f0*/  STL [R1+0x2e0], R24 ;  /* 0x0002e01801007387 */ /* 0x0101e80000100800 */
[----:B0-----:R-:W4:Y:S04]  /*16200*/  LDL.LU R24, [R1+0x298] ;  /* 0x0002980001187983 */ /* 0x001f280000300800 */
[----:B--2---:R0:W-:Y:S04]  /*16210*/  STL [R1+0x2dc], R26 ;  /* 0x0002dc1a01007387 */ /* 0x0041e80000100800 */
[----:B0-----:R-:W2:Y:S04]  /*16220*/  LDL.LU R26, [R1+0x15a4] ;  /* 0x0015a400011a7983 */ /* 0x001ea80000300800 */
[----:B------:R-:W2:Y:S04]  /*16230*/  LDL R2, [R1+0x654] ;  /* 0x0006540001027983 */ /* 0x000ea80000100800 */
        /* <DEDUP_REMOVED lines=8> */
[----:B0-----:R-:W4:Y:S01]  /*162c0*/  LDL R3, [R1+0x614] ;  /* 0x0006140001037983 */ /* 0x001f220000100800 */
[----:B------:R-:W-:Y:S01]  /*162d0*/  PRMT R15, RZ, 0x7610, R15 ;  /* 0x00007610ff0f7816 */ /* 0x000fe2000000000f */
[----:B---3--:R-:W-:Y:S02]  /*162e0*/  @!P0 IMAD.MOV.U32 R2, RZ, RZ, R27 ;  /* 0x000000ffff028224 */ /* 0x008fe400078e001b */
[----:B--2---:R0:W-:Y:S04]  /*162f0*/  STL [R1+0x2d8], R23 ;  /* 0x0002d81701007387 */ /* 0x0041e80000100800 */
[----:B----4-:R1:W2:Y:S04]  /*16300*/  @!P0 LDG.E.U16 R15, [R2.64] ;  /* 0x00000006020f8981 */ /* 0x0102a8000c1e1500 */
[----:B0-----:R-:W3:Y:S04]  /*16310*/  LDL.LU R23, [R1+0x280] ;  /* 0x0002800001177983 */ /* 0x001ee80000300800 */
[----:B-1----:R-:W4:Y:S01]  /*16320*/  LDL R3, [R1+0x5d4] ;  /* 0x0005d40001037983 */ /* 0x002f220000100800 */
[----:B------:R-:W-:-:S03]  /*16330*/  @!P0 IMAD.MOV.U32 R2, RZ, RZ, R29 ;  /* 0x000000ffff028224 */ /* 0x000fc600078e001d */
[----:B------:R-:W-:Y:S04]  /*16340*/  STS.U16 [R12+0x5600], R26 ;  /* 0x0056001a0c007388 */ /* 0x000fe80000000400 */
[----:B------:R0:W-:Y:S02]  /*16350*/  STS.U16 [R12+0x5a00], R21 ;  /* 0x005a00150c007388 */ /* 0x0001e40000000400 */
[----:B0-----:R-:W-:Y:S02]  /*16360*/  PRMT R21, RZ, 0x7610, R21 ;  /* 0x00007610ff157816 */ /* 0x001fe40000000015 */
[----:B--2---:R0:W-:Y:S04]  /*16370*/  STL [R1+0x2d4], R15 ;  /* 0x0002d40f01007387 */ /* 0x0041e80000100800 */
[----:B------:R-:W2:Y:S04]  /*16380*/  LDL.LU R27, [R1+0x44] ;  /* 0x00004400011b7983 */ /* 0x000ea80000300800 */
[----:B------:R-:W2:Y:S04]  /*16390*/  LDL.LU R29, [R1+0xc] ;  /* 0x00000c00011d7983 */ /* 0x000ea80000300800 */
[----:B----4-:R1:W4:Y:S04]  /*163a0*/  @!P0 LDG.E.U16 R21, [R2.64] ;  /* 0x0000000602158981 */ /* 0x010328000c1e1500 */
[----:B-1----:R-:W2:Y:S04]  /*163b0*/  LDL R2, [R1+0x594] ;  /* 0x0005940001027983 */ /* 0x002ea80000100800 */
[----:B------:R-:W2:Y:S04]  /*163c0*/  LDL R3, [R1+0x598] ;  /* 0x0005980001037983 */ /* 0x000ea80000100800 */
[----:B0-----:R-:W0:Y:S04]  /*163d0*/  S2R R15, SR_TID.X ;  /* 0x00000000000f7919 */ /* 0x001e280000002100 */
[----:B------:R1:W-:Y:S02]  /*163e0*/  STS.U16 [R12+0x5e00], R17 ;  /* 0x005e00110c007388 */ /* 0x0003e40000000400 */
[----:B-1----:R-:W-:-:S02]  /*163f0*/  PRMT R17, RZ, 0x7610, R17 ;  /* 0x00007610ff117816 */ /* 0x002fc40000000011 */
[----:B------:R-:W3:Y:S01]  /*16400*/  LDL.LU R12, [R1+0x15a0] ;  /* 0x0015a000010c7983 */ /* 0x000ee20000300800 */
[----:B0-----:R-:W-:-:S05]  /*16410*/  LOP3.LUT R15, R15, 0x3f, RZ, 0xc0, !PT ;  /* 0x0000003f0f0f7812 */ /* 0x001fca00078ec0ff */
[----:B------:R-:W-:-:S05]  /*16420*/  IMAD.SHL.U32 R15, R15, 0x2, RZ ;  /* 0x000000020f0f7824 */ /* 0x000fca00078e00ff */
[----:B------:R-:W-:-:S05]  /*16430*/  LOP3.LUT R15, R15, 0x50, RZ, 0x3c, !PT ;  /* 0x000000500f0f7812 */ /* 0x000fca00078e3cff */
[----:B------:R0:W-:Y:S01]  /*16440*/  STS.U16 [R15+0x4280], R14 ;  /* 0x0042800e0f007388 */ /* 0x0001e20000000400 */
[----:B--2---:R-:W-:-:S04]  /*16450*/  @!P0 LOP3.LUT R3, R3, R2, RZ, 0x3c, !PT ;  /* 0x0000000203038212 */ /* 0x004fc800078e3cff */
[----:B------:R-:W-:-:S04]  /*16460*/  @!P0 LOP3.LUT R2, R3, R2, RZ, 0x3c, !PT ;  /* 0x0000000203028212 */ /* 0x000fc800078e3cff */
[----:B------:R-:W-:-:S05]  /*16470*/  @!P0 LOP3.LUT R3, R3, R2, RZ, 0x3c, !PT ;  /* 0x0000000203038212 */ /* 0x000fca00078e3cff */
[----:B------:R1:W2:Y:S04]  /*16480*/  @!P0 LDG.E.U16 R17, [R2.64] ;  /* 0x0000000602118981 */ /* 0x0002a8000c1e1500 */
[----:B-1----:R-:W2:Y:S04]  /*16490*/  LDL R2, [R1+0x568] ;  /* 0x0005680001027983 */ /* 0x002ea80000100800 */
[----:B------:R-:W2:Y:S04]  /*164a0*/  LDL R3, [R1+0x938] ;  /* 0x0009380001037983 */ /* 0x000ea80000100800 */
[----:B0-----:R-:W3:Y:S01]  /*164b0*/  LDL.LU R14, [R1+0x159c] ;  /* 0x00159c00010e7983 */ /* 0x001ee20000300800 */
[----:B--2---:R-:W-:-:S04]  /*164c0*/  @!P0 LOP3.LUT R3, R3, R2, RZ, 0x3c, !PT ;  /* 0x0000000203038212 */ /* 0x004fc800078e3cff */
[C---:B------:R-:W-:Y:S02]  /*164d0*/  @!P0 LOP3.LUT R2, R3.reuse, R2, RZ, 0x3c, !PT ;  /* 0x0000000203028212 */ /* 0x040fe400078e3cff */
[----:B---3--:R-:W-:Y:S02]  /*164e0*/  PRMT R14, RZ, 0x7610, R14 ;  /* 0x00007610ff0e7816 */ /* 0x008fe4000000000e */
[----:B------:R-:W-:-:S05]  /*164f0*/  @!P0 LOP3.LUT R3, R3, R2, RZ, 0x3c, !PT ;  /* 0x0000000203038212 */ /* 0x000fca00078e3cff */
[----:B------:R-:W2:Y:S04]  /*16500*/  @!P0 LDG.E.U16 R14, [R2.64] ;  /* 0x00000006020e8981 */ /* 0x000ea8000c1e1500 */
[----:B------:R-:W-:Y:S04]  /*16510*/  STS.U16 [R15+0x4680], R24 ;  /* 0x004680180f007388 */ /* 0x000fe80000000400 */
[----:B--2---:R0:W-:Y:S04]  /*16520*/  STL [R1+0x2e4], R14 ;  /* 0x0002e40e01007387 */ /* 0x0041e80000100800 */
[----:B0-----:R-:W2:Y:S04]  /*16530*/  LDL.LU R14, [R1+0x1598] ;  /* 0x00159800010e7983 */ /* 0x001ea80000300800 */
[----:B------:R-:W3:Y:S04]  /*16540*/  LDL R2, [R1+0x550] ;  /* 0x0005500001027983 */ /* 0x000ee80000100800 */
[----:B------:R-:W3:Y:S04]  /*16550*/  LDL R3, [R1+0x900] ;  /* 0x0009000001037983 */ /* 0x000ee80000100800 */
[----:B------:R-:W2:Y:S01]  /*16560*/  LDL.LU R24, [R1+0x1594] ;  /* 0x0015940001187983 */ /* 0x000ea20000300800 */
[----:B---3--:R-:W-:-:S04]  /*16570*/  @!P0 LOP3.LUT R3, R3, R2, RZ, 0x3c, !PT ;  /* 0x0000000203038212 */ /* 0x008fc800078e3cff */
[C---:B------:R-:W-:Y:S02]  /*16580*/  @!P0 LOP3.LUT R2, R3.reuse, R2, RZ, 0x3c, !PT ;  /* 0x0000000203028212 */ /* 0x040fe400078e3cff */
[----:B--2---:R-:W-:Y:S02]  /*16590*/  PRMT R24, RZ, 0x7610, R24 ;  /* 0x00007610ff187816 */ /* 0x004fe40000000018 */
[----:B------:R-:W-:-:S05]  /*165a0*/  @!P0 LOP3.LUT R3, R3, R2, RZ, 0x3c, !PT ;  /* 0x0000000203038212 */ /* 0x000fca00078e3cff */
[----:B------:R0:W2:Y:S04]  /*165b0*/  @!P0 LDG.E.U16 R24, [R2.64] ;  /* 0x0000000602188981 */ /* 0x0000a8000c1e1500 */
[----:B------:R-:W-:Y:S04]  /*165c0*/  STS.U16 [R15+0x4a80], R19 ;  /* 0x004a80130f007388 */ /* 0x000fe80000000400 */
[----:B0-----:R-:W3:Y:S04]  /*165d0*/  LDL R2, [R1+0x8cc] ;  /* 0x0008cc0001027983 */ /* 0x001ee80000100800 */
[----:B------:R-:W3:Y:S04]  /*165e0*/  LDL R3, [R1+0x8d0] ;  /* 0x0008d00001037983 */ /* 0x000ee80000100800 */
[----:B--2---:R0:W-:Y:S04]  /*165f0*/  STL [R1+0x2ec], R24 ;  /* 0x0002ec1801007387 */ /* 0x0041e80000100800 */
[----:B0-----:R-:W2:Y:S04]  /*16600*/  LDL.LU R24, [R1+0x2cc] ;  /* 0x0002cc0001187983 */ /* 0x001ea80000300800 */
[----:B------:R-:W2:Y:S01]  /*16610*/  LDL.LU R19, [R1+0x1590] ;  /* 0x0015900001137983 */ /* 0x000ea20000300800 */
[----:B---3--:R-:W-:-:S04]  /*16620*/  @!P0 LOP3.LUT R3, R3, R2, RZ, 0x3c, !PT ;  /* 0x0000000203038212 */ /* 0x008fc800078e3cff */
[----:B------:R-:W-:-:S04]  /*16630*/  @!P0 LOP3.LUT R2, R3, R2, RZ, 0x3c, !PT ;  /* 0x0000000203028212 */ /* 0x000fc800078e3cff */
[----:B------:R-:W-:Y:S02]  /*16640*/  @!P0 LOP3.LUT R3, R3, R2, RZ, 0x3c, !PT ;  /* 0x0000000203038212 */ /* 0x000fe400078e3cff */
[----:B--2---:R-:W-:-:S06]  /*16650*/  PRMT R19, RZ, 0x7610, R19 ;  /* 0x00007610ff137816 */ /* 0x004fcc0000000013 */
[----:B------:R0:W2:Y:S04]  /*16660*/  @!P0 LDG.E.U16 R19, [R2.64] ;  /* 0x0000000602138981 */ /* 0x0000a8000c1e1500 */
[----:B0-----:R-:W3:Y:S04]  /*16670*/  LDL R2, [R1+0x88c] ;  /* 0x00088c0001027983 */ /* 0x001ee80000100800 */
[----:B------:R-:W3:Y:S01]  /*16680*/  LDL R3, [R1+0x890] ;  /* 0x0008900001037983 */ /* 0x000ee20000100800 */
[----:B------:R-:W-:Y:S02]  /*16690*/  PRMT R22, RZ, 0x7610, R22 ;  /* 0x00007610ff167816 */ /* 0x000fe40000000016 */
[----:B---3--:R-:W-:-:S04]  /*166a0*/  @!P0 LOP3.LUT R3, R3, R2, RZ, 0x3c, !PT ;  /* 0x0000000203038212 */ /* 0x008fc800078e3cff */
[----:B------:R-:W-:-:S04]  /*166b0*/  @!P0 LOP3.LUT R2, R3, R2, RZ, 0x3c, !PT ;  /* 0x0000000203028212 */ /* 0x000fc800078e3cff */
[----:B------:R-:W-:-:S05]  /*166c0*/  @!P0 LOP3.LUT R3, R3, R2, RZ, 0x3c, !PT ;  /* 0x0000000203038212 */ /* 0x000fca00078e3cff */
[----:B------:R0:W3:Y:S04]  /*166d0*/  @!P0 LDG.E.U16 R22, [R2.64] ;  /* 0x0000000602168981 */ /* 0x0000e8000c1e1500 */
[----:B--2---:R1:W-:Y:S04]  /*166e0*/  STL [R1+0x2f0], R19 ;  /* 0x0002f01301007387 */ /* 0x0043e80000100800 */
[----:B------:R2:W-:Y:S04]  /*166f0*/  STS.U16 [R15+0x4e80], R23 ;  /* 0x004e80170f007388 */ /* 0x0005e80000000400 */
[----:B-1----:R-:W4:Y:S04]  /*16700*/  LDL.LU R19, [R1+0x2bc] ;  /* 0x0002bc0001137983 */ /* 0x002f280000300800 */
[----:B--2---:R-:W2:Y:S04]  /*16710*/  LDL.LU R23, [R1+0x158c] ;  /* 0x00158c0001177983 */ /* 0x004ea80000300800 */
[----:B0-----:R-:W2:Y:S04]  /*16720*/  LDL R2, [R1+0x84c] ;  /* 0x00084c0001027983 */ /* 0x001ea80000100800 */
[----:B------:R-:W2:Y:S04]  /*16730*/  LDL R3, [R1+0x850] ;  /* 0x0008500001037983 */ /* 0x000ea80000100800 */
[----:B------:R-:W-:Y:S04]  /*16740*/  STS.U16 [R15+0x5280], R27 ;  /* 0x0052801b0f007388 */ /* 0x000fe80000000400 */
[----:B---3--:R0:W-:Y:S04]  /*16750*/  STL [R1+0x304], R22 ;  /* 0x0003041601007387 */ /* 0x0081e80000100800 */
[----:B0-----:R-:W3:Y:S04]  /*16760*/  LDL.LU R22, [R1+0x29c] ;  /* 0x00029c0001167983 */ /* 0x001ee80000300800 */
[----:B------:R-:W3:Y:S01]  /*16770*/  LDL.LU R27, [R1+0x1588] ;  /* 0x00158800011b7983 */ /* 0x000ee20000300800 */
[----:B--2---:R-:W-:-:S04]  /*16780*/  @!P0 LOP3.LUT R3, R3, R2, RZ, 0x3c, !PT ;  /* 0x0000000203038212 */ /* 0x004fc800078e3cff */
[----:B------:R-:W-:-:S04]  /*16790*/  @!P0 LOP3.LUT R2, R3, R2, RZ, 0x3c, !PT ;  /* 0x0000000203028212 */ /* 0x000fc800078e3cff */
[----:B------:R-:W-:Y:S02]  /*167a0*/  @!P0 LOP3.LUT R3, R3, R2, RZ, 0x3c, !PT ;  /* 0x0000000203038212 */ /* 0x000fe400078e3cff */
[----:B---3--:R-:W-:-:S06]  /*167b0*/  PRMT R27, RZ, 0x7610, R27 ;  /* 0x00007610ff1b7816 */ /* 0x008fcc000000001b */
        /* <DEDUP_REMOVED lines=10> */
[----:B------:R0:W-:Y:S04]  /*16860*/  STS.U16 [R15+0x5680], R29 ;  /* 0x0056801d0f007388 */ /* 0x0001e80000000400 */
[----:B0-----:R-:W3:Y:S04]  /*16870*/  LDL.LU R29, [R1+0x294] ;  /* 0x00029400011d7983 */ /* 0x001ee80000300800 */
[----:B--2---:R0:W-:Y:S04]  /*16880*/  STL [R1+0x2fc], R27 ;  /* 0x0002fc1b01007387 */ /* 0x0041e80000100800 */
[----:B0-----:R-:W2:Y:S04]  /*16890*/  LDL.LU R27, [R1+0x1580] ;  /* 0x00158000011b7983 */ /* 0x001ea80000300800 */
[----:B------:R-:W2:Y:S04]  /*168a0*/  LDL R2, [R1+0x7cc] ;  /* 0x0007cc0001027983 */ /* 0x000ea80000100800 */
[----:B------:R-:W2:Y:S01]  /*168b0*/  LDL R3, [R1+0x7d0] ;  /* 0x0007d00001037983 */ /* 0x000ea20000100800 */
[----:B------:R-:W-:-:S02]  /*168c0*/  PRMT R23, RZ, 0x7610, R23 ;  /* 0x00007610ff177816 */ /* 0x000fc40000000017 */
[----:B--2---:R-:W-:-:S04]  /*168d0*/  @!P0 LOP3.LUT R3, R3, R2, RZ, 0x3c, !PT ;  /* 0x0000000203038212 */ /* 0x004fc800078e3cff */
[----:B------:R-:W-:-:S04]  /*168e0*/  @!P0 LOP3.LUT R2, R3, R2, RZ, 0x3c, !PT ;  /* 0x0000000203028212 */ /* 0x000fc800078e3cff */
[----:B------:R-:W-:-:S05]  /*168f0*/  @!P0 LOP3.LUT R3, R3, R2, RZ, 0x3c, !PT ;  /* 0x0000000203038212 */ /* 0x000fca00078e3cff */
[----:B------:R-:W2:Y:S04]  /*16900*/  @!P0 LDG.E.U16 R23, [R2.64] ;  /* 0x0000000602178981 */ /* 0x000ea8000c1e1500 */
[----:B--2---:R0:W-:Y:S04]  /*16910*/  STL [R1+0x2f8], R23 ;  /* 0x0002f81701007387 */ /* 0x0041e80000100800 */
[----:B0-----:R-:W2:Y:S04]  /*16920*/  LDL.LU R23, [R1+0x157c] ;  /* 0x00157c0001177983 */ /* 0x001ea80000300800 */
[----:B------:R-:W2:Y:S04]  /*16930*/  LDL R2, [R1+0x78c] ;  /* 0x00078c0001027983 */ /* 0x000ea80000100800 */
[----:B------:R-:W2:Y:S04]  /*16940*/  LDL R3, [R1+0x790] ;  /* 0x0007900001037983 */ /* 0x000ea80000100800 */
[----:B------:R0:W-:Y:S02]  /*16950*/  STS.U16 [R15+0x5a80], R27 ;  /* 0x005a801b0f007388 */ /* 0x0001e40000000400 */
[----:B0-----:R-:W-:-:S02]  /*16960*/  PRMT R27, RZ, 0x7610, R27 ;  /* 0x00007610ff1b7816 */ /* 0x001fc4000000001b */
[----:B--2---:R-:W-:-:S04]  /*16970*/  @!P0 LOP3.LUT R3, R3, R2, RZ, 0x3c, !PT ;  /* 0x0000000203038212 */ /* 0x004fc800078e3cff */
[----:B------:R-:W-:-:S04]  /*16980*/  @!P0 LOP3.LUT R2, R3, R2, RZ, 0x3c, !PT ;  /* 0x0000000203028212 */ /* 0x000fc800078e3cff */
[----:B------:R-:W-:Y:S01]  /*16990*/  @!P0 LOP3.LUT R3, R3, R2, RZ, 0x3c, !PT ;  /* 0x0000000203038212 */ /* 0x000fe200078e3cff */
[----:B------:R0:W-:Y:S04]  /*169a0*/  STS.U16 [R15+0x5e80], R23 ;  /* 0x005e80170f007388 */ /* 0x0001e80000000400 */
[----:B------:R1:W2:Y:S04]  /*169b0*/  @!P0 LDG.E.U16 R27, [R2.64] ;  /* 0x00000006021b8981 */ /* 0x0002a8000c1e1500 */
[----:B0-----:R-:W2:Y:S04]  /*169c0*/  LDL.LU R15, [R1+0x1578] ;  /* 0x00157800010f7983 */ /* 0x001ea80000300800 */
[----:B-1----:R-:W3:Y:S04]  /*169d0*/  LDL R2, [R1+0x74c] ;  /* 0x00074c0001027983 */ /* 0x002ee80000100800 */
[----:B------:R-:W3:Y:S01]  /*169e0*/  LDL R3, [R1+0x750] ;  /* 0x0007500001037983 */ /* 0x000ee20000100800 */
[----:B--2---:R-:W-:-:S02]  /*169f0*/  PRMT R15, RZ, 0x7610, R15 ;  /* 0x00007610ff0f7816 */ /* 0x004fc4000000000f */
[----:B---3--:R-:W-:-:S04]  /*16a00*/  @!P0 LOP3.LUT R3, R3, R2, RZ, 0x3c, !PT ;  /* 0x0000000203038212 */ /* 0x008fc800078e3cff */
[----:B------:R-:W-:-:S04]  /*16a10*/  @!P0 LOP3.LUT R2, R3, R2, RZ, 0x3c, !PT ;  /* 0x0000000203028212 */ /* 0x000fc800078e3cff */
[----:B------:R-:W-:-:S05]  /*16a20*/  @!P0 LOP3.LUT R3, R3, R2, RZ, 0x3c, !PT ;  /* 0x0000000203038212 */ /* 0x000fca00078e3cff */
[----:B------:R-:W2:Y:S01]  /*16a30*/  @!P0 LDG.E.U16 R15, [R2.64] ;  /* 0x00000006020f8981 */ /* 0x000ea2000c1e1500 */
[----:B------:R-:W-:-:S05]  /*16a40*/  LOP3.LUT R0, R0, 0x60, RZ, 0x3c, !PT ;  /* 0x0000006000007812 */ /* 0x000fca00078e3cff */
[----:B------:R0:W-:Y:S04]  /*16a50*/  STS.U16 [R0+0x4300], R24 ;  /* 0x0043001800007388 */ /* 0x0001e80000000400 */
        /* <DEDUP_REMOVED lines=10> */
[----:B----4-:R0:W-:Y:S04]  /*16b00*/  STS.U16 [R0+0x4700], R19 ;  /* 0x0047001300007388 */ /* 0x0101e80000000400 */
[----:B0-----:R-:W3:Y:S04]  /*16b10*/  LDL R19, [R1+0x650] ;  /* 0x0006500001137983 */ /* 0x001ee80000100800 */
[----:B--2---:R0:W-:Y:S04]  /*16b20*/  STL [R1+0x30c], R15 ;  /* 0x00030c0f01007387 */ /* 0x0041e80000100800 */
[----:B0-----:R-:W2:Y:S04]  /*16b30*/  LDL.LU R15, [R1+0x1570] ;  /* 0x00157000010f7983 */ /* 0x001ea80000300800 */
[----:B------:R-:W4:Y:S04]  /*16b40*/  LDL R2, [R1+0x6cc] ;  /* 0x0006cc0001027983 */ /* 0x000f280000100800 */
[----:B------:R-:W4:Y:S01]  /*16b50*/  LDL R3, [R1+0x6d0] ;  /* 0x0006d00001037983 */ /* 0x000f220000100800 */
[----:B------:R-:W-:-:S02]  /*16b60*/  PRMT R12, RZ, 0x7610, R12 ;  /* 0x00007610ff0c7816 */ /* 0x000fc4000000000c */
[----:B----4-:R-:W-:-:S04]  /*16b70*/  @!P0 LOP3.LUT R3, R3, R2, RZ, 0x3c, !PT ;  /* 0x0000000203038212 */ /* 0x010fc800078e3cff */
[----:B------:R-:W-:-:S04]  /*16b80*/  @!P0 LOP3.LUT R2, R3, R2, RZ, 0x3c, !PT ;  /* 0x0000000203028212 */ /* 0x000fc800078e3cff */
[----:B------:R-:W-:-:S05]  /*16b90*/  @!P0 LOP3.LUT R3, R3, R2, RZ, 0x3c, !PT ;  /* 0x0000000203038212 */ /* 0x000fca00078e3cff */
[----:B------:R0:W4:Y:S04]  /*16ba0*/  @!P0 LDG.E.U16 R12, [R2.64] ;  /* 0x00000006020c8981 */ /* 0x000128000c1e1500 */
[----:B0-----:R-:W2:Y:S04]  /*16bb0*/  LDL R2, [R1+0x68c] ;  /* 0x00068c0001027983 */ /* 0x001ea80000100800 */
[----:B------:R-:W2:Y:S01]  /*16bc0*/  LDL R3, [R1+0x690] ;  /* 0x0006900001037983 */ /* 0x000ea20000100800 */
[----:B------:R-:W-:-:S03]  /*16bd0*/  PRMT R14, RZ, 0x7610, R14 ;  /* 0x00007610ff0e7816 */ /* 0x000fc6000000000e */
[----:B------:R0:W-:Y:S04]  /*16be0*/  STS.U16 [R0+0x4b00], R22 ;  /* 0x004b001600007388 */ /* 0x0001e80000000400 */
[----:B------:R-:W-:Y:S04]  /*16bf0*/  STS.U16 [R0+0x4f00], R29 ;  /* 0x004f001d00007388 */ /* 0x000fe80000000400 */
[----:B0-----:R-:W3:Y:S04]  /*16c00*/  LDL R22, [R1+0x610] ;  /* 0x0006100001167983 */ /* 0x001ee80000100800 */
[----:B----4-:R0:W-:Y:S04]  /*16c10*/  STL [R1+0x2f4], R12 ;  /* 0x0002f40c01007387 */ /* 0x0101e80000100800 */
[----:B0-----:R-:W4:Y:S01]  /*16c20*/  LDL.LU R12, [R1+0x330] ;  /* 0x00033000010c7983 */ /* 0x001f220000300800 */
[----:B--2---:R-:W-:-:S03]  /*16c30*/  @!P0 LOP3.LUT R3, R3, R2, RZ, 0x3c, !PT ;  /* 0x0000000203038212 */ /* 0x004fc600078e3cff */
[----:B------:R-:W2:Y:S01]  /*16c40*/  LDL.LU R29, [R1+0x156c] ;  /* 0x00156c00011d7983 */ /* 0x000ea20000300800 */
[----:B------:R-:W-:-:S04]  /*16c50*/  @!P0 LOP3.LUT R2, R3, R2, RZ, 0x3c, !PT ;  /* 0x0000000203028212 */ /* 0x000fc800078e3cff */
[----:B------:R-:W-:-:S05]  /*16c60*/  @!P0 LOP3.LUT R3, R3, R2, RZ, 0x3c, !PT ;  /* 0x0000000203038212 */ /* 0x000fca00078e3cff */
[----:B------:R0:W2:Y:S04]  /*16c70*/  @!P0 LDG.E.U16 R14, [R2.64] ;  /* 0x00000006020e8981 */ /* 0x0000a8000c1e1500 */
[----:B0-----:R-:W3:Y:S04]  /*16c80*/  LDL.LU R2, [R1+0x270] ;  /* 0x0002700001027983 */ /* 0x001ee80000300800 */
[----:B------:R-:W4:Y:S01]  /*16c90*/  LDL R3, [R1+0x64c] ;  /* 0x00064c0001037983 */ /* 0x000f220000100800 */
[----:B------:R-:W-:-:S03]  /*16ca0*/  PRMT R13, RZ, 0x7610, R13 ;  /* 0x00007610ff0d7816 */ /* 0x000fc6000000000d */
[----:B--2---:R0:W-:Y:S04]  /*16cb0*/  STL [R1+0x2e8], R14 ;  /* 0x0002e80e01007387 */ /* 0x0041e80000100800 */
[----:B---3--:R1:W-:Y:S04]  /*16cc0*/  STS.U16 [R0+0x5300], R2 ;  /* 0x0053000200007388 */ /* 0x0083e80000000400 */
[----:B0-----:R-:W2:Y:S01]  /*16cd0*/  LDL.LU R14, [R1+0x328] ;  /* 0x00032800010e7983 */ /* 0x001ea20000300800 */
[----:B-1----:R-:W-:-:S05]  /*16ce0*/  @!P0 IMAD.MOV.U32 R2, RZ, RZ, R19 ;  /* 0x000000ffff028224 */ /* 0x002fca00078e0013 */
[----:B----4-:R0:W3:Y:S04]  /*16cf0*/  @!P0 LDG.E.U16 R13, [R2.64] ;  /* 0x00000006020d8981 */ /* 0x0100e8000c1e1500 */
[----:B0-----:R-:W4:Y:S04]  /*16d00*/  LDL.LU R2, [R1+0x28] ;  /* 0x0000280001027983 */ /* 0x001f280000300800 */
[----:B------:R-:W2:Y:S04]  /*16d10*/  LDL R3, [R1+0x60c] ;  /* 0x00060c0001037983 */ /* 0x000ea80000100800 */
[----:B------:R-:W0:Y:S01]  /*16d20*/  S2R R19, SR_TID.X ;  /* 0x0000000000137919 */ /* 0x000e220000002100 */
[----:B------:R-:W-:-:S03]  /*16d30*/  PRMT R7, RZ, 0x7610, R7 ;  /* 0x00007610ff077816 */ /* 0x000fc60000000007 */
[----:B---3--:R1:W-:Y:S04]  /*16d40*/  STL [R1+0x2cc], R13 ;  /* 0x0002cc0d01007387 */ /* 0x0083e80000100800 */
[----:B----4-:R3:W-:Y:S04]  /*16d50*/  STS.U16 [R0+0x5700], R2 ;  /* 0x0057000200007388 */ /* 0x0107e80000000400 */
[----:B-1----:R-:W4:Y:S01]  /*16d60*/  LDL.LU R13, [R1+0x324] ;  /* 0x00032400010d7983 */ /* 0x002f220000300800 */
[----:B---3--:R-:W-:Y:S01]  /*16d70*/  @!P0 IMAD.MOV.U32 R2, RZ, RZ, R22 ;  /* 0x000000ffff028224 */ /* 0x008fe200078e0016 */
[----:B0-----:R-:W-:-:S02]  /*16d80*/  LOP3.LUT R22, R19, 0x3f, RZ, 0xc0, !PT ;  /* 0x0000003f13167812 */ /* 0x001fc400078ec0ff */
[----:B------:R-:W3:Y:S04]  /*16d90*/  LDL.LU R19, [R1+0x31c] ;  /* 0x00031c0001137983 */ /* 0x000ee80000300800 */
[----:B--2---:R0:W2:Y:S04]  /*16da0*/  @!P0 LDG.E.U16 R7, [R2.64] ;  /* 0x0000000602078981 */ /* 0x0040a8000c1e1500 */
[----:B0-----:R-:W3:Y:S04]  /*16db0*/  LDL R2, [R1+0x5cc] ;  /* 0x0005cc0001027983 */ /* 0x001ee80000100800 */
[----:B------:R-:W3:Y:S01]  /*16dc0*/  LDL R3, [R1+0x5d0] ;  /* 0x0005d00001037983 */ /* 0x000ee20000100800 */
[----:B------:R-:W-:-:S03]  /*16dd0*/  PRMT R15, RZ, 0x7610, R15 ;  /* 0x00007610ff0f7816 */ /* 0x000fc6000000000f */
[----:B------:R0:W-:Y:S04]  /*16de0*/  STS.U16 [R0+0x5b00], R24 ;  /* 0x005b001800007388 */ /* 0x0001e80000000400 */
[----:B0-----:R-:W4:Y:S04]  /*16df0*/  LDL.LU R24, [R1+0x310] ;  /* 0x0003100001187983 */ /* 0x001f280000300800 */
[----:B--2---:R-:W-:Y:S01]  /*16e00*/  STL [R1+0x2bc], R7 ;  /* 0x0002bc0701007387 */ /* 0x004fe20000100800 */
[----:B---3--:R-:W-:-:S04]  /*16e10*/  @!P0 LOP3.LUT R3, R3, R2, RZ, 0x3c, !PT ;  /* 0x0000000203038212 */ /* 0x008fc800078e3cff */
[----:B------:R-:W-:-:S04]  /*16e20*/  @!P0 LOP3.LUT R2, R3, R2, RZ, 0x3c, !PT ;  /* 0x0000000203028212 */ /* 0x000fc800078e3cff */
[----:B------:R-:W-:-:S05]  /*16e30*/  @!P0 LOP3.LUT R3, R3, R2, RZ, 0x3c, !PT ;  /* 0x0000000203038212 */ /* 0x000fca00078e3cff */
[----:B------:R0:W2:Y:S04]  /*16e40*/  @!P0 LDG.E.U16 R15, [R2.64] ;  /* 0x00000006020f8981 */ /* 0x0000a8000c1e1500 */
[----:B0-----:R-:W3:Y:S04]  /*16e50*/  LDL R2, [R1+0x58c] ;  /* 0x00058c0001027983 */ /* 0x001ee80000100800 */
[----:B------:R-:W3:Y:S01]  /*16e60*/  LDL R3, [R1+0x590] ;  /* 0x0005900001037983 */ /* 0x000ee20000100800 */
[----:B------:R-:W-:Y:S02]  /*16e70*/  PRMT R25, RZ, 0x7610, R25 ;  /* 0x00007610ff197816 */ /* 0x000fe40000000019 */
[----:B---3--:R-:W-:-:S04]  /*16e80*/  @!P0 LOP3.LUT R3, R3, R2, RZ, 0x3c, !PT ;  /* 0x0000000203038212 */ /* 0x008fc800078e3cff */
[----:B------:R-:W-:-:S04]  /*16e90*/  @!P0 LOP3.LUT R2, R3, R2, RZ, 0x3c, !PT ;  /* 0x0000000203028212 */ /* 0x000fc800078e3cff */
[----:B------:R-:W-:-:S05]  /*16ea0*/  @!P0 LOP3.LUT R3, R3, R2, RZ, 0x3c, !PT ;  /* 0x0000000203038212 */ /* 0x000fca00078e3cff */
[----:B------:R-:W3:Y:S04]  /*16eb0*/  @!P0 LDG.E.U16 R25, [R2.64] ;  /* 0x0000000602198981 */ /* 0x000ee8000c1e1500 */
[----:B--2---:R0:W-:Y:S04]  /*16ec0*/  STL [R1+0x2b8], R15 ;  /* 0x0002b80f01007387 */ /* 0x0041e80000100800 */
[----:B0-----:R-:W2:Y:S04]  /*16ed0*/  LDL.LU R15, [R1+0x284] ;  /* 0x00028400010f7983 */ /* 0x001ea80000300800 */
[----:B---3--:R0:W-:Y:S04]  /*16ee0*/  STL [R1+0x29c], R25 ;  /* 0x00029c1901007387 */ /* 0x0081e80000100800 */
[----:B0-----:R-:W3:Y:S04]  /*16ef0*/  LDL.LU R25, [R1+0x1568] ;  /* 0x0015680001197983 */ /* 0x001ee80000300800 */
[----:B------:R-:W2:Y:S04]  /*16f00*/  LDL R2, [R1+0x564] ;  /* 0x0005640001027983 */ /* 0x000ea80000100800 */
[----:B------:R-:W2:Y:S01]  /*16f10*/  LDL R3, [R1+0x934] ;  /* 0x0009340001037983 */ /* 0x000ea20000100800 */
[----:B---3--:R-:W-:-:S02]  /*16f20*/  PRMT R25, RZ, 0x7610, R25 ;  /* 0x00007610ff197816 */ /* 0x008fc40000000019 */
[----:B--2---:R-:W-:-:S04]  /*16f30*/  @!P0 LOP3.LUT R3, R3, R2, RZ, 0x3c, !PT ;  /* 0x0000000203038212 */ /* 0x004fc800078e3cff */
[----:B------:R-:W-:-:S04]  /*16f40*/  @!P0 LOP3.LUT R2, R3, R2, RZ, 0x3c, !PT ;  /* 0x0000000203028212 */ /* 0x000fc800078e3cff */
[----:B------:R-:W-:-:S05]  /*16f50*/  @!P0 LOP3.LUT R3, R3, R2, RZ, 0x3c, !PT ;  /* 0x0000000203038212 */ /* 0x000fca00078e3cff */
[----:B------:R-:W2:Y:S01]  /*16f60*/  @!P0 LDG.E.U16 R25, [R2.64] ;  /* 0x0000000602198981 */ /* 0x000ea2000c1e1500 */
[----:B------:R-:W-:-:S03]  /*16f70*/  IMAD.SHL.U32 R7, R22, 0x2, RZ ;  /* 0x0000000216077824 */ /* 0x000fc600078e00ff */
[----:B------:R0:W-:Y:S02]  /*16f80*/  STS.U16 [R0+0x5f00], R29 ;  /* 0x005f001d00007388 */ /* 0x0001e40000000400 */
[----:B0-----:R-:W-:-:S05]  /*16f90*/  LOP3.LUT R0, R7, 0x70, RZ, 0x3c, !PT ;  /* 0x0000007007007812 */ /* 0x001fca00078e3cff */
        /* <DEDUP_REMOVED lines=28> */
[----:B--2---:R-:W-:-:S02]  /*17160*/  PRMT R25, RZ, 0x7610, R25 ;  /* 0x00007610ff197816 */ /* 0x004fc40000000019 */
[----:B----4-:R-:W-:-:S04]  /*17170*/  @!P0 LOP3.LUT R3, R3, R2, RZ, 0x3c, !PT ;  /* 0x0000000203038212 */ /* 0x010fc800078e3cff */
[----:B------:R-:W-:-:S04]  /*17180*/  @!P0 LOP3.LUT R2, R3, R2, RZ, 0x3c, !PT ;  /* 0x0000000203028212 */ /* 0x000fc800078e3cff */
[----:B------:R-:W-:-:S05]  /*17190*/  @!P0 LOP3.LUT R3, R3, R2, RZ, 0x3c, !PT ;  /* 0x0000000203038212 */ /* 0x000fca00078e3cff */
[----:B------:R-:W2:Y:S04]  /*171a0*/  @!P0 LDG.E.U16 R25, [R2.64] ;  /* 0x0000000602198981 */ /* 0x000ea8000c1e1500 */
[----:B------:R0:W-:Y:S04]  /*171b0*/  STS.U16 [R0+0x4f80], R19 ;  /* 0x004f801300007388 */ /* 0x0001e80000000400 */
[----:B0-----:R-:W4:Y:S04]  /*171c0*/  LDL.LU R19, [R1+0x2c] ;  /* 0x00002c0001137983 */ /* 0x001f280000300800 */
        /* <DEDUP_REMOVED lines=13> */
[----:B------:R-:W3:Y:S01]  /*172a0*/  LDL R3, [R1+0x804] ;  /* 0x0008040001037983 */ /* 0x000ee20000100800 */
[----:B------:R-:W-:Y:S01]  /*172b0*/  @!P0 IMAD.MOV.U32 R2, RZ, RZ, R13 ;  /* 0x000000ffff028224 */ /* 0x000fe200078e000d */
[----:B--2---:R-:W-:-:S06]  /*172c0*/  PRMT R25, RZ, 0x7610, R25 ;  /* 0x00007610ff197816 */ /* 0x004fcc0000000019 */
[----:B---3--:R-:W2:Y:S04]  /*172d0*/  @!P0 LDG.E.U16 R25, [R2.64] ;  /* 0x0000000602198981 */ /* 0x008ea8000c1e1500 */
[----:B------:R0:W-:Y:S04]  /*172e0*/  STS.U16 [R0+0x5780], R15 ;  /* 0x0057800f00007388 */ /* 0x0001e80000000400 */
[----:B0-----:R-:W3:Y:S04]  /*172f0*/  LDL R15, [R1+0x748] ;  /* 0x00074800010f7983 */ /* 0x001ee80000100800 */
[----:B------:R-:W3:Y:S04]  /*17300*/  LDL.LU R13, [R1+0x3c] ;  /* 0x00003c00010d7983 */ /* 0x000ee80000300800 */
        /* <DEDUP_REMOVED lines=22> */
[----:B------:R-:W-:Y:S04]  /*17470*/  STL [R1+0x1460], R0 ;  /* 0x0014600001007387 */ /* 0x000fe80000100800 */
[----:B--2---:R0:W-:Y:S04]  /*17480*/  STL [R1+0x27c], R25 ;  /* 0x00027c1901007387 */ /* 0x0041e80000100800 */
[----:B0-----:R-:W2:Y:S04]  /*17490*/  LDL.LU R25, [R1+0x1548] ;  /* 0x0015480001197983 */ /* 0x001ea80000300800 */
[----:B------:R-:W3:Y:S04]  /*174a0*/  LDL.LU R2, [R1+0x24] ;  /* 0x0000240001027983 */ /* 0x000ee80000300800 */
[----:B------:R-:W4:Y:S01]  /*174b0*/  LDL R3, [R1+0x744] ;  /* 0x0007440001037983 */ /* 0x000f220000100800 */
[----:B--2---:R-:W-:-:S03]  /*174c0*/  PRMT R25, RZ, 0x7610, R25 ;  /* 0x00007610ff197816 */ /* 0x004fc60000000019 */
[----:B---3--:R0:W-:Y:S02]  /*174d0*/  STS.U16 [R7], R2 ;  /* 0x0000000207007388 */ /* 0x0081e40000000400 */
[----:B0-----:R-:W-:Y:S02]  /*174e0*/  @!P0 IMAD.MOV.U32 R2, RZ, RZ, R15 ;  /* 0x000000ffff028224 */ /* 0x001fe400078e000f */
[----:B------:R-:W2:Y:S04]  /*174f0*/  LDL.LU R15, [R1+0x4c] ;  /* 0x00004c00010f7983 */ /* 0x000ea80000300800 */
[----:B----4-:R-:W3:Y:S04]  /*17500*/  @!P0 LDG.E.U16 R25, [R2.64] ;  /* 0x0000000602198981 */ /* 0x010ee8000c1e1500 */
[----:B---3--:R0:W-:Y:S04]  /*17510*/  STL [R1+0x278], R25 ;  /* 0x0002781901007387 */ /* 0x0081e80000100800 */
[----:B0-----:R-:W3:Y:S04]  /*17520*/  LDL.LU R25, [R1+0x1544] ;  /* 0x0015440001197983 */ /* 0x001ee80000300800 */
[----:B------:R-:W4:Y:S04]  /*17530*/  LDL R2, [R1+0x704] ;  /* 0x0007040001027983 */ /* 0x000f280000100800 */
[----:B------:R-:W4:Y:S01]  /*17540*/  LDL R3, [R1+0x708] ;  /* 0x0007080001037983 */ /* 0x000f220000100800 */
[----:B------:R-:W-:-:S03]  /*17550*/  PRMT R11, RZ, 0x7610, R11 ;  /* 0x00007610ff0b7816 */ /* 0x000fc6000000000b */
[----:B------:R0:W-:Y:S04]  /*17560*/  STS.U16 [R7+0x400], R19 ;  /* 0x0004001307007388 */ /* 0x0001e80000000400 */
[----:B0-----:R-:W2:Y:S01]  /*17570*/  LDL.LU R19, [R1+0x20] ;  /* 0x0000200001137983 */ /* 0x001ea20000300800 */
[----:B----4-:R-:W-:-:S04]  /*17580*/  @!P0 LOP3.LUT R3, R3, R2, RZ, 0x3c, !PT ;  /* 0x0000000203038212 */ /* 0x010fc800078e3cff */
[----:B------:R-:W-:-:S04]  /*17590*/  @!P0 LOP3.LUT R2, R3, R2, RZ, 0x3c, !PT ;  /* 0x0000000203028212 */ /* 0x000fc800078e3cff */
[----:B------:R-:W-:-:S05]  /*175a0*/  @!P0 LOP3.LUT R3, R3, R2, RZ, 0x3c, !PT ;  /* 0x0000000203038212 */ /* 0x000fca00078e3cff */
[----:B------:R0:W4:Y:S04]  /*175b0*/  @!P0 LDG.E.U16 R11, [R2.64] ;  /* 0x00000006020b8981 */ /* 0x000128000c1e1500 */
[----:B0-----:R-:W2:Y:S04]  /*175c0*/  LDL R2, [R1+0x6c4] ;  /* 0x0006c40001027983 */ /* 0x001ea80000100800 */
[----:B------:R-:W2:Y:S01]  /*175d0*/  LDL R3, [R1+0x6c8] ;  /* 0x0006c80001037983 */ /* 0x000ea20000100800 */
[----:B---3--:R-:W-:Y:S02]  /*175e0*/  PRMT R25, RZ, 0x7610, R25 ;  /* 0x00007610ff197816 */ /* 0x008fe40000000019 */
[----:B--2---:R-:W-:-:S04]  /*175f0*/  @!P0 LOP3.LUT R3, R3, R2, RZ, 0x3c, !PT ;  /* 0x0000000203038212 */ /* 0x004fc800078e3cff */
[----:B------:R-:W-:-:S04]  /*17600*/  @!P0 LOP3.LUT R2, R3, R2, RZ, 0x3c, !PT ;  /* 0x0000000203028212 */ /* 0x000fc800078e3cff */
[----:B------:R-:W-:-:S05]  /*17610*/  @!P0 LOP3.LUT R3, R3, R2, RZ, 0x3c, !PT ;  /* 0x0000000203038212 */ /* 0x000fca00078e3cff */
[----:B------:R-:W2:Y:S04]  /*17620*/  @!P0 LDG.E.U16 R25, [R2.64] ;  /* 0x0000000602198981 */ /* 0x000ea8000c1e1500 */
[----:B----4-:R0:W-:Y:S04]  /*17630*/  STL [R1+0x274], R11 ;  /* 0x0002740b01007387 */ /* 0x0101e80000100800 */
[----:B------:R1:W-:Y:S04]  /*17640*/  STS.U16 [R7+0x800], R24 ;  /* 0x0008001807007388 */ /* 0x0003e80000000400 */
[----:B0-----:R-:W3:Y:S04]  /*17650*/  LDL R11, [R1+0x5c8] ;  /* 0x0005c800010b7983 */ /* 0x001ee80000100800 */
[----:B-1----:R-:W4:Y:S04]  /*17660*/  LDL.LU R24, [R1+0x8] ;  /* 0x0000080001187983 */ /* 0x002f280000300800 */
[----:B------:R-:W-:Y:S04]  /*17670*/  STS.U16 [R7+0xc00], R13 ;  /* 0x000c000d07007388 */ /* 0x000fe80000000400 */
[----:B--2---:R0:W-:Y:S04]  /*17680*/  STL [R1+0x270], R25 ;  /* 0x0002701901007387 */ /* 0x0041e80000100800 */
[----:B0-----:R-:W2:Y:S04]  /*17690*/  LDL.LU R25, [R1+0x1540] ;  /* 0x0015400001197983 */ /* 0x001ea80000300800 */
[----:B------:R-:W2:Y:S04]  /*176a0*/  LDL R2, [R1+0x684] ;  /* 0x0006840001027983 */ /* 0x000ea80000100800 */
[----:B------:R-:W2:Y:S04]  /*176b0*/  LDL R3, [R1+0x688] ;  /* 0x0006880001037983 */ /* 0x000ea80000100800 */
[----:B------:R-:W3:Y:S01]  /*176c0*/  LDL.LU R13, [R1+0x153c] ;  /* 0x00153c00010d7983 */ /* 0x000ee20000300800 */
        /* <DEDUP_REMOVED lines=27> */
[----:B--2---:R0:W-:Y:S04]  /*17880*/  STL [R1+0x264], R14 ;  /* 0x0002640e01007387 */ /* 0x0041e80000100800 */
[----:B0-----:R-:W2:Y:S04]  /*17890*/  LDL.LU R14, [R1+0x1528] ;  /* 0x00152800010e7983 */ /* 0x001ea80000300800 */
[----:B------:R-:W3:Y:S04]  /*178a0*/  LDL.LU R2, [R1+0x50] ;  /* 0x0000500001027983 */ /* 0x000ee80000300800 */
[----:B------:R-:W4:Y:S01]  /*178b0*/  LDL R3, [R1+0x5c4] ;  /* 0x0005c40001037983 */ /* 0x000f220000100800 */
[----:B--2---:R-:W-:-:S03]  /*178c0*/  PRMT R14, RZ, 0x7610, R14 ;  /* 0x00007610ff0e7816 */ /* 0x004fc6000000000e */
[----:B---3--:R0:W-:Y:S02]  /*178d0*/  STS.U16 [R7+0x1800], R2 ;  /* 0x0018000207007388 */ /* 0x0081e40000000400 */
[----:B0-----:R-:W-:Y:S02]  /*178e0*/  @!P0 IMAD.MOV.U32 R2, RZ, RZ, R11 ;  /* 0x000000ffff028224 */ /* 0x001fe400078e000b */
[----:B------:R-:W2:Y:S04]  /*178f0*/  LDL R11, [R1+0x8c0] ;  /* 0x0008c000010b7983 */ /* 0x000ea80000100800 */
[----:B----4-:R-:W3:Y:S04]  /*17900*/  @!P0 LDG.E.U16 R14, [R2.64] ;  /* 0x00000006020e8981 */ /* 0x010ee8000c1e1500 */
[----:B------:R-:W-:Y:S04]  /*17910*/  STS.U16 [R7+0x1c00], R15 ;  /* 0x001c000f07007388 */ /* 0x000fe80000000400 */
[----:B---3--:R0:W-:Y:S04]  /*17920*/  STL [R1+0x5c], R14 ;  /* 0x00005c0e01007387 */ /* 0x0081e80000100800 */
[----:B0-----:R-:W3:Y:S04]  /*17930*/  LDL.LU R14, [R1+0x1524] ;  /* 0x00152400010e7983 */ /* 0x001ee80000300800 */
[----:B------:R-:W4:Y:S04]  /*17940*/  LDL R2, [R1+0x584] ;  /* 0x0005840001027983 */ /* 0x000f280000100800 */
[----:B------:R-:W4:Y:S04]  /*17950*/  LDL R3, [R1+0x588] ;  /* 0x0005880001037983 */ /* 0x000f280000100800 */
[----:B------:R-:W2:Y:S01]  /*17960*/  LDL.LU R15, [R1+0x1520] ;  /* 0x00152000010f7983 */ /* 0x000ea20000300800 */
[----:B----4-:R-:W-:-:S04]  /*17970*/  @!P0 LOP3.LUT R3, R3, R2, RZ, 0x3c, !PT ;  /* 0x0000000203038212 */ /* 0x010fc800078e3cff */
[C---:B------:R-:W-:Y:S02]  /*17980*/  @!P0 LOP3.LUT R2, R3.reuse, R2, RZ, 0x3c, !PT ;  /* 0x0000000203028212 */ /* 0x040fe400078e3cff */
[----:B--2---:R-:W-:Y:S02]  /*17990*/  PRMT R15, RZ, 0x7610, R15 ;  /* 0x00007610ff0f7816 */ /* 0x004fe4000000000f */
[----:B------:R-:W-:-:S05]  /*179a0*/  @!P0 LOP3.LUT R3, R3, R2, RZ, 0x3c, !PT ;  /* 0x0000000203038212 */ /* 0x000fca00078e3cff */
[----:B------:R-:W2:Y:S04]  /*179b0*/  @!P0 LDG.E.U16 R15, [R2.64] ;  /* 0x00000006020f8981 */ /* 0x000ea8000c1e1500 */
[----:B------:R-:W-:Y:S04]  /*179c0*/  STS.U16 [R7+0x2000], R19 ;  /* 0x0020001307007388 */ /* 0x000fe80000000400 */
[----:B--2---:R0:W-:Y:S04]  /*179d0*/  STL [R1+0x58], R15 ;  /* 0x0000580f01007387 */ /* 0x0041e80000100800 */
[----:B0-----:R-:W2:Y:S04]  /*179e0*/  LDL.LU R15, [R1+0x151c] ;  /* 0x00151c00010f7983 */ /* 0x001ea80000300800 */
        /* <DEDUP_REMOVED lines=8> */
[----:B--2---:R0:W-:Y:S04]  /*17a70*/  STL [R1+0x54], R19 ;  /* 0x0000541301007387 */ /* 0x0041e80000100800 */
[----:B0-----:R-:W2:Y:S04]  /*17a80*/  LDL.LU R19, [R1+0x1514] ;  /* 0x0015140001137983 */ /* 0x001ea80000300800 */
        /* <DEDUP_REMOVED lines=9> */
[----:B0-----:R-:W2:Y:S01]  /*17b20*/  LDL R3, [R1+0x8bc] ;  /* 0x0008bc0001037983 */ /* 0x001ea20000100800 */
[----:B------:R-:W-:Y:S01]  /*17b30*/  PRMT R25, RZ, 0x7610, R25 ;  /* 0x00007610ff197816 */ /* 0x000fe20000000019 */
[----:B------:R-:W-:Y:S02]  /*17b40*/  @!P0 IMAD.MOV.U32 R2, RZ, RZ, R11 ;  /* 0x000000ffff028224 */ /* 0x000fe400078e000b */
[----:B----4-:R0:W-:Y:S04]  /*17b50*/  STL [R1+0x50], R10 ;  /* 0x0000500a01007387 */ /* 0x0101e80000100800 */
[----:B0-----:R-:W4:Y:S04]  /*17b60*/  LDL.LU R10, [R1+0x2a0] ;  /* 0x0002a000010a7983 */ /* 0x001f280000300800 */
[----:B------:R-:W3:Y:S04]  /*17b70*/  LDL.LU R11, [R1+0x1c] ;  /* 0x00001c00010b7983 */ /* 0x000ee80000300800 */
[----:B--2---:R0:W2:Y:S04]  /*17b80*/  @!P0 LDG.E.U16 R25, [R2.64] ;  /* 0x0000000602198981 */ /* 0x0040a8000c1e1500 */
[----:B0-----:R-:W2:Y:S04]  /*17b90*/  LDL R2, [R1+0x87c] ;  /* 0x00087c0001027983 */ /* 0x001ea80000100800 */
[----:B------:R-:W2:Y:S01]  /*17ba0*/  LDL R3, [R1+0x880] ;  /* 0x0008800001037983 */ /* 0x000ea20000100800 */
[----:B------:R-:W-:-:S02]  /*17bb0*/  PRMT R15, RZ, 0x7610, R15 ;  /* 0x00007610ff0f7816 */ /* 0x000fc4000000000f */
[----:B--2---:R-:W-:-:S04]  /*17bc0*/  @!P0 LOP3.LUT R3, R3, R2, RZ, 0x3c, !PT ;  /* 0x0000000203038212 */ /* 0x004fc800078e3cff */
[----:B------:R-:W-:-:S04]  /*17bd0*/  @!P0 LOP3.LUT R2, R3, R2, RZ, 0x3c, !PT ;  /* 0x0000000203028212 */ /* 0x000fc800078e3cff */
[----:B------:R-:W-:-:S05]  /*17be0*/  @!P0 LOP3.LUT R3, R3, R2, RZ, 0x3c, !PT ;  /* 0x0000000203038212 */ /* 0x000fca00078e3cff */
[----:B------:R-:W2:Y:S04]  /*17bf0*/  @!P0 LDG.E.U16 R15, [R2.64] ;  /* 0x00000006020f8981 */ /* 0x000ea8000c1e1500 */
[----:B------:R0:W-:Y:S04]  /*17c00*/  STL [R1+0x4c], R25 ;  /* 0x00004c1901007387 */ /* 0x0001e80000100800 */
[----:B0-----:R-:W3:Y:S04]  /*17c10*/  LDL.LU R25, [R1+0x4] ;  /* 0x0000040001197983 */ /* 0x001ee80000300800 */
[----:B--2---:R0:W-:Y:S04]  /*17c20*/  STL [R1+0x48], R15 ;  /* 0x0000480f01007387 */ /* 0x0041e80000100800 */
[----:B0-----:R-:W2:Y:S04]  /*17c30*/  LDL.LU R15, [R1+0x150c] ;  /* 0x00150c00010f7983 */ /* 0x001ea80000300800 */
[----:B------:R-:W2:Y:S04]  /*17c40*/  LDL R2, [R1+0x83c] ;  /* 0x00083c0001027983 */ /* 0x000ea80000100800 */
[----:B------:R-:W2:Y:S01]  /*17c50*/  LDL R3, [R1+0x840] ;  /* 0x0008400001037983 */ /* 0x000ea20000100800 */
[----:B---3--:R-:W-:-:S02]  /*17c60*/  PRMT R14, RZ, 0x7610, R14 ;  /* 0x00007610ff0e7816 */ /* 0x008fc4000000000e */
[----:B--2---:R-:W-:-:S04]  /*17c70*/  @!P0 LOP3.LUT R3, R3, R2, RZ, 0x3c, !PT ;  /* 0x0000000203038212 */ /* 0x004fc800078e3cff */
[----:B------:R-:W-:-:S04]  /*17c80*/  @!P0 LOP3.LUT R2, R3, R2, RZ, 0x3c, !PT ;  /* 0x0000000203028212 */ /* 0x000fc800078e3cff */
[----:B------:R-:W-:-:S05]  /*17c90*/  @!P0 LOP3.LUT R3, R3, R2, RZ, 0x3c, !PT ;  /* 0x0000000203038212 */ /* 0x000fca00078e3cff */
[----:B------:R-:W2:Y:S04]  /*17ca0*/  @!P0 LDG.E.U16 R14, [R2.64] ;  /* 0x00000006020e8981 */ /* 0x000ea8000c1e1500 */
[----:B--2---:R0:W-:Y:S04]  /*17cb0*/  STL [R1+0x44], R14 ;  /* 0x0000440e01007387 */ /* 0x0041e80000100800 */
[----:B0-----:R-:W2:Y:S04]  /*17cc0*/  LDL.LU R14, [R1+0x1508] ;  /* 0x00150800010e7983 */ /* 0x001ea80000300800 */
[----:B------:R-:W3:Y:S04]  /*17cd0*/  LDL R2, [R1+0x7fc] ;  /* 0x0007fc0001027983 */ /* 0x000ee80000100800 */
[----:B------:R-:W3:Y:S01]  /*17ce0*/  LDL R3, [R1+0x800] ;  /* 0x0008000001037983 */ /* 0x000ee20000100800 */
[----:B------:R-:W-:-:S02]  /*17cf0*/  PRMT R12, RZ, 0x7610, R12 ;  /* 0x00007610ff0c7816 */ /* 0x000fc4000000000c */
[----:B---3--:R-:W-:-:S04]  /*17d00*/  @!P0 LOP3.LUT R3, R3, R2, RZ, 0x3c, !PT ;  /* 0x0000000203038212 */ /* 0x008fc800078e3cff */
[----:B------:R-:W-:-:S04]  /*17d10*/  @!P0 LOP3.LUT R2, R3, R2, RZ, 0x3c, !PT ;  /* 0x0000000203028212 */ /* 0x000fc800078e3cff */
[----:B------:R-:W-:-:S05]  /*17d20*/  @!P0 LOP3.LUT R3, R3, R2, RZ, 0x3c, !PT ;  /* 0x0000000203038212 */ /* 0x000fca00078e3cff */
[----:B------:R-:W3:Y:S04]  /*17d30*/  @!P0 LDG.E.U16 R12, [R2.64] ;  /* 0x00000006020c8981 */ /* 0x000ee8000c1e1500 */
[----:B---3--:R0:W-:Y:S04]  /*17d40*/  STL [R1+0x40], R12 ;  /* 0x0000400c01007387 */ /* 0x0081e80000100800 */
[----:B0-----:R-:W3:Y:S04]  /*17d50*/  LDL.LU R12, [R1+0x1504] ;  /* 0x00150400010c7983 */ /* 0x001ee80000300800 */
        /* <DEDUP_REMOVED lines=15> */
[----:B------:R0:W2:Y:S04]  /*17e50*/  @!P0 LDG.E.U16 R8, [R2.64] ;  /* 0x0000000602088981 */ /* 0x0000a8000c1e1500 */
[----:B------:R-:W-:Y:S04]  /*17e60*/  STS.U16 [R7+0x2800], R24 ;  /* 0x0028001807007388 */ /* 0x000fe80000000400 */
[----:B------:R-:W-:Y:S04]  /*17e70*/  STS.U16 [R7+0x2c00], R19 ;  /* 0x002c001307007388 */ /* 0x000fe80000000400 */
[----:B------:R1:W-:Y:S04]  /*17e80*/  STS.U16 [R7+0x3000], R15 ;  /* 0x0030000f07007388 */ /* 0x0003e80000000400 */
[----:B0-----:R-:W2:Y:S04]  /*17e90*/  LDL R2, [R1+0x73c] ;  /* 0x00073c0001027983 */ /* 0x001ea80000100800 */
[----:B------:R-:W2:Y:S01]  /*17ea0*/  LDL R3, [R1+0x740] ;  /* 0x0007400001037983 */ /* 0x000ea20000100800 */
[----:B-1----:R-:W-:-:S05]  /*17eb0*/  IMAD.SHL.U32 R15, R22, 0x2, RZ ;  /* 0x00000002160f7824 */ /* 0x002fca00078e00ff */
[----:B------:R-:W-:Y:S04]  /*17ec0*/  STS.U16 [R15+0x3400], R14 ;  /* 0x0034000e0f007388 */ /* 0x000fe80000000400 */
[----:B---3--:R-:W-:Y:S04]  /*17ed0*/  STS.U16 [R15+0x3800], R12 ;  /* 0x0038000c0f007388 */ /* 0x008fe80000000400 */
[----:B------:R-:W-:Y:S04]  /*17ee0*/  STS.U16 [R15+0x3c00], R13 ;  /* 0x003c000d0f007388 */ /* 0x000fe80000000400 */
[----:B----4-:R-:W-:Y:S04]  /*17ef0*/  STS.U16 [R18+0x80], R10 ;  /* 0x0000800a12007388 */ /* 0x010fe80000000400 */
[----:B--2---:R0:W-:Y:S04]  /*17f00*/  STL [R1+0x38], R8 ;  /* 0x0000380801007387 */ /* 0x0041e80000100800 */
[----:B0-----:R-:W2:Y:S04]  /*17f10*/  LDL R8, [R1+0x680] ;  /* 0x0006800001087983 */ /* 0x001ea80000100800 */
[----:B------:R-:W3:Y:S01]  /*17f20*/  LDL.LU R10, [R1+0x14fc] ;  /* 0x0014fc00010a7983 */ /* 0x000ee20000300800 */
[----:B------:R-:W-:-:S04]  /*17f30*/  @!P0 LOP3.LUT R3, R3, R2, RZ, 0x3c, !PT ;  /* 0x0000000203038212 */ /* 0x000fc800078e3cff */
[----:B------:R-:W-:-:S04]  /*17f40*/  @!P0 LOP3.LUT R2, R3, R2, RZ, 0x3c, !PT ;  /* 0x0000000203028212 */ /* 0x000fc800078e3cff */
[----:B------:R-:W-:Y:S02]  /*17f50*/  @!P0 LOP3.LUT R3, R3, R2, RZ, 0x3c, !PT ;  /* 0x0000000203038212 */ /* 0x000fe400078e3cff */
[----:B---3--:R-:W-:-:S06]  /*17f60*/  PRMT R10, RZ, 0x7610, R10 ;  /* 0x00007610ff0a7816 */ /* 0x008fcc000000000a */
[----:B------:R-:W3:Y:S04]  /*17f70*/  @!P0 LDG.E.U16 R10, [R2.64] ;  /* 0x00000006020a8981 */ /* 0x000ee8000c1e1500 */
        /* <DEDUP_REMOVED lines=17> */
[----:B0-----:R-:W2:Y:S04]  /*18090*/  LDL.LU R18, [R1+0x14ec] ;  /* 0x0014ec0001127983 */ /* 0x001ea80000300800 */
[----:B------:R-:W2:Y:S01]  /*180a0*/  LDL.LU R25, [R1+0x14e8] ;  /* 0x0014e80001197983 */ /* 0x000ea20000300800 */
[----:B----4-:R-:W-:-:S04]  /*180b0*/  @!P0 LOP3.LUT R3, R3, R2, RZ, 0x3c, !PT ;  /* 0x0000000203038212 */ /* 0x010fc800078e3cff */
[----:B------:R-:W-:-:S04]  /*180c0*/  @!P0 LOP3.LUT R2, R3, R2, RZ, 0x3c, !PT ;  /* 0x0000000203028212 */ /* 0x000fc800078e3cff */
[----:B------:R-:W-:-:S05]  /*180d0*/  @!P0 LOP3.LUT R3, R3, R2, RZ, 0x3c, !PT ;  /* 0x0000000203038212 */ /* 0x000fca00078e3cff */
[----:B------:R0:W4:Y:S04]  /*180e0*/  @!P0 LDG.E.U16 R6, [R2.64] ;  /* 0x0000000602068981 */ /* 0x000128000c1e1500 */
[----:B0-----:R-:W3:Y:S01]  /*180f0*/  LDL R3, [R1+0x67c] ;  /* 0x00067c0001037983 */ /* 0x001ee20000100800 */
[----:B------:R-:W-:-:S05]  /*18100*/  IMAD.SHL.U32 R22, R22, 0x2, RZ ;  /* 0x0000000216167824 */ /* 0x000fca00078e00ff */
[----:B------:R-:W-:Y:S02]  /*18110*/  LOP3.LUT R2, R22, 0x10, RZ, 0x3c, !PT ;  /* 0x0000001016027812 */ /* 0x000fe400078e3cff */
[----:B------:R-:W-:Y:S01]  /*18120*/  PRMT R13, RZ, 0x7610, R13 ;  /* 0x00007610ff0d7816 */ /* 0x000fe2000000000d */
[----:B------:R-:W3:Y:S04]  /*18130*/  LDL R22, [R1+0x5fc] ;  /* 0x0005fc0001167983 */ /* 0x000ee80000100800 */
[----:B--2---:R0:W-:Y:S02]  /*18140*/  STS.U16 [R2+0xc80], R25 ;  /* 0x000c801902007388 */ /* 0x0041e40000000400 */
[----:B0-----:R-:W-:Y:S02]  /*18150*/  @!P0 IMAD.MOV.U32 R2, RZ, RZ, R8 ;  /* 0x000000ffff028224 */ /* 0x001fe400078e0008 */
[----:B----4-:R0:W-:Y:S04]  /*18160*/  STL [R1+0x2c], R6 ;  /* 0x00002c0601007387 */ /* 0x0101e80000100800 */
[----:B0-----:R-:W2:Y:S04]  /*18170*/  LDL R6, [R1+0x600] ;  /* 0x0006000001067983 */ /* 0x001ea80000100800 */
[----:B------:R-:W4:Y:S04]  /*18180*/  LDL.LU R8, [R1+0x2b0] ;  /* 0x0002b00001087983 */ /* 0x000f280000300800 */
[----:B---3--:R0:W3:Y:S04]  /*18190*/  @!P0 LDG.E.U16 R13, [R2.64] ;  /* 0x00000006020d8981 */ /* 0x0080e8000c1e1500 */
[----:B0-----:R-:W2:Y:S04]  /*181a0*/  LDL R2, [R1+0x63c] ;  /* 0x00063c0001027983 */ /* 0x001ea80000100800 */
[----:B------:R-:W2:Y:S01]  /*181b0*/  LDL R3, [R1+0x640] ;  /* 0x0006400001037983 */ /* 0x000ea20000100800 */
[----:B------:R-:W-:-:S02]  /*181c0*/  PRMT R12, RZ, 0x7610, R12 ;  /* 0x00007610ff0c7816 */ /* 0x000fc4000000000c */
[----:B--2---:R-:W-:-:S04]  /*181d0*/  @!P0 LOP3.LUT R3, R3, R2, RZ, 0x3c, !PT ;  /* 0x0000000203038212 */ /* 0x004fc800078e3cff */
[----:B------:R-:W-:-:S04]  /*181e0*/  @!P0 LOP3.LUT R2, R3, R2, RZ, 0x3c, !PT ;  /* 0x0000000203028212 */ /* 0x000fc800078e3cff */
[----:B------:R-:W-:-:S05]  /*181f0*/  @!P0 LOP3.LUT R3, R3, R2, RZ, 0x3c, !PT ;  /* 0x0000000203038212 */ /* 0x000fca00078e3cff */
[----:B------:R0:W2:Y:S04]  /*18200*/  @!P0 LDG.E.U16 R12, [R2.64] ;  /* 0x00000006020c8981 */ /* 0x0000a8000c1e1500 */
[----:B---3--:R1:W-:Y:S02]  /*18210*/  STL [R1+0x1478], R13 ;  /* 0x0014780d01007387 */ /* 0x0083e40000100800 */
[----:B-1----:R-:W-:Y:S01]  /*18220*/  LOP3.LUT R13, R7, 0x10, RZ, 0x3c, !PT ;  /* 0x00000010070d7812 */ /* 0x002fe200078e3cff */
[----:B0-----:R-:W-:Y:S01]  /*18230*/  @!P0 IMAD.MOV.U32 R2, RZ, RZ, R6 ;  /* 0x000000ffff028224 */ /* 0x001fe200078e0006 */
[----:B------:R-:W3:Y:S01]  /*18240*/  LDL.LU R7, [R1+0x2ac] ;  /* 0x0002ac0001077983 */ /* 0x000ee20000300800 */
[----:B------:R-:W-:-:S03]  /*18250*/  @!P0 IMAD.MOV.U32 R3, RZ, RZ, R22 ;  /* 0x000000ffff038224 */ /* 0x000fc600078e0016 */
[----:B------:R-:W-:Y:S04]  /*18260*/  STS.U16 [R13+0x1080], R18 ;  /* 0x001080120d007388 */ /* 0x000fe80000000400 */
[----:B------:R0:W-:Y:S02]  /*18270*/  STS.U16 [R13+0x1480], R11 ;  /* 0x0014800b0d007388 */ /* 0x0001e40000000400 */
[----:B0-----:R-:W-:-:S06]  /*18280*/  PRMT R11, RZ, 0x7610, R11 ;  /* 0x00007610ff0b7816 */ /* 0x001fcc000000000b */
[----:B------:R0:W3:Y:S04]  /*18290*/  @!P0 LDG.E.U16 R11, [R2.64] ;  /* 0x00000006020b8981 */ /* 0x0000e8000c1e1500 */
[----:B--2---:R1:W-:Y:S04]  /*182a0*/  STL [R1+0x147c], R12 ;  /* 0x00147c0c01007387 */ /* 0x0043e80000100800 */
[----:B-1----:R-:W2:Y:S04]  /*182b0*/  LDL.LU R12, [R1+0x2b4] ;  /* 0x0002b400010c7983 */ /* 0x002ea80000300800 */
[----:B------:R-:W2:Y:S04]  /*182c0*/  LDL.LU R6, [R1+0x2a4] ;  /* 0x0002a40001067983 */ /* 0x000ea80000300800 */
[----:B------:R-:W2:Y:S04]  /*182d0*/  LDL.LU R22, [R1] ;  /* 0x0000000001167983 */ /* 0x000ea80000300800 */
[----:B0-----:R-:W2:Y:S04]  /*182e0*/  LDL R2, [R1+0x5bc] ;  /* 0x0005bc0001027983 */ /* 0x001ea80000100800 */
[----:B------:R-:W2:Y:S04]  /*182f0*/  LDL R3, [R1+0x5c0] ;  /* 0x0005c00001037983 */ /* 0x000ea80000100800 */
[----:B------:R0:W-:Y:S02]  /*18300*/  STS.U16 [R13+0x1880], R10 ;  /* 0x0018800a0d007388 */ /* 0x0001e40000000400 */
[----:B0-----:R-:W-:-:S02]  /*18310*/  PRMT R10, RZ, 0x7610, R10 ;  /* 0x00007610ff0a7816 */ /* 0x001fc4000000000a */
[----:B---3--:R-:W-:Y:S01]  /*18320*/  STL [R1+0x1480], R11 ;  /* 0x0014800b01007387 */ /* 0x008fe20000100800 */
[----:B--2---:R-:W-:-:S04]  /*18330*/  @!P0 LOP3.LUT R3, R3, R2, RZ, 0x3c, !PT ;  /* 0x0000000203038212 */ /* 0x004fc800078e3cff */
        /* <DEDUP_REMOVED lines=12> */
[----:B-1----:R-:W3:Y:S04]  /*18400*/  LDL.LU R10, [R1+0x2a8] ;  /* 0x0002a800010a7983 */ /* 0x002ee80000300800 */
[----:B0-----:R-:W3:Y:S04]  /*18410*/  LDL R2, [R1+0x90c] ;  /* 0x00090c0001027983 */ /* 0x001ee80000100800 */
[----:B------:R-:W3:Y:S04]  /*18420*/  LDL R3, [R1+0x92c] ;  /* 0x00092c0001037983 */ /* 0x000ee80000100800 */
[----:B--2---:R-:W2:Y:S04]  /*18430*/  LDL R12, [R1+0x8b8] ;  /* 0x0008b800010c7983 */ /* 0x004ea80000100800 */
[----:B----4-:R0:W-:Y:S04]  /*18440*/  STS.U16 [R13+0x2080], R8 ;  /* 0x002080080d007388 */ /* 0x0101e80000000400 */
[----:B---3--:R-:W-:Y:S04]  /*18450*/  STL [R1+0x1488], R9 ;  /* 0x0014880901007387 */ /* 0x008fe80000100800 */
[----:B0-----:R-:W3:Y:S01]  /*18460*/  LDL.LU R8, [R1+0x14e4] ;  /* 0x0014e40001087983 */ /* 0x001ee20000300800 */
[----:B------:R-:W-:-:S04]  /*18470*/  @!P0 LOP3.LUT R3, R3, R2, RZ, 0x3c, !PT ;  /* 0x0000000203038212 */ /* 0x000fc800078e3cff */
[----:B------:R-:W-:-:S04]  /*18480*/  @!P0 LOP3.LUT R2, R3, R2, RZ, 0x3c, !PT ;  /* 0x0000000203028212 */ /* 0x000fc800078e3cff */
[----:B------:R-:W-:Y:S02]  /*18490*/  @!P0 LOP3.LUT R3, R3, R2, RZ, 0x3c, !PT ;  /* 0x0000000203038212 */ /* 0x000fe400078e3cff */
[----:B---3--:R-:W-:-:S06]  /*184a0*/  PRMT R8, RZ, 0x7610, R8 ;  /* 0x00007610ff087816 */ /* 0x008fcc0000000008 */
[----:B------:R0:W3:Y:S04]  /*184b0*/  @!P0 LDG.E.U16 R8, [R2.64] ;  /* 0x0000000602088981 */ /* 0x0000e8000c1e1500 */
[----:B------:R-:W-:Y:S04]  /*184c0*/  STS.U16 [R13+0x2480], R7 ;  /* 0x002480070d007388 */ /* 0x000fe80000000400 */
[----:B0-----:R-:W4:Y:S04]  /*184d0*/  LDL R2, [R1+0x544] ;  /* 0x0005440001027983 */ /* 0x001f280000100800 */
[----:B------:R-:W4:Y:S04]  /*184e0*/  LDL R3, [R1+0x8f4] ;  /* 0x0008f40001037983 */ /* 0x000f280000100800 */
[----:B---3--:R0:W-:Y:S04]  /*184f0*/  STL [R1+0x148c], R8 ;  /* 0x00148c0801007387 */ /* 0x0081e80000100800 */
[----:B0-----:R-:W3:Y:S04]  /*18500*/  LDL R8, [R1+0x8b4] ;  /* 0x0008b40001087983 */ /* 0x001ee80000100800 */
[----:B------:R-:W2:Y:S01]  /*18510*/  LDL.LU R7, [R1+0x14e0] ;  /* 0x0014e00001077983 */ /* 0x000ea20000300800 */
[----:B----4-:R-:W-:-:S04]  /*18520*/  @!P0 LOP3.LUT R3, R3, R2, RZ, 0x3c, !PT ;  /* 0x0000000203038212 */ /* 0x010fc800078e3cff */
[----:B------:R-:W-:-:S04]  /*18530*/  @!P0 LOP3.LUT R2, R3, R2, RZ, 0x3c, !PT ;  /* 0x0000000203028212 */ /* 0x000fc800078e3cff */
[----:B------:R-:W-:Y:S02]  /*18540*/  @!P0 LOP3.LUT R3, R3, R2, RZ, 0x3c, !PT ;  /* 0x0000000203038212 */ /* 0x000fe400078e3cff */
[----:B--2---:R-:W-:-:S06]  /*18550*/  PRMT R7, RZ, 0x7610, R7 ;  /* 0x00007610ff077816 */ /* 0x004fcc0000000007 */
[----:B------:R-:W2:Y:S04]  /*18560*/  @!P0 LDG.E.U16 R7, [R2.64] ;  /* 0x0000000602078981 */ /* 0x000ea8000c1e1500 */
[----:B--2---:R0:W-:Y:S04]  /*18570*/  STL [R1+0x28], R7 ;  /* 0x0000280701007387 */ /* 0x0041e80000100800 */
[----:B0-----:R-:W2:Y:S01]  /*18580*/  LDL.LU R7, [R1+0x14dc] ;  /* 0x0014dc0001077983 */ /* 0x001ea20000300800 */
[----:B------:R-:W-:Y:S02]  /*18590*/  @!P0 IMAD.MOV.U32 R2, RZ, RZ, R12 ;  /* 0x000000ffff028224 */ /* 0x000fe400078e000c */
[----:B---3--:R-:W-:Y:S01]  /*185a0*/  @!P0 IMAD.MOV.U32 R3, RZ, RZ, R8 ;  /* 0x000000ffff038224 */ /* 0x008fe200078e0008 */
[----:B--2---:R-:W-:-:S06]  /*185b0*/  PRMT R7, RZ, 0x7610, R7 ;  /* 0x00007610ff077816 */ /* 0x004fcc0000000007 */
[----:B------:R-:W2:Y:S04]  /*185c0*/  @!P0 LDG.E.U16 R7, [R2.64] ;  /* 0x0000000602078981 */ /* 0x000ea8000c1e1500 */
[----:B------:R0:W-:Y:S04]  /*185d0*/  STS.U16 [R13+0x2880], R10 ;  /* 0x0028800a0d007388 */ /* 0x0001e80000000400 */
[----:B0-----:R-:W3:Y:S04]  /*185e0*/  LDL.LU R10, [R1+0x2c8] ;  /* 0x0002c800010a7983 */ /* 0x001ee80000300800 */
[----:B------:R-:W4:Y:S04]  /*185f0*/  LDL R12, [R1+0x7b4] ;  /* 0x0007b400010c7983 */ /* 0x000f280000100800 */
[----:B------:R-:W3:Y:S04]  /*18600*/  LDL R8, [R1+0x7b8] ;  /* 0x0007b80001087983 */ /* 0x000ee80000100800 */
        /* <DEDUP_REMOVED lines=30> */
[----:B------:R0:W3:Y:S01]  /*187f0*/  @!P0 LDG.E.U16 R14, [R2.64] ;  /* 0x00000006020e8981 */ /* 0x0000e2000c1e1500 */
[----:B------:R-:W-:Y:S01]  /*18800*/  PRMT R0, RZ, 0x7610, R0 ;  /* 0x00007610ff007816 */ /* 0x000fe20000000000 */
[----:B0-----:R-:W-:Y:S02]  /*18810*/  @!P0 IMAD.MOV.U32 R2, RZ, RZ, R8 ;  /* 0x000000ffff028224 */ /* 0x001fe400078e0008 */
[----:B----4-:R-:W-:-:S05]  /*18820*/  @!P0 IMAD.MOV.U32 R3, RZ, RZ, R12 ;  /* 0x000000ffff038224 */ /* 0x010fca00078e000c */
[----:B------:R0:W4:Y:S04]  /*18830*/  @!P0 LDG.E.U16 R0, [R2.64] ;  /* 0x0000000602008981 */ /* 0x000128000c1e1500 */
[----:B---3--:R1:W-:Y:S04]  /*18840*/  STL [R1+0x18], R14 ;  /* 0x0000180e01007387 */ /* 0x0083e80000100800 */
[----:B0-----:R-:W3:Y:S04]  /*18850*/  LDL R2, [R1+0x774] ;  /* 0x0007740001027983 */ /* 0x001ee80000100800 */
[----:B------:R-:W3:Y:S01]  /*18860*/  LDL R3, [R1+0x778] ;  /* 0x0007780001037983 */ /* 0x000ee20000100800 */
[----:B------:R-:W-:-:S03]  /*18870*/  PRMT R9, RZ, 0x7610, R9 ;  /* 0x00007610ff097816 */ /* 0x000fc60000000009 */
[----:B------:R-:W3:Y:S04]  /*18880*/  LDL R12, [R1+0x6f8] ;  /* 0x0006f800010c7983 */ /* 0x000ee80000100800 */
[----:B----4-:R-:W-:Y:S01]  /*18890*/  STL [R1+0x1464], R0 ;  /* 0x0014640001007387 */ /* 0x010fe20000100800 */
[----:B------:R-:W-:-:S03]  /*188a0*/  PRMT R28, RZ, 0x7610, R28 ;  /* 0x00007610ff1c7816 */ /* 0x000fc6000000001c */
[----:B-1----:R-:W0:Y:S04]  /*188b0*/  S2R R14, SR_TID.X ;  /* 0x00000000000e7919 */ /* 0x002e280000002100 */
[----:B--2---:R-:W-:Y:S01]  /*188c0*/  STS.U16 [R13+0x3480], R22 ;  /* 0x003480160d007388 */ /* 0x004fe20000000400 */
[----:B---3--:R-:W-:-:S03]  /*188d0*/  @!P0 LOP3.LUT R3, R3, R2, RZ, 0x3c, !PT ;  /* 0x0000000203038212 */ /* 0x008fc600078e3cff */
[----:B------:R-:W2:Y:S01]  /*188e0*/  LDL R8, [R1+0x6b8] ;  /* 0x0006b80001087983 */ /* 0x000ea20000100800 */
[----:B------:R-:W-:-:S04]  /*188f0*/  @!P0 LOP3.LUT R2, R3, R2, RZ, 0x3c, !PT ;  /* 0x0000000203028212 */ /* 0x000fc800078e3cff */
[----:B------:R-:W-:-:S05]  /*18900*/  @!P0 LOP3.LUT R3, R3, R2, RZ, 0x3c, !PT ;  /* 0x0000000203038212 */ /* 0x000fca00078e3cff */
[----:B------:R1:W3:Y:S04]  /*18910*/  @!P0 LDG.E.U16 R9, [R2.64] ;  /* 0x0000000602098981 */ /* 0x0002e8000c1e1500 */
[----:B-1----:R-:W4:Y:S04]  /*18920*/  LDL R2, [R1+0x734] ;  /* 0x0007340001027983 */ /* 0x002f280000100800 */
[----:B------:R-:W4:Y:S01]  /*18930*/  LDL R3, [R1+0x738] ;  /* 0x0007380001037983 */ /* 0x000f220000100800 */
[----:B0-----:R-:W-:Y:S02]  /*18940*/  LOP3.LUT R14, R14, 0x3f, RZ, 0xc0, !PT ;  /* 0x0000003f0e0e7812 */ /* 0x001fe400078ec0ff */
[----:B----4-:R-:W-:-:S04]  /*18950*/  @!P0 LOP3.LUT R3, R3, R2, RZ, 0x3c, !PT ;  /* 0x0000000203038212 */ /* 0x010fc800078e3cff */
[----:B------:R-:W-:-:S04]  /*18960*/  @!P0 LOP3.LUT R2, R3, R2, RZ, 0x3c, !PT ;  /* 0x0000000203028212 */ /* 0x000fc800078e3cff */
[----:B------:R-:W-:-:S05]  /*18970*/  @!P0 LOP3.LUT R3, R3, R2, RZ, 0x3c, !PT ;  /* 0x0000000203038212 */ /* 0x000fca00078e3cff */
[----:B------:R-:W4:Y:S01]  /*18980*/  @!P0 LDG.E.U16 R28, [R2.64] ;  /* 0x00000006021c8981 */ /* 0x000f22000c1e1500 */
[----:B------:R-:W-:-:S05]  /*18990*/  IMAD.SHL.U32 R14, R14, 0x2, RZ ;  /* 0x000000020e0e7824 */ /* 0x000fca00078e00ff */
[----:B------:R-:W-:Y:S01]  /*189a0*/  LOP3.LUT R14, R14, 0x20, RZ, 0x3c, !PT ;  /* 0x000000200e0e7812 */ /* 0x000fe200078e3cff */
[----:B------:R-:W-:Y:S04]  /*189b0*/  STS.U16 [R13+0x3880], R6 ;  /* 0x003880060d007388 */ /* 0x000fe80000000400 */
[----:B------:R0:W-:Y:S04]  /*189c0*/  STS.U16 [R13+0x3c80], R7 ;  /* 0x003c80070d007388 */ /* 0x0001e80000000400 */
[----:B------:R1:W-:Y:S04]  /*189d0*/  STS.U16 [R14+0x100], R10 ;  /* 0x0001000a0e007388 */ /* 0x0003e80000000400 */
[----:B0-----:R-:W2:Y:S04]  /*189e0*/  LDL R13, [R1+0x6b4] ;  /* 0x0006b400010d7983 */ /* 0x001ea80000100800 */
[----:B-1----:R-:W2:Y:S04]  /*189f0*/  LDL R10, [R1+0x674] ;  /* 0x00067400010a7983 */ /* 0x002ea80000100800 */
[----:B---3--:R0:W-:Y:S04]  /*18a00*/  STL [R1+0x10], R9 ;  /* 0x0000100901007387 */ /* 0x0081e80000100800 */
[----:B0-----:R-:W3:Y:S04]  /*18a10*/  LDL R9, [R1+0x678] ;  /* 0x0006780001097983 */ /* 0x001ee80000100800 */
[----:B----4-:R0:W-:Y:S04]  /*18a20*/  STL [R1+0xc], R28 ;  /* 0x00000c1c01007387 */ /* 0x0101e80000100800 */
[----:B0-----:R-:W4:Y:S04]  /*18a30*/  LDL.LU R28, [R1+0x14c4] ;  /* 0x0014c400011c7983 */ /* 0x001f280000300800 */
[----:B------:R-:W2:Y:S04]  /*18a40*/  LDL.LU R2, [R1+0x2c4] ;  /* 0x0002c40001027983 */ /* 0x000ea80000300800 */
[----:B------:R-:W3:Y:S01]  /*18a50*/  LDL R3, [R1+0x6f4] ;  /* 0x0006f40001037983 */ /* 0x000ee20000100800 */
[----:B------:R-:W-:-:S03]  /*18a60*/  PRMT R11, RZ, 0x7610, R11 ;  /* 0x00007610ff0b7816 */ /* 0x000fc6000000000b */
[----:B--2---:R0:W-:Y:S02]  /*18a70*/  STS.U16 [R14+0x500], R2 ;  /* 0x000500020e007388 */ /* 0x0041e40000000400 */
[----:B0-----:R-:W-:-:S05]  /*18a80*/  @!P0 IMAD.MOV.U32 R2, RZ, RZ, R12 ;  /* 0x000000ffff028224 */ /* 0x001fca00078e000c */
[----:B---3--:R0:W2:Y:S04]  /*18a90*/  @!P0 LDG.E.U16 R11, [R2.64] ;  /* 0x00000006020b8981 */ /* 0x0080a8000c1e1500 */
[----:B0-----:R-:W3:Y:S01]  /*18aa0*/  LDL.LU R3, [R1+0x2c0] ;  /* 0x0002c00001037983 */ /* 0x001ee20000300800 */
[----:B------:R-:W-:Y:S01]  /*18ab0*/  PRMT R0, RZ, 0x7610, R0 ;  /* 0x00007610ff007816 */ /* 0x000fe20000000000 */
[----:B------:R-:W-:Y:S01]  /*18ac0*/  @!P0 IMAD.MOV.U32 R2, RZ, RZ, R8 ;  /* 0x000000ffff028224 */ /* 0x000fe200078e0008 */
[----:B------:R-:W-:Y:S01]  /*18ad0*/  PRMT R7, RZ, 0x7610, R7 ;  /* 0x00007610ff077816 */ /* 0x000fe20000000007 */
[----:B------:R-:W4:Y:S04]  /*18ae0*/  LDL R12, [R1+0x634] ;  /* 0x00063400010c7983 */ /* 0x000f280000100800 */
[----:B--2---:R0:W-:Y:S01]  /*18af0*/  STL [R1+0x8], R11 ;  /* 0x0000080b01007387 */ /* 0x0041e20000100800 */
[----:B------:R-:W-:-:S03]  /*18b00*/  PRMT R6, RZ, 0x7610, R6 ;  /* 0x00007610ff067816 */ /* 0x000fc60000000006 */
[----:B------:R-:W2:Y:S04]  /*18b10*/  LDL R8, [R1+0x5f4] ;  /* 0x0005f40001087983 */ /* 0x000ea80000100800 */
[----:B---3--:R1:W-:Y:S04]  /*18b20*/  STS.U16 [R14+0x900], R3 ;  /* 0x000900030e007388 */ /* 0x0083e80000000400 */
[----:B0-----:R-:W3:Y:S01]  /*18b30*/  LDL R11, [R1+0x638] ;  /* 0x00063800010b7983 */ /* 0x001ee20000100800 */
[----:B-1----:R-:W-:-:S05]  /*18b40*/  @!P0 IMAD.MOV.U32 R3, RZ, RZ, R13 ;  /* 0x000000ffff038224 */ /* 0x002fca00078e000d */
[----:B------:R0:W2:Y:S02]  /*18b50*/  @!P0 LDG.E.U16 R0, [R2.64] ;  /* 0x0000000602008981 */ /* 0x0000a4000c1e1500 */
[----:B0-----:R-:W-:Y:S02]  /*18b60*/  @!P0 IMAD.MOV.U32 R2, RZ, RZ, R9 ;  /* 0x000000ffff028224 */ /* 0x001fe400078e0009 */
[----:B------:R-:W-:-:S05]  /*18b70*/  @!P0 IMAD.MOV.U32 R3, RZ, RZ, R10 ;  /* 0x000000ffff038224 */ /* 0x000fca00078e000a */
[----:B------:R4:W2:Y:S02]  /*18b80*/  @!P0 LDG.E.U16 R7, [R2.64] ;  /* 0x0000000602078981 */ /* 0x0008a4000c1e1500 */
[----:B----4-:R-:W-:Y:S02]  /*18b90*/  @!P0 IMAD.MOV.U32 R3, RZ, RZ, R12 ;  /* 0x000000ffff038224 */ /* 0x010fe400078e000c */
[----:B---3--:R-:W-:-:S05]  /*18ba0*/  @!P0 IMAD.MOV.U32 R2, RZ, RZ, R11 ;  /* 0x000000ffff028224 */ /* 0x008fca00078e000b */
[----:B------:R0:W3:Y:S04]  /*18bb0*/  @!P0 LDG.E.U16 R6, [R2.64] ;  /* 0x0000000602068981 */ /* 0x0000e8000c1e1500 */
[----:B--2---:R1:W-:Y:S04]  /*18bc0*/  STL [R1+0x4], R0 ;  /* 0x0000040001007387 */ /* 0x0043e80000100800 */
[----:B-1----:R-:W2:Y:S04]  /*18bd0*/  LDL R0, [R1+0x5f8] ;  /* 0x0005f80001007983 */ /* 0x002ea80000100800 */
[----:B------:R1:W-:Y:S04]  /*18be0*/  STL [R1+0x1468], R7 ;  /* 0x0014680701007387 */ /* 0x0003e80000100800 */
[----:B------:R-:W4:Y:S04]  /*18bf0*/  LDL R10, [R1+0x5b4] ;  /* 0x0005b400010a7983 */ /* 0x000f280000100800 */
[----:B------:R-:W4:Y:S01]  /*18c00*/  LDL R9, [R1+0x5b8] ;  /* 0x0005b80001097983 */ /* 0x000f220000100800 */
[----:B-1----:R-:W-:-:S03]  /*18c10*/  LOP3.LUT R7, R15, 0x20, RZ, 0x3c, !PT ;  /* 0x000000200f077812 */ /* 0x002fc600078e3cff */
[----:B------:R-:W-:Y:S01]  /*18c20*/  STS.U16 [R14+0xd00], R28 ;  /* 0x000d001c0e007388 */ /* 0x000fe20000000400 */
[----:B0-----:R-:W-:-:S03]  /*18c30*/  @!P0 IMAD.MOV.U32 R3, RZ, RZ, R8 ;  /* 0x000000ffff038224 */ /* 0x001fc600078e0008 */
[----:B------:R-:W-:Y:S04]  /*18c40*/  STS.U16 [R7+0x1100], R20 ;  /* 0x0011001407007388 */ /* 0x000fe80000000400 */
[----:B------:R0:W-:Y:S04]  /*18c50*/  STS.U16 [R7+0x1500], R5 ;  /* 0x0015000507007388 */ /* 0x0001e80000000400 */
[----:B------:R1:W-:Y:S04]  /*18c60*/  STS.U16 [R7+0x1900], R4 ;  /* 0x0019000407007388 */ /* 0x0003e80000000400 */
[----:B------:R-:W4:Y:S01]  /*18c70*/  LDL.LU R11, [R1+0x2dc] ;  /* 0x0002dc00010b7983 */ /* 0x000f220000300800 */
[----:B0-----:R-:W-:-:S02]  /*18c80*/  PRMT R5, RZ, 0x7610, R5 ;  /* 0x00007610ff057816 */ /* 0x001fc40000000005 */
[----:B-1----:R-:W-:Y:S01]  /*18c90*/  PRMT R4, RZ, 0x7610, R4 ;  /* 0x00007610ff047816 */ /* 0x002fe20000000004 */
[----:B---3--:R0:W-:Y:S04]  /*18ca0*/  STL [R1+0x146c], R6 ;  /* 0x00146c0601007387 */ /* 0x0081e80000100800 */
[----:B------:R-:W3:Y:S04]  /*18cb0*/  LDL R8, [R1+0x578] ;  /* 0x0005780001087983 */ /* 0x000ee80000100800 */
[----:B0-----:R-:W3:Y:S01]  /*18cc0*/  LDL R6, [R1+0x928] ;  /* 0x0009280001067983 */ /* 0x001ee20000100800 */
[----:B--2---:R-:W-:-:S03]  /*18cd0*/  @!P0 IMAD.MOV.U32 R2, RZ, RZ, R0 ;  /* 0x000000ffff028224 */ /* 0x004fc600078e0000 */
[----:B------:R-:W2:Y:S04]  /*18ce0*/  LDL R0, [R1+0x910] ;  /* 0x0009100001007983 */ /* 0x000ea80000100800 */
[----:B------:R4:W2:Y:S04]  /*18cf0*/  @!P0 LDG.E.U16 R5, [R2.64] ;  /* 0x0000000602058981 */ /* 0x0008a8000c1e1500 */
[----:B------:R-:W2:Y:S01]  /*18d00*/  LDL.LU R12, [R1+0x2d8] ;  /* 0x0002d800010c7983 */ /* 0x000ea20000300800 */
[----:B----4-:R-:W-:Y:S02]  /*18d10*/  @!P0 IMAD.MOV.U32 R2, RZ, RZ, R9 ;  /* 0x000000ffff028224 */ /* 0x010fe400078e0009 */
[----:B------:R-:W-:-:S05]  /*18d20*/  @!P0 IMAD.MOV.U32 R3, RZ, RZ, R10 ;  /* 0x000000ffff038224 */ /* 0x000fca00078e000a */
[----:B------:R0:W4:Y:S02]  /*18d30*/  @!P0 LDG.E.U16 R4, [R2.64] ;  /* 0x0000000602048981 */ /* 0x000124000c1e1500 */
[----:B0-----:R-:W-:Y:S01]  /*18d40*/  PRMT R3, RZ, 0x7610, R3 ;  /* 0x00007610ff037816 */ /* 0x001fe20000000003 */
[----:B---3--:R-:W-:Y:S02]  /*18d50*/  @!P0 IMAD.MOV.U32 R15, RZ, RZ, R8 ;  /* 0x000000ffff0f8224 */ /* 0x008fe400078e0008 */
[----:B--2---:R-:W-:Y:S01]  /*18d60*/  @!P0 IMAD.MOV.U32 R14, RZ, RZ, R0 ;  /* 0x000000ffff0e8224 */ /* 0x004fe200078e0000 */
[----:B------:R0:W-:Y:S04]  /*18d70*/  STL [R1+0x1470], R5 ;  /* 0x0014700501007387 */ /* 0x0001e80000100800 */
[----:B------:R-:W2:Y:S04]  /*18d80*/  LDL R10, [R1+0x8ec] ;  /* 0x0008ec00010a7983 */ /* 0x000ea80000100800 */
[----:B------:R-:W3:Y:S04]  /*18d90*/  LDL R9, [R1+0x8f0] ;  /* 0x0008f00001097983 */ /* 0x000ee80000100800 */
[----:B0-----:R-:W2:Y:S04]  /*18da0*/  LDL R5, [R1+0x914] ;  /* 0x0009140001057983 */ /* 0x001ea80000100800 */
[----:B------:R-:W2:Y:S04]  /*18db0*/  LDL.LU R13, [R1+0x2d4] ;  /* 0x0002d400010d7983 */ /* 0x000ea80000300800 */
[----:B----4-:R0:W-:Y:S04]  /*18dc0*/  STL [R1+0x1474], R4 ;  /* 0x0014740401007387 */ /* 0x0101e80000100800 */
[----:B------:R1:W4:Y:S04]  /*18dd0*/  @!P0 LDG.E.U16 R3, [R14.64] ;  /* 0x000000060e038981 */ /* 0x000328000c1e1500 */
[----:B0-----:R-:W2:Y:S04]  /*18de0*/  LDL.LU R4, [R1+0x2e0] ;  /* 0x0002e00001047983 */ /* 0x001ea80000300800 */
[----:B------:R-:W2:Y:S04]  /*18df0*/  LDL R8, [R1+0x8ac] ;  /* 0x0008ac0001087983 */ /* 0x000ea80000100800 */
[----:B------:R-:W2:Y:S04]  /*18e00*/  LDL R0, [R1+0x8b0] ;  /* 0x0008b00001007983 */ /* 0x000ea80000100800 */
[----:B-1----:R-:W2:Y:S01]  /*18e10*/  LDL.LU R15, [R1+0x2d0] ;  /* 0x0002d000010f7983 */ /* 0x002ea20000300800 */
[----:B------:R-:W-:Y:S01]  /*18e20*/  PRMT R2, RZ, 0x7610, R2 ;  /* 0x00007610ff027816 */ /* 0x000fe20000000002 */
[----:B------:R-:W-:-:S02]  /*18e30*/  @!P0 IMAD.MOV.U32 R14, RZ, RZ, R6 ;  /* 0x000000ffff0e8224 */ /* 0x000fc400078e0006 */
[----:B------:R-:W-:Y:S04]  /*18e40*/  STS.U16 [R7+0x1d00], R16 ;  /* 0x001d001007007388 */ /* 0x000fe80000000400 */
[----:B--2---:R0:W-:Y:S02]  /*18e50*/  STS.U16 [R7+0x2100], R15 ;  /* 0x0021000f07007388 */ /* 0x0041e40000000400 */
[----:B0-----:R-:W-:-:S05]  /*18e60*/  @!P0 IMAD.MOV.U32 R15, RZ, RZ, R5 ;  /* 0x000000ffff0f8224 */ /* 0x001fca00078e0005 */
[----:B------:R3:W2:Y:S04]  /*18e70*/  @!P0 LDG.E.U16 R2, [R14.64] ;  /* 0x000000060e028981 */ /* 0x0006a8000c1e1500 */
[----:B----4-:R-:W-:Y:S04]  /*18e80*/  STL [R1+0x1490], R3 ;  /* 0x0014900301007387 */ /* 0x010fe80000100800 */
[----:B------:R-:W4:Y:S04]  /*18e90*/  LDL R6, [R1+0x86c] ;  /* 0x00086c0001067983 */ /* 0x000f280000100800 */
[----:B------:R-:W4:Y:S01]  /*18ea0*/  LDL R5, [R1+0x870] ;  /* 0x0008700001057983 */ /* 0x000f220000100800 */
[----:B---3--:R-:W-:-:S02]  /*18eb0*/  @!P0 IMAD.MOV.U32 R14, RZ, RZ, R9 ;  /* 0x000000ffff0e8224 */ /* 0x008fc400078e0009 */
[----:B------:R-:W-:Y:S01]  /*18ec0*/  @!P0 IMAD.MOV.U32 R15, RZ, RZ, R10 ;  /* 0x000000ffff0f8224 */ /* 0x000fe200078e000a */
[----:B------:R-:W-:Y:S02]  /*18ed0*/  PRMT R28, RZ, 0x7610, R28 ;  /* 0x00007610ff1c7816 */ /* 0x000fe4000000001c */
[----:B------:R-:W-:Y:S01]  /*18ee0*/  PRMT R26, RZ, 0x7610, R26 ;  /* 0x00007610ff1a7816 */ /* 0x000fe2000000001a */
[----:B------:R0:W-:Y:S04]  /*18ef0*/  STS.U16 [R7+0x2500], R4 ;  /* 0x0025000407007388 */ /* 0x0001e80000000400 */
[----:B--2---:R1:W-:Y:S04]  /*18f00*/  STL [R1+0x1494], R2 ;  /* 0x0014940201007387 */ /* 0x0043e80000100800 */
[----:B0-----:R-:W2:Y:S04]  /*18f10*/  LDL R4, [R1+0x82c] ;  /* 0x00082c0001047983 */ /* 0x001ea80000100800 */
[----:B------:R-:W3:Y:S01]  /*18f20*/  LDL R3, [R1+0x830] ;  /* 0x0008300001037983 */ /* 0x000ee20000100800 */
[----:B-1----:R-:W-:-:S06]  /*18f30*/  PRMT R2, RZ, 0x7610, R2 ;  /* 0x00007610ff027816 */ /* 0x002fcc0000000002 */
[----:B------:R0:W3:Y:S02]  /*18f40*/  @!P0 LDG.E.U16 R2, [R14.64] ;  /* 0x000000060e028981 */ /* 0x0000e4000c1e1500 */
[----:B0-----:R-:W-:Y:S02]  /*18f50*/  @!P0 IMAD.MOV.U32 R14, RZ, RZ, R0 ;  /* 0x000000ffff0e8224 */ /* 0x001fe400078e0000 */
[----:B------:R-:W-:-:S05]  /*18f60*/  @!P0 IMAD.MOV.U32 R15, RZ, RZ, R8 ;  /* 0x000000ffff0f8224 */ /* 0x000fca00078e0008 */
[----:B------:R4:W3:Y:S02]  /*18f70*/  @!P0 LDG.E.U16 R28, [R14.64] ;  /* 0x000000060e1c8981 */ /* 0x0008e4000c1e1500 */
[----:B----4-:R-:W-:Y:S02]  /*18f80*/  @!P0 IMAD.MOV.U32 R14, RZ, RZ, R5 ;  /* 0x000000ffff0e8224 */ /* 0x010fe400078e0005 */
[----:B------:R-:W-:-:S05]  /*18f90*/  @!P0 IMAD.MOV.U32 R15, RZ, RZ, R6 ;  /* 0x000000ffff0f8224 */ /* 0x000fca00078e0006 */
[----:B------:R2:W4:Y:S02]  /*18fa0*/  @!P0 LDG.E.U16 R26, [R14.64] ;  /* 0x000000060e1a8981 */ /* 0x000524000c1e1500 */
[----:B--2---:R-:W-:Y:S02]  /*18fb0*/  @!P0 IMAD.MOV.U32 R15, RZ, RZ, R4 ;  /* 0x000000ffff0f8224 */ /* 0x004fe400078e0004 */
[----:B---3--:R-:W-:Y:S01]  /*18fc0*/  @!P0 IMAD.MOV.U32 R14, RZ, RZ, R3 ;  /* 0x000000ffff0e8224 */ /* 0x008fe200078e0003 */
[----:B------:R0:W-:Y:S04]  /*18fd0*/  STL [R1], R2 ;  /* 0x0000000201007387 */ /* 0x0001e80000100800 */
[----:B------:R-:W2:Y:S04]  /*18fe0*/  LDL R0, [R1+0x7f0] ;  /* 0x0007f00001007983 */ /* 0x000ea80000100800 */
[----:B0-----:R-:W3:Y:S04]  /*18ff0*/  LDL R2, [R1+0x7ec] ;  /* 0x0007ec0001027983 */ /* 0x001ee80000100800 */
[----:B------:R-:W3:Y:S04]  /*19000*/  LDL.LU R8, [R1+0x2e4] ;  /* 0x0002e40001087983 */ /* 0x000ee80000300800 */
[----:B------:R-:W-:Y:S04]  /*19010*/  STL [R1+0x1498], R28 ;  /* 0x0014981c01007387 */ /* 0x000fe80000100800 */
[----:B------:R-:W3:Y:S04]  /*19020*/  LDL.LU R10, [R1+0x2ec] ;  /* 0x0002ec00010a7983 */ /* 0x000ee80000300800 */
[----:B----4-:R-:W-:Y:S04]  /*19030*/  STL [R1+0x149c], R26 ;  /* 0x00149c1a01007387 */ /* 0x010fe80000100800 */
[----:B------:R-:W4:Y:S04]  /*19040*/  LDL R4, [R1+0x7ac] ;  /* 0x0007ac0001047983 */ /* 0x000f280000100800 */
[----:B------:R-:W4:Y:S01]  /*19050*/  LDL R3, [R1+0x7b0] ;  /* 0x0007b00001037983 */ /* 0x000f220000100800 */
[----:B------:R-:W-:-:S02]  /*19060*/  PRMT R24, RZ, 0x7610, R24 ;  /* 0x00007610ff187816 */ /* 0x000fc40000000018 */
[----:B------:R-:W-:-:S04]  /*19070*/  PRMT R22, RZ, 0x7610, R22 ;  /* 0x00007610ff167816 */ /* 0x000fc80000000016 */
[----:B------:R2:W4:Y:S01]  /*19080*/  @!P0 LDG.E.U16 R24, [R14.64] ;  /* 0x000000060e188981 */ /* 0x000522000c1e1500 */
[----:B------:R-:W-:Y:S01]  /*19090*/  PRMT R20, RZ, 0x7610, R20 ;  /* 0x00007610ff147816 */ /* 0x000fe20000000014 */
[----:B--2---:R-:W-:Y:S02]  /*190a0*/  @!P0 IMAD.MOV.U32 R14, RZ, RZ, R0 ;  /* 0x000000ffff0e8224 */ /* 0x004fe400078e0000 */
[----:B---3--:R-:W-:-:S05]  /*190b0*/  @!P0 IMAD.MOV.U32 R15, RZ, RZ, R2 ;  /* 0x000000ffff0f8224 */ /* 0x008fca00078e0002 */
[----:B------:R4:W2:Y:S02]  /*190c0*/  @!P0 LDG.E.U16 R22, [R14.64] ;  /* 0x000000060e168981 */ /* 0x0008a4000c1e1500 */
[----:B----4-:R-:W-:Y:S02]  /*190d0*/  @!P0 IMAD.MOV.U32 R15, RZ, RZ, R4 ;  /* 0x000000ffff0f8224 */ /* 0x010fe400078e0004 */
[----:B------:R-:W-:-:S05]  /*190e0*/  @!P0 IMAD.MOV.U32 R14, RZ, RZ, R3 ;  /* 0x000000ffff0e8224 */ /* 0x000fca00078e0003 */
[----:B------:R-:W3:Y:S04]  /*190f0*/  @!P0 LDG.E.U16 R20, [R14.64] ;  /* 0x000000060e148981 */ /* 0x000ee8000c1e1500 */
[----:B------:R-:W-:Y:S04]  /*19100*/  STS.U16 [R7+0x2900], R11 ;  /* 0x0029000b07007388 */ /* 0x000fe80000000400 */
[----:B------:R0:W-:Y:S04]  /*19110*/  STS.U16 [R7+0x2d00], R12 ;  /* 0x002d000c07007388 */ /* 0x0001e80000000400 */
[----:B0-----:R-:W4:Y:S04]  /*19120*/  LDL.LU R12, [R1+0x2f0] ;  /* 0x0002f000010c7983 */ /* 0x001f280000300800 */
[----:B------:R-:W-:Y:S04]  /*19130*/  STL [R1+0x14a0], R24 ;  /* 0x0014a01801007387 */ /* 0x000fe80000100800 */
[----:B------:R-:W4:Y:S04]  /*19140*/  LDL R2, [R1+0x76c] ;  /* 0x00076c0001027983 */ /* 0x000f280000100800 */
[----:B------:R-:W4:Y:S04]  /*19150*/  LDL R0, [R1+0x770] ;  /* 0x0007700001007983 */ /* 0x000f280000100800 */
[----:B------:R-:W4:Y:S04]  /*19160*/  LDL R6, [R1+0x72c] ;  /* 0x00072c0001067983 */ /* 0x000f280000100800 */
[----:B------:R-:W4:Y:S04]  /*19170*/  LDL R5, [R1+0x730] ;  /* 0x0007300001057983 */ /* 0x000f280000100800 */
[----:B------:R0:W-:Y:S04]  /*19180*/  STS.U16 [R7+0x3100], R13 ;  /* 0x0031000d07007388 */ /* 0x0001e80000000400 */
[----:B0-----:R-:W4:Y:S04]  /*19190*/  LDL.LU R13, [R1+0x304] ;  /* 0x00030400010d7983 */ /* 0x001f280000300800 */
[----:B--2---:R-:W-:Y:S04]  /*191a0*/  STL [R1+0x14a4], R22 ;  /* 0x0014a41601007387 */ /* 0x004fe80000100800 */
[----:B------:R-:W2:Y:S04]  /*191b0*/  LDL.LU R11, [R1+0x300] ;  /* 0x00030000010b7983 */ /* 0x000ea80000300800 */
[----:B---3--:R-:W-:Y:S04]  /*191c0*/  STL [R1+0x14a8], R20 ;  /* 0x0014a81401007387 */ /* 0x008fe80000100800 */
[----:B------:R-:W3:Y:S04]  /*191d0*/  LDL R4, [R1+0x6ec] ;  /* 0x0006ec0001047983 */ /* 0x000ee80000100800 */
[----:B------:R-:W2:Y:S01]  /*191e0*/  LDL R3, [R1+0x6f0] ;  /* 0x0006f00001037983 */ /* 0x000ea20000100800 */
[----:B------:R-:W-:-:S02]  /*191f0*/  PRMT R18, RZ, 0x7610, R18 ;  /* 0x00007610ff127816 */ /* 0x000fc40000000012 */
[----:B------:R-:W-:Y:S01]  /*19200*/  PRMT R16, RZ, 0x7610, R16 ;  /* 0x00007610ff107816 */ /* 0x000fe20000000010 */
[----:B------:R-:W-:Y:S01]  /*19210*/  STS.U16 [R7+0x3500], R21 ;  /* 0x0035001507007388 */ /* 0x000fe20000000400 */
[----:B----4-:R-:W-:Y:S02]  /*19220*/  @!P0 IMAD.MOV.U32 R15, RZ, RZ, R2 ;  /* 0x000000ffff0f8224 */ /* 0x010fe400078e0002 */
[----:B------:R-:W-:Y:S01]  /*19230*/  @!P0 IMAD.MOV.U32 R14, RZ, RZ, R0 ;  /* 0x000000ffff0e8224 */ /* 0x000fe200078e0000 */
[----:B------:R0:W-:Y:S04]  /*19240*/  STS.U16 [R7+0x3900], R17 ;  /* 0x0039001107007388 */ /* 0x0001e80000000400 */
[----:B------:R1:W4:Y:S04]  /*19250*/  @!P0 LDG.E.U16 R18, [R14.64] ;  /* 0x000000060e128981 */ /* 0x000328000c1e1500 */
[----:B------:R-:W4:Y:S04]  /*19260*/  LDL R2, [R1+0x6ac] ;  /* 0x0006ac0001027983 */ /* 0x000f280000100800 */
[----:B------:R-:W4:Y:S01]  /*19270*/  LDL R0, [R1+0x6b0] ;  /* 0x0006b00001007983 */ /* 0x000f220000100800 */
[----:B-1----:R-:W-:-:S02]  /*19280*/  @!P0 IMAD.MOV.U32 R14, RZ, RZ, R5 ;  /* 0x000000ffff0e8224 */ /* 0x002fc400078e0005 */
[----:B------:R-:W-:Y:S01]  /*19290*/  @!P0 IMAD.MOV.U32 R15, RZ, RZ, R6 ;  /* 0x000000ffff0f8224 */ /* 0x000fe200078e0006 */
[----:B0-----:R-:W-:-:S04]  /*192a0*/  PRMT R17, RZ, 0x7610, R17 ;  /* 0x00007610ff117816 */ /* 0x001fc80000000011 */
[----:B------:R3:W4:Y:S02]  /*192b0*/  @!P0 LDG.E.U16 R16, [R14.64] ;  /* 0x000000060e108981 */ /* 0x000724000c1e1500 */
[----:B---3--:R-:W-:Y:S02]  /*192c0*/  @!P0 IMAD.MOV.U32 R15, RZ, RZ, R4 ;  /* 0x000000ffff0f8224 */ /* 0x008fe400078e0004 */
[----:B--2---:R-:W-:-:S05]  /*192d0*/  @!P0 IMAD.MOV.U32 R14, RZ, RZ, R3 ;  /* 0x000000ffff0e8224 */ /* 0x004fca00078e0003 */
[----:B------:R0:W2:Y:S04]  /*192e0*/  @!P0 LDG.E.U16 R17, [R14.64] ;  /* 0x000000060e118981 */ /* 0x0000a8000c1e1500 */
[----:B------:R-:W1:Y:S04]  /*192f0*/  S2R R9, SR_TID.X ;  /* 0x0000000000097919 */ /* 0x000e680000002100 */
[----:B------:R-:W-:Y:S01]  /*19300*/  STS.U16 [R7+0x3d00], R8 ;  /* 0x003d000807007388 */ /* 0x000fe20000000400 */
[----:B-1----:R-:W-:-:S05]  /*19310*/  LOP3.LUT R9, R9, 0x3f, RZ, 0xc0, !PT ;  /* 0x0000003f09097812 */ /* 0x002fca00078ec0ff */
[----:B------:R-:W-:Y:S01]  /*19320*/  IMAD.SHL.U32 R9, R9, 0x2, RZ ;  /* 0x0000000209097824 */ /* 0x000fe200078e00ff */
[----:B----4-:R-:W-:Y:S04]  /*19330*/  STL [R1+0x14ac], R18 ;  /* 0x0014ac1201007387 */ /* 0x010fe80000100800 */
[----:B------:R-:W-:Y:S01]  /*19340*/  LOP3.LUT R9, R9, 0x30, RZ, 0x3c, !PT ;  /* 0x0000003009097812 */ /* 0x000fe200078e3cff */
[----:B------:R-:W3:Y:S04]  /*19350*/  LDL.LU R28, [R1+0x2fc] ;  /* 0x0002fc00011c7983 */ /* 0x000ee80000300800 */
[----:B------:R1:W-:Y:S04]  /*19360*/  STS.U16 [R9+0x180], R10 ;  /* 0x0001800a09007388 */ /* 0x0003e80000000400 */
[----:B------:R4:W-:Y:S04]  /*19370*/  STL [R1+0x14b0], R16 ;  /* 0x0014b01001007387 */ /* 0x0009e80000100800 */
[----:B------:R0:W-:Y:S04]  /*19380*/  STS.U16 [R9+0x580], R12 ;  /* 0x0005800c09007388 */ /* 0x0001e80000000400 */
[----:B-1----:R-:W3:Y:S04]  /*19390*/  LDL.LU R10, [R1+0x2f8] ;  /* 0x0002f800010a7983 */ /* 0x002ee80000300800 */
[----:B----4-:R-:W4:Y:S04]  /*193a0*/  LDL R16, [R1+0x66c] ;  /* 0x00066c0001107983 */ /* 0x010f280000100800 */
[----:B0-----:R-:W3:Y:S01]  /*193b0*/  LDL R12, [R1+0x670] ;  /* 0x00067000010c7983 */ /* 0x001ee20000100800 */
[----:B------:R-:W-:Y:S01]  /*193c0*/  @!P0 IMAD.MOV.U32 R15, RZ, RZ, R2 ;  /* 0x000000ffff0f8224 */ /* 0x000fe200078e0002 */
[----:B------:R-:W-:Y:S01]  /*193d0*/  PRMT R19, RZ, 0x7610, R19 ;  /* 0x00007610ff137816 */ /* 0x000fe20000000013 */
[----:B------:R-:W-:-:S05]  /*193e0*/  @!P0 IMAD.MOV.U32 R14, RZ, RZ, R0 ;  /* 0x000000ffff0e8224 */ /* 0x000fca00078e0000 */
[----:B------:R4:W3:Y:S04]  /*193f0*/  @!P0 LDG.E.U16 R19, [R14.64] ;  /* 0x000000060e138981 */ /* 0x0008e8000c1e1500 */
[----:B--2---:R-:W-:Y:S04]  /*19400*/  STL [R1+0x14b4], R17 ;  /* 0x0014b41101007387 */ /* 0x004fe80000100800 */
[----:B------:R-:W2:Y:S04]  /*19410*/  LDL R3, [R1+0x62c] ;  /* 0x00062c0001037983 */ /* 0x000ea80000100800 */
[----:B------:R-:W2:Y:S01]  /*19420*/  LDL R2, [R1+0x630] ;  /* 0x0006300001027983 */ /* 0x000ea20000100800 */
[----:B------:R-:W-:-:S02]  /*19430*/  PRMT R21, RZ, 0x7610, R21 ;  /* 0x00007610ff157816 */ /* 0x000fc40000000015 */
[----:B------:R-:W-:Y:S01]  /*19440*/  PRMT R23, RZ, 0x7610, R23 ;  /* 0x00007610ff177816 */ /* 0x000fe20000000017 */
[----:B------:R-:W2:Y:S04]  /*19450*/  LDL R4, [R1+0x5f0] ;  /* 0x0005f00001047983 */ /* 0x000ea80000100800 */
[----:B------:R0:W-:Y:S04]  /*19460*/  STS.U16 [R9+0x980], R13 ;  /* 0x0009800d09007388 */ /* 0x0001e80000000400 */
[----:B------:R-:W2:Y:S04]  /*19470*/  LDL R8, [R1+0x5ec] ;  /* 0x0005ec0001087983 */ /* 0x000ea80000100800 */
[----:B0-----:R-:W2:Y:S04]  /*19480*/  LDL.LU R13, [R1+0x308] ;  /* 0x00030800010d7983 */ /* 0x001ea80000300800 */
[----:B------:R0:W-:Y:S01]  /*19490*/  STS.U16 [R9+0xd80], R11 ;  /* 0x000d800b09007388 */ /* 0x0001e20000000400 */
[----:B----4-:R-:W-:-:S02]  /*194a0*/  @!P0 IMAD.MOV.U32 R15, RZ, RZ, R16 ;  /* 0x000000ffff0f8224 */ /* 0x010fc400078e0010 */
[----:B---3--:R-:W-:-:S05]  /*194b0*/  @!P0 IMAD.MOV.U32 R14, RZ, RZ, R12 ;  /* 0x000000ffff0e8224 */ /* 0x008fca00078e000c */
[----:B------:R2:W3:Y:S04]  /*194c0*/  @!P0 LDG.E.U16 R21, [R14.64] ;  /* 0x000000060e158981 */ /* 0x0004e8000c1e1500 */
[----:B------:R-:W-:Y:S04]  /*194d0*/  STL [R1+0x14b8], R19 ;  /* 0x0014b81301007387 */ /* 0x000fe80000100800 */
[----:B------:R-:W4:Y:S04]  /*194e0*/  LDL.LU R5, [R1+0x30c] ;  /* 0x00030c0001057983 */ /* 0x000f280000300800 */
[----:B------:R-:W4:Y:S04]  /*194f0*/  LDL.LU R6, [R1+0x2f4] ;  /* 0x0002f40001067983 */ /* 0x000f280000300800 */
[----:B------:R-:W4:Y:S04]  /*19500*/  LDL.LU R7, [R1+0x2e8] ;  /* 0x0002e80001077983 */ /* 0x000f280000300800 */
[----:B------:R-:W4:Y:S04]  /*19510*/  LDL.LU R0, [R1+0x2cc] ;  /* 0x0002cc0001007983 */ /* 0x000f280000300800 */
[----:B0-----:R-:W4:Y:S04]  /*19520*/  LDL.LU R11, [R1+0x2bc] ;  /* 0x0002bc00010b7983 */ /* 0x001f280000300800 */
[----:B------:R-:W4:Y:S04]  /*19530*/  LDL R12, [R1+0x5b0] ;  /* 0x0005b000010c7983 */ /* 0x000f280000100800 */
[----:B------:R-:W4:Y:S01]  /*19540*/  LDL R16, [R1+0x5ac] ;  /* 0x0005ac0001107983 */ /* 0x000f220000100800 */
[----:B--2---:R-:W-:-:S02]  /*19550*/  @!P0 IMAD.MOV.U32 R15, RZ, RZ, R3 ;  /* 0x000000ffff0f8224 */ /* 0x004fc400078e0003 */
[----:B------:R-:W-:-:S05]  /*19560*/  @!P0 IMAD.MOV.U32 R14, RZ, RZ, R2 ;  /* 0x000000ffff0e8224 */ /* 0x000fca00078e0002 */
[----:B------:R0:W2:Y:S01]  /*19570*/  @!P0 LDG.E.U16 R23, [R14.64] ;  /* 0x000000060e178981 */ /* 0x0000a2000c1e1500 */
[----:B------:R-:W-:Y:S01]  /*19580*/  PRMT R25, RZ, 0x7610, R25 ;  /* 0x00007610ff197816 */ /* 0x000fe20000000019 */
[----:B0-----:R-:W-:Y:S02]  /*19590*/  @!P0 IMAD.MOV.U32 R14, RZ, RZ, R4 ;  /* 0x000000ffff0e8224 */ /* 0x001fe400078e0004 */
[----:B------:R-:W-:Y:S01]  /*195a0*/  @!P0 IMAD.MOV.U32 R15, RZ, RZ, R8 ;  /* 0x000000ffff0f8224 */ /* 0x000fe200078e0008 */
[----:B------:R-:W-:Y:S04]  /*195b0*/  STS.U16 [R9+0x1180], R28 ;  /* 0x0011801c09007388 */ /* 0x000fe80000000400 */
[----:B------:R0:W-:Y:S04]  /*195c0*/  STS.U16 [R9+0x1580], R10 ;  /* 0x0015800a09007388 */ /* 0x0001e80000000400 */
[----:B------:R4:W2:Y:S04]  /*195d0*/  @!P0 LDG.E.U16 R25, [R14.64] ;  /* 0x000000060e198981 */ /* 0x0008a8000c1e1500 */
[----:B------:R-:W-:Y:S04]  /*195e0*/  STS.U16 [R9+0x1980], R27 ;  /* 0x0019801b09007388 */ /* 0x000fe80000000400 */
[----:B------:R1:W-:Y:S04]  /*195f0*/  STS.U16 [R9+0x1d80], R13 ;  /* 0x001d800d09007388 */ /* 0x0003e80000000400 */
[----:B---3--:R-:W-:Y:S04]  /*19600*/  STL [R1+0x14bc], R21 ;  /* 0x0014bc1501007387 */ /* 0x008fe80000100800 */
[----:B------:R-:W3:Y:S04]  /*19610*/  LDL R3, [R1+0x574] ;  /* 0x0005740001037983 */ /* 0x000ee80000100800 */
[----:B------:R-:W3:Y:S01]  /*19620*/  LDL R2, [R1+0x918] ;  /* 0x0009180001027983 */ /* 0x000ee20000100800 */
[----:B----4-:R-:W-:-:S03]  /*19630*/  @!P0 IMAD.MOV.U32 R14, RZ, RZ, R12 ;  /* 0x000000ffff0e8224 */ /* 0x010fc600078e000c */
[----:B--2---:R2:W-:Y:S04]  /*19640*/  STL [R1+0x14c0], R23 ;  /* 0x0014c01701007387 */ /* 0x0045e80000100800 */
[----:B------:R-:W4:Y:S04]  /*19650*/  LDL.LU R4, [R1+0x2b8] ;  /* 0x0002b80001047983 */ /* 0x000f280000300800 */
[----:B------:R-:W4:Y:S04]  /*19660*/  LDL.LU R8, [R1+0x29c] ;  /* 0x00029c0001087983 */ /* 0x000f280000300800 */
[----:B0-----:R-:W4:Y:S04]  /*19670*/  LDL.LU R10, [R1+0x298] ;  /* 0x00029800010a7983 */ /* 0x001f280000300800 */
[----:B------:R-:W4:Y:S04]  /*19680*/  LDL.LU R12, [R1+0x294] ;  /* 0x00029400010c7983 */ /* 0x000f280000300800 */
[----:B-1----:R-:W4:Y:S04]  /*19690*/  LDL.LU R13, [R1+0x290] ;  /* 0x00029000010d7983 */ /* 0x002f280000300800 */
[----:B------:R-:W-:Y:S04]  /*196a0*/  STS.U16 [R9+0x2180], R5 ;  /* 0x0021800509007388 */ /* 0x000fe80000000400 */
[----:B------:R-:W-:Y:S04]  /*196b0*/  STS.U16 [R9+0x2580], R6 ;  /* 0x0025800609007388 */ /* 0x000fe80000000400 */
[----:B------:R-:W-:Y:S04]  /*196c0*/  STS.U16 [R9+0x2980], R7 ;  /* 0x0029800709007388 */ /* 0x000fe80000000400 */
[----:B------:R-:W-:Y:S04]  /*196d0*/  STS.U16 [R9+0x2d80], R0 ;  /* 0x002d800009007388 */ /* 0x000fe80000000400 */
[----:B------:R0:W-:Y:S01]  /*196e0*/  STS.U16 [R9+0x3180], R11 ;  /* 0x0031800b09007388 */ /* 0x0001e20000000400 */
[----:B------:R-:W-:-:S03]  /*196f0*/  PRMT R27, RZ, 0x7610, R27 ;  /* 0x00007610ff1b7816 */ /* 0x000fc6000000001b */
[----:B--2---:R-:W2:Y:S01]  /*19700*/  LDL.LU R23, [R1+0x28c] ;  /* 0x00028c0001177983 */ /* 0x004ea20000300800 */
[----:B------:R-:W-:-:S03]  /*19710*/  @!P0 IMAD.MOV.U32 R15, RZ, RZ, R16 ;  /* 0x000000ffff0f8224 */ /* 0x000fc600078e0010 */
[----:B------:R-:W2:Y:S04]  /*19720*/  LDL.LU R21, [R1+0x288] ;  /* 0x0002880001157983 */ /* 0x000ea80000300800 */
[----:B0-----:R-:W0:Y:S04]  /*19730*/  S2R R11, SR_TID.X ;  /* 0x00000000000b7919 */ /* 0x001e280000002100 */
[----:B------:R-:W2:Y:S04]  /*19740*/  LDL.LU R19, [R1+0x284] ;  /* 0x0002840001137983 */ /* 0x000ea80000300800 */
[----:B------:R-:W2:Y:S04]  /*19750*/  LDL.LU R17, [R1+0x280] ;  /* 0x0002800001117983 */ /* 0x000ea80000300800 */
[----:B------:R-:W2:Y:S04]  /*19760*/  LDL.LU R16, [R1+0x27c] ;  /* 0x00027c0001107983 */ /* 0x000ea80000300800 */
[----:B------:R-:W2:Y:S01]  /*19770*/  LDL.LU R18, [R1+0x278] ;  /* 0x0002780001127983 */ /* 0x000ea20000300800 */
[----:B------:R-:W-:-:S03]  /*19780*/  PRMT R29, RZ, 0x7610, R29 ;  /* 0x00007610ff1d7816 */ /* 0x000fc6000000001d */
[----:B------:R-:W2:Y:S04]  /*19790*/  LDL.LU R20, [R1+0x274] ;  /* 0x0002740001147983 */ /* 0x000ea80000300800 */
[----:B------:R-:W2:Y:S01]  /*197a0*/  LDL.LU R5, [R1+0x270] ;  /* 0x0002700001057983 */ /* 0x000ea20000300800 */
[----:B0-----:R-:W-:-:S03]  /*197b0*/  LOP3.LUT R11, R11, 0x3f, RZ, 0xc0, !PT ;  /* 0x0000003f0b0b7812 */ /* 0x001fc600078ec0ff */
[----:B------:R-:W2:Y:S04]  /*197c0*/  LDL.LU R6, [R1+0x26c] ;  /* 0x00026c0001067983 */ /* 0x000ea80000300800 */
[----:B------:R3:W2:Y:S04]  /*197d0*/  @!P0 LDG.E.U16 R27, [R14.64] ;  /* 0x000000060e1b8981 */ /* 0x0006a8000c1e1500 */
[----:B------:R-:W2:Y:S04]  /*197e0*/  LDL.LU R7, [R1+0x268] ;  /* 0x0002680001077983 */ /* 0x000ea80000300800 */
[----:B------:R-:W2:Y:S01]  /*197f0*/  LDL.LU R0, [R1+0x264] ;  /* 0x0002640001007983 */ /* 0x000ea20000300800 */
[----:B---3--:R-:W-:-:S02]  /*19800*/  @!P0 IMAD.MOV.U32 R14, RZ, RZ, R2 ;  /* 0x000000ffff0e8224 */ /* 0x008fc400078e0002 */
[----:B------:R-:W-:Y:S01]  /*19810*/  @!P0 IMAD.MOV.U32 R15, RZ, RZ, R3 ;  /* 0x000000ffff0f8224 */ /* 0x000fe200078e0003 */
[----:B------:R-:W3:Y:S04]  /*19820*/  LDL.LU R22, [R1+0x5c] ;  /* 0x00005c0001167983 */ /* 0x000ee80000300800 */
[----:B------:R-:W3:Y:S04]  /*19830*/  LDL.LU R24, [R1+0x58] ;  /* 0x0000580001187983 */ /* 0x000ee80000300800 */
[----:B------:R-:W3:Y:S04]  /*19840*/  LDL.LU R28, [R1+0x54] ;  /* 0x00005400011c7983 */ /* 0x000ee80000300800 */
[----:B------:R0:W3:Y:S04]  /*19850*/  @!P0 LDG.E.U16 R29, [R14.64] ;  /* 0x000000060e1d8981 */ /* 0x0000e8000c1e1500 */
[----:B------:R-:W3:Y:S04]  /*19860*/  LDL.LU R2, [R1+0x50] ;  /* 0x0000500001027983 */ /* 0x000ee80000300800 */
[----:B0-----:R-:W3:Y:S04]  /*19870*/  LDL.LU R14, [R1+0x4c] ;  /* 0x00004c00010e7983 */ /* 0x001ee80000300800 */
[----:B------:R-:W3:Y:S04]  /*19880*/  LDL.LU R15, [R1+0x48] ;  /* 0x00004800010f7983 */ /* 0x000ee80000300800 */
[----:B------:R-:W3:Y:S04]  /*19890*/  LDL.LU R3, [R1+0x44] ;  /* 0x0000440001037983 */ /* 0x000ee80000300800 */
[----:B----4-:R0:W-:Y:S04]  /*198a0*/  STS.U16 [R9+0x3580], R4 ;  /* 0x0035800409007388 */ /* 0x0101e80000000400 */
[----:B------:R1:W-:Y:S01]  /*198b0*/  STS.U16 [R9+0x3980], R8 ;  /* 0x0039800809007388 */ /* 0x0003e20000000400 */
[----:B0-----:R-:W-:-:S03]  /*198c0*/  IMAD.SHL.U32 R4, R11, 0x2, RZ ;  /* 0x000000020b047824 */ /* 0x001fc600078e00ff */
[----:B------:R0:W-:Y:S02]  /*198d0*/  STS.U16 [R9+0x3d80], R10 ;  /* 0x003d800a09007388 */ /* 0x0001e40000000400 */
[C---:B------:R-:W-:Y:S02]  /*198e0*/  LOP3.LUT R26, R4.reuse, 0x40, RZ, 0x3c, !PT ;  /* 0x00000040041a7812 */ /* 0x040fe400078e3cff */
[----:B-1----:R-:W4:Y:S04]  /*198f0*/  LDL.LU R8, [R1+0x40] ;  /* 0x0000400001087983 */ /* 0x002f280000300800 */
[----:B0-----:R-:W4:Y:S04]  /*19900*/  LDL.LU R9, [R1+0x3c] ;  /* 0x00003c0001097983 */ /* 0x001f280000300800 */
[----:B------:R-:W4:Y:S04]  /*19910*/  LDL.LU R10, [R1+0x38] ;  /* 0x00003800010a7983 */ /* 0x000f280000300800 */
[----:B------:R0:W-:Y:S04]  /*19920*/  STS.U16 [R26+0x200], R12 ;  /* 0x0002000c1a007388 */ /* 0x0001e80000000400 */
[----:B------:R-:W4:Y:S04]  /*19930*/  LDL.LU R11, [R1+0x34] ;  /* 0x00003400010b7983 */ /* 0x000f280000300800 */
[----:B------:R1:W-:Y:S04]  /*19940*/  STS.U16 [R26+0x600], R13 ;  /* 0x0006000d1a007388 */ /* 0x0003e80000000400 */
[----:B0-----:R-:W4:Y:S04]  /*19950*/  LDL.LU R12, [R1+0x30] ;  /* 0x00003000010c7983 */ /* 0x001f280000300800 */
[----:B-1----:R-:W4:Y:S04]  /*19960*/  LDL.LU R13, [R1+0x2c] ;  /* 0x00002c00010d7983 */ /* 0x002f280000300800 */
[----:B--2---:R0:W-:Y:S04]  /*19970*/  STS.U16 [R26+0xa00], R23 ;  /* 0x000a00171a007388 */ /* 0x0041e80000000400 */
[----:B------:R1:W-:Y:S04]  /*19980*/  STS.U16 [R26+0xe00], R21 ;  /* 0x000e00151a007388 */ /* 0x0003e80000000400 */
[----:B------:R2:W-:Y:S04]  /*19990*/  STS.U16 [R26+0x1200], R19 ;  /* 0x001200131a007388 */ /* 0x0005e80000000400 */
[----:B0-----:R-:W4:Y:S04]  /*199a0*/  LDL.LU R23, [R1+0x14c0] ;  /* 0x0014c00001177983 */ /* 0x001f280000300800 */
[----:B-1----:R-:W4:Y:S04]  /*199b0*/  LDL.LU R21, [R1+0x14bc] ;  /* 0x0014bc0001157983 */ /* 0x002f280000300800 */
[----:B--2---:R-:W2:Y:S04]  /*199c0*/  LDL.LU R19, [R1+0x14b8] ;  /* 0x0014b80001137983 */ /* 0x004ea80000300800 */
[----:B------:R0:W-:Y:S04]  /*199d0*/  STS.U16 [R26+0x1600], R17 ;  /* 0x001600111a007388 */ /* 0x0001e80000000400 */
[----:B------:R1:W-:Y:S04]  /*199e0*/  STS.U16 [R26+0x1a00], R16 ;  /* 0x001a00101a007388 */ /* 0x0003e80000000400 */
[----:B------:R1:W-:Y:S04]  /*199f0*/  STS.U16 [R26+0x1e00], R18 ;  /* 0x001e00121a007388 */ /* 0x0003e80000000400 */
[----:B0-----:R-:W2:Y:S04]  /*19a00*/  LDL.LU R17, [R1+0x14b4] ;  /* 0x0014b40001117983 */ /* 0x001ea80000300800 */
[----:B-1----:R-:W2:Y:S04]  /*19a10*/  LDL.LU R16, [R1+0x14b0] ;  /* 0x0014b00001107983 */ /* 0x002ea80000300800 */
[----:B------:R-:W2:Y:S04]  /*19a20*/  LDL.LU R18, [R1+0x14ac] ;  /* 0x0014ac0001127983 */ /* 0x000ea80000300800 */
[----:B------:R0:W-:Y:S01]  /*19a30*/  STS.U16 [R26+0x2200], R20 ;  /* 0x002200141a007388 */ /* 0x0001e20000000400 */
[----:B------:R-:W-:-:S03]  /*19a40*/  LOP3.LUT R4, R4, 0x50, RZ, 0x3c, !PT ;  /* 0x0000005004047812 */ /* 0x000fc600078e3cff */
[----:B------:R1:W-:Y:S04]  /*19a50*/  STS.U16 [R26+0x2600], R5 ;  /* 0x002600051a007388 */ /* 0x0003e80000000400 */
[----:B------:R3:W-:Y:S04]  /*19a60*/  STS.U16 [R26+0x2a00], R6 ;  /* 0x002a00061a007388 */ /* 0x0007e80000000400 */
[----:B0-----:R-:W2:Y:S04]  /*19a70*/  LDL.LU R20, [R1+0x14a8] ;  /* 0x0014a80001147983 */ /* 0x001ea80000300800 */
[----:B-1----:R-:W2:Y:S04]  /*19a80*/  LDL.LU R5, [R1+0x28] ;  /* 0x0000280001057983 */ /* 0x002ea80000300800 */
[----:B------:R0:W-:Y:S04]  /*19a90*/  STS.U16 [R26+0x2e00], R7 ;  /* 0x002e00071a007388 */ /* 0x0001e80000000400 */
[----:B---3--:R-:W2:Y:S04]  /*19aa0*/  LDL.LU R6, [R1+0x24] ;  /* 0x0000240001067983 */ /* 0x008ea80000300800 */
[----:B------:R1:W-:Y:S04]  /*19ab0*/  STS.U16 [R26+0x3200], R0 ;  /* 0x003200001a007388 */ /* 0x0003e80000000400 */
[----:B0-----:R-:W2:Y:S04]  /*19ac0*/  LDL.LU R7, [R1+0x20] ;  /* 0x0000200001077983 */ /* 0x001ea80000300800 */
[----:B------:R0:W-:Y:S04]  /*19ad0*/  STS.U16 [R26+0x3600], R22 ;  /* 0x003600161a007388 */ /* 0x0001e80000000400 */
[----:B-1----:R-:W2:Y:S04]  /*19ae0*/  LDL.LU R0, [R1+0x1c] ;  /* 0x00001c0001007983 */ /* 0x002ea80000300800 */
[----:B------:R1:W-:Y:S04]  /*19af0*/  STS.U16 [R26+0x3a00], R24 ;  /* 0x003a00181a007388 */ /* 0x0003e80000000400 */
[----:B0-----:R-:W2:Y:S04]  /*19b00*/  LDL.LU R22, [R1+0x14a4] ;  /* 0x0014a40001167983 */ /* 0x001ea80000300800 */
[----:B------:R0:W-:Y:S04]  /*19b10*/  STS.U16 [R26+0x3e00], R28 ;  /* 0x003e001c1a007388 */ /* 0x0001e80000000400 */
[----:B-1----:R-:W2:Y:S04]  /*19b20*/  LDL.LU R24, [R1+0x14a0] ;  /* 0x0014a00001187983 */ /* 0x002ea80000300800 */
[----:B------:R1:W-:Y:S04]  /*19b30*/  STS.U16 [R4+0x280], R2 ;  /* 0x0002800204007388 */ /* 0x0003e80000000400 */
[----:B0-----:R-:W2:Y:S04]  /*19b40*/  LDL.LU R26, [R1+0x149c] ;  /* 0x00149c00011a7983 */ /* 0x001ea80000300800 */
[----:B------:R-:W2:Y:S04]  /*19b50*/  LDL.LU R28, [R1+0x1498] ;  /* 0x00149800011c7983 */ /* 0x000ea80000300800 */
[----:B-1----:R-:W2:Y:S04]  /*19b60*/  LDL.LU R2, [R1+0x1494] ;  /* 0x0014940001027983 */ /* 0x002ea80000300800 */
[----:B------:R0:W-:Y:S04]  /*19b70*/  STS.U16 [R4+0x680], R14 ;  /* 0x0006800e04007388 */ /* 0x0001e80000000400 */
[----:B------:R1:W-:Y:S04]  /*19b80*/  STS.U16 [R4+0xa80], R15 ;  /* 0x000a800f04007388 */ /* 0x0003e80000000400 */
[----:B------:R1:W-:Y:S04]  /*19b90*/  STS.U16 [R4+0xe80], R3 ;  /* 0x000e800304007388 */ /* 0x0003e80000000400 */
[----:B0-----:R-:W2:Y:S04]  /*19ba0*/  LDL.LU R14, [R1+0x340] ;  /* 0x00034000010e7983 */ /* 0x001ea80000300800 */
[----:B-1----:R-:W2:Y:S04]  /*19bb0*/  LDL.LU R15, [R1] ;  /* 0x00000000010f7983 */ /* 0x002ea80000300800 */
[----:B------:R-:W2:Y:S04]  /*19bc0*/  LDL.LU R3, [R1+0x1490] ;  /* 0x0014900001037983 */ /* 0x000ea80000300800 */
[----:B----4-:R0:W-:Y:S04]  /*19bd0*/  STS.U16 [R4+0x1280], R8 ;  /* 0x0012800804007388 */ /* 0x0101e80000000400 */
[----:B------:R1:W-:Y:S04]  /*19be0*/  STS.U16 [R4+0x1680], R9 ;  /* 0x0016800904007388 */ /* 0x0003e80000000400 */
[----:B------:R4:W-:Y:S04]  /*19bf0*/  STS.U16 [R4+0x1a80], R10 ;  /* 0x001a800a04007388 */ /* 0x0009e80000000400 */
[----:B0-----:R-:W2:Y:S04]  /*19c00*/  LDL.LU R8, [R1+0x148c] ;  /* 0x00148c0001087983 */ /* 0x001ea80000300800 */
[----:B-1----:R-:W2:Y:S04]  /*19c10*/  LDL.LU R9, [R1+0x1488] ;  /* 0x0014880001097983 */ /* 0x002ea80000300800 */
[----:B----4-:R-:W4:Y:S04]  /*19c20*/  LDL.LU R10, [R1+0x1484] ;  /* 0x00148400010a7983 */ /* 0x010f280000300800 */
[----:B------:R0:W-:Y:S04]  /*19c30*/  STS.U16 [R4+0x1e80], R11 ;  /* 0x001e800b04007388 */ /* 0x0001e80000000400 */
[----:B------:R1:W-:Y:S04]  /*19c40*/  STS.U16 [R4+0x2280], R12 ;  /* 0x0022800c04007388 */ /* 0x0003e80000000400 */
[----:B------:R1:W-:Y:S04]  /*19c50*/  STS.U16 [R4+0x2680], R13 ;  /* 0x0026800d04007388 */ /* 0x0003e80000000400 */
[----:B0-----:R-:W2:Y:S04]  /*19c60*/  LDL.LU R11, [R1+0x1480] ;  /* 0x00148000010b7983 */ /* 0x001ea80000300800 */
[----:B-1----:R-:W2:Y:S04]  /*19c70*/  LDL.LU R12, [R1+0x147c] ;  /* 0x00147c00010c7983 */ /* 0x002ea80000300800 */
[----:B------:R-:W2:Y:S04]  /*19c80*/  LDL.LU R13, [R1+0x1478] ;  /* 0x00147800010d7983 */ /* 0x000ea80000300800 */
[----:B--2---:R0:W-:Y:S04]  /*19c90*/  STS.U16 [R4+0x2a80], R13 ;  /* 0x002a800d04007388 */ /* 0x0041e80000000400 */
[----:B0-----:R-:W0:Y:S04]  /*19ca0*/  S2R R13, SR_TID.X ;  /* 0x00000000000d7919 */ /* 0x001e280000002100 */
[----:B------:R1:W-:Y:S04]  /*19cb0*/  STS.U16 [R4+0x2e80], R12 ;  /* 0x002e800c04007388 */ /* 0x0003e80000000400 */
[----:B------:R2:W-:Y:S04]  /*19cc0*/  STS.U16 [R4+0x3280], R11 ;  /* 0x0032800b04007388 */ /* 0x0005e80000000400 */
[----:B----4-:R4:W-:Y:S04]  /*19cd0*/  STS.U16 [R4+0x3680], R10 ;  /* 0x0036800a04007388 */ /* 0x0109e80000000400 */
[----:B-1----:R-:W3:Y:S04]  /*19ce0*/  LDL.LU R12, [R1+0x4] ;  /* 0x00000400010c7983 */ /* 0x002ee80000300800 */
[----:B--2---:R-:W2:Y:S01]  /*19cf0*/  LDL.LU R11, [R1+0x8] ;  /* 0x00000800010b7983 */ /* 0x004ea20000300800 */
[----:B0-----:R-:W-:-:S03]  /*19d00*/  LOP3.LUT R13, R13, 0x3f, RZ, 0xc0, !PT ;  /* 0x0000003f0d0d7812 */ /* 0x001fc600078ec0ff */
[----:B----4-:R-:W4:Y:S02]  /*19d10*/  LDL.LU R10, [R1+0xc] ;  /* 0x00000c00010a7983 */ /* 0x010f240000300800 */
[----:B------:R-:W-:Y:S02]  /*19d20*/  IMAD.SHL.U32 R13, R13, 0x2, RZ ;  /* 0x000000020d0d7824 */ /* 0x000fe400078e00ff */
[----:B------:R0:W-:Y:S03]  /*19d30*/  STS.U16 [R4+0x3a80], R9 ;  /* 0x003a800904007388 */ /* 0x0001e60000000400 */
[----:B------:R-:W-:Y:S01]  /*19d40*/  LOP3.LUT R13, R13, 0x60, RZ, 0x3c, !PT ;  /* 0x000000600d0d7812 */ /* 0x000fe200078e3cff */
[----:B------:R1:W-:Y:S04]  /*19d50*/  STS.U16 [R4+0x3e80], R8 ;  /* 0x003e800804007388 */ /* 0x0003e80000000400 */
[----:B0-----:R-:W2:Y:S04]  /*19d60*/  LDL.LU R9, [R1+0x10] ;  /* 0x0000100001097983 */ /* 0x001ea80000300800 */
[----:B------:R0:W-:Y:S04]  /*19d70*/  STS.U16 [R13+0x300], R5 ;  /* 0x000300050d007388 */ /* 0x0001e80000000400 */
[----:B-1----:R-:W2:Y:S04]  /*19d80*/  LDL.LU R4, [R1+0x1474] ;  /* 0x0014740001047983 */ /* 0x002ea80000300800 */
[----:B------:R-:W2:Y:S04]  /*19d90*/  LDL.LU R8, [R1+0x18] ;  /* 0x0000180001087983 */ /* 0x000ea80000300800 */
[----:B0-----:R-:W3:Y:S04]  /*19da0*/  LDL.LU R5, [R1+0x1470] ;  /* 0x0014700001057983 */ /* 0x001ee80000300800 */
[----:B------:R0:W-:Y:S04]  /*19db0*/  STS.U16 [R13+0x700], R6 ;  /* 0x000700060d007388 */ /* 0x0001e80000000400 */
[----:B------:R1:W-:Y:S04]  /*19dc0*/  STS.U16 [R13+0xb00], R7 ;  /* 0x000b00070d007388 */ /* 0x0003e80000000400 */
[----:B------:R1:W-:Y:S04]  /*19dd0*/  STS.U16 [R13+0xf00], R0 ;  /* 0x000f00000d007388 */ /* 0x0003e80000000400 */
[----:B0-----:R-:W3:Y:S04]  /*19de0*/  LDL.LU R6, [R1+0x146c] ;  /* 0x00146c0001067983 */ /* 0x001ee80000300800 */
[----:B-1----:R-:W3:Y:S04]  /*19df0*/  LDL.LU R7, [R1+0x1468] ;  /* 0x0014680001077983 */ /* 0x002ee80000300800 */
[----:B------:R-:W3:Y:S04]  /*19e00*/  LDL.LU R0, [R1+0x1464] ;  /* 0x0014640001007983 */ /* 0x000ee80000300800 */
[----:B--2---:R-:W-:Y:S04]  /*19e10*/  STS.U16 [R13+0x1300], R8 ;  /* 0x001300080d007388 */ /* 0x004fe80000000400 */
[----:B---3--:R0:W-:Y:S04]  /*19e20*/  STS.U16 [R13+0x1700], R0 ;  /* 0x001700000d007388 */ /* 0x0081e80000000400 */
[----:B0-----:R-:W2:Y:S04]  /*19e30*/  LDL.LU R0, [R1+0x1460] ;  /* 0x0014600001007983 */ /* 0x001ea80000300800 */
[----:B------:R-:W3:Y:S04]  /*19e40*/  LDL R8, [R1+0x314] ;  /* 0x0003140001087983 */ /* 0x000ee80000100800 */
[----:B------:R-:W-:Y:S04]  /*19e50*/  STS.U16 [R13+0x1b00], R9 ;  /* 0x001b00090d007388 */ /* 0x000fe80000000400 */
[----:B----4-:R-:W-:Y:S04]  /*19e60*/  STS.U16 [R13+0x1f00], R10 ;  /* 0x001f000a0d007388 */ /* 0x010fe80000000400 */
[----:B------:R-:W-:Y:S04]  /*19e70*/  STS.U16 [R13+0x2300], R11 ;  /* 0x0023000b0d007388 */ /* 0x000fe80000000400 */
[----:B------:R-:W-:Y:S04]  /*19e80*/  STS.U16 [R13+0x2700], R12 ;  /* 0x0027000c0d007388 */ /* 0x000fe80000000400 */
[----:B------:R-:W-:Y:S04]  /*19e90*/  STS.U16 [R13+0x2b00], R7 ;  /* 0x002b00070d007388 */ /* 0x000fe80000000400 */
[----:B------:R-:W-:Y:S04]  /*19ea0*/  STS.U16 [R13+0x2f00], R6 ;  /* 0x002f00060d007388 */ /* 0x000fe80000000400 */
[----:B------:R-:W-:Y:S04]  /*19eb0*/  STS.U16 [R13+0x3300], R5 ;  /* 0x003300050d007388 */ /* 0x000fe80000000400 */
[----:B------:R-:W-:Y:S04]  /*19ec0*/  STS.U16 [R13+0x3700], R4 ;  /* 0x003700040d007388 */ /* 0x000fe80000000400 */
[----:B------:R-:W-:Y:S04]  /*19ed0*/  STS.U16 [R13+0x3b00], R3 ;  /* 0x003b00030d007388 */ /* 0x000fe80000000400 */
[----:B------:R-:W-:Y:S04]  /*19ee0*/  STS.U16 [R13+0x3f00], R2 ;  /* 0x003f00020d007388 */ /* 0x000fe80000000400 */
[----:B--2---:R-:W-:Y:S04]  /*19ef0*/  STS.U16 [R0+0x3f80], R14 ;  /* 0x003f800e00007388 */ /* 0x004fe80000000400 */
        /* <DEDUP_REMOVED lines=15> */
[----:B------:R-:W-:Y:S06]  /*19ff0*/  BAR.SYNC.DEFER_BLOCKING 0x0 ;  /* 0x0000000000007b1d */ /* 0x000fec0000010000 */
[----:B---3--:R-:W0:Y:S04]  /*1a000*/  LDSM.16.M88.4 R16, [R8] ;  /* 0x000000000810783b */ /* 0x008e280000000200 */
[----:B------:R-:W1:Y:S04]  /*1a010*/  LDSM.16.M88.4 R4, [R8+0x800] ;  /* 0x000800000804783b */ /* 0x000e680000000200 */
[----:B0-----:R-:W-:Y:S04]  /*1a020*/  STL.64 [R1+0x50], R16 ;  /* 0x0000501001007387 */ /* 0x001fe80000100a00 */
[----:B------:R-:W-:Y:S04]  /*1a030*/  STL.64 [R1+0x58], R18 ;  /* 0x0000581201007387 */ /* 0x000fe80000100a00 */
[----:B------:R-:W0:Y:S04]  /*1a040*/  LDSM.16.M88.4 R16, [R8+0x1000] ;  /* 0x001000000810783b */ /* 0x000e280000000200 */
[----:B-1----:R-:W-:Y:S04]  /*1a050*/  STL.64 [R1+0x40], R4 ;  /* 0x0000400401007387 */ /* 0x002fe80000100a00 */
[----:B------:R-:W-:Y:S04]  /*1a060*/  STL.64 [R1+0x48], R6 ;  /* 0x0000480601007387 */ /* 0x000fe80000100a00 */
[----:B------:R-:W1:Y:S04]  /*1a070*/  LDSM.16.M88.4 R4, [R8+0x1800] ;  /* 0x001800000804783b */ /* 0x000e680000000200 */
[----:B0-----:R-:W-:Y:S04]  /*1a080*/  STL.64 [R1+0x30], R16 ;  /* 0x0000301001007387 */ /* 0x001fe80000100a00 */
[----:B------:R-:W-:Y:S04]  /*1a090*/  STL.64 [R1+0x38], R18 ;  /* 0x0000381201007387 */ /* 0x000fe80000100a00 */
[----:B------:R-:W-:Y:S04]  /*1a0a0*/  LDSM.16.M88.4 R16, [R8+0x2800] ;  /* 0x002800000810783b */ /* 0x000fe80000000200 */
[----:B-1----:R-:W-:Y:S01]  /*1a0b0*/  STL.64 [R1+0x20], R4 ;  /* 0x0000200401007387 */ /* 0x002fe20000100a00 */
[----:B------:R-:W-:-:S02]  /*1a0c0*/  IMAD.MOV.U32 R3, RZ, RZ, R4 ;  /* 0x000000ffff037224 */ /* 0x000fc400078e0004 */
[----:B------:R-:W-:Y:S01]  /*1a0d0*/  IMAD.MOV.U32 R2, RZ, RZ, R5 ;  /* 0x000000ffff027224 */ /* 0x000fe200078e0005 */
[----:B------:R-:W-:Y:S04]  /*1a0e0*/  STL.64 [R1+0x28], R6 ;  /* 0x0000280601007387 */ /* 0x000fe80000100a00 */
[----:B------:R-:W0:Y:S04]  /*1a0f0*/  LDSM.16.M88.4 R4, [R8+0x2000] ;  /* 0x002000000804783b */ /* 0x000e280000000200 */
[----:B0-----:R-:W-:Y:S04]  /*1a100*/  STL.64 [R1+0x10], R4 ;  /* 0x0000100401007387 */ /* 0x001fe80000100a00 */
[----:B------:R-:W-:Y:S04]  /*1a110*/  STL.64 [R1+0x18], R6 ;  /* 0x0000180601007387 */ /* 0x000fe80000100a00 */
[----:B------:R-:W0:Y:S04]  /*1a120*/  LDSM.16.M88.4 R4, [R8+0x3000] ;  /* 0x003000000804783b */ /* 0x000e280000000200 */
[----:B------:R-:W1:Y:S04]  /*1a130*/  LDSM.16.M88.4 R8, [R8+0x3800] ;  /* 0x003800000808783b */ /* 0x000e680000000200 */
[----:B0-----:R-:W-:Y:S04]  /*1a140*/  STL.64 [R1+0x1418], R6 ;  /* 0x0014180601007387 */ /* 0x001fe80000100a00 */
[----:B------:R-:W-:Y:S04]  /*1a150*/  STL.64 [R1], R16 ;  /* 0x0000001001007387 */ /* 0x000fe80000100a00 */
[----:B------:R-:W-:Y:S04]  /*1a160*/  STL.64 [R1+0x8], R18 ;  /* 0x0000081201007387 */ /* 0x000fe80000100a00 */
[----:B------:R-:W-:Y:S04]  /*1a170*/  STL.64 [R1+0x1410], R4 ;  /* 0x0014100401007387 */ /* 0x000fe80000100a00 */
[----:B-1----:R-:W-:Y:S04]  /*1a180*/  STL [R1+0x11fc], R10 ;  /* 0x0011fc0a01007387 */ /* 0x002fe80000100800 */
[----:B------:R-:W-:Y:S04]  /*1a190*/  STL [R1+0x11f8], R11 ;  /* 0x0011f80b01007387 */ /* 0x000fe80000100800 */
[----:B------:R0:W-:Y:S04]  /*1a1a0*/  STL.64 [R1+0x1420], R8 ;  /* 0x0014200801007387 */ /* 0x0001e80000100a00 */
[----:B0-----:R-:W2:Y:S04]  /*1a1b0*/  LDL.64 R8, [R1+0x10] ;  /* 0x0000100001087983 */ /* 0x001ea80000100a00 */
[----:B--2---:R0:W-:Y:S04]  /*1a1c0*/  STL.64 [R1+0x1428], R8 ;  /* 0x0014280801007387 */ /* 0x0041e80000100a00 */
[----:B0-----:R-:W2:Y:S04]  /*1a1d0*/  LDL.64 R8, [R1+0x30] ;  /* 0x0000300001087983 */ /* 0x001ea80000100a00 */
[----:B------:R-:W0:Y:S04]  /*1a1e0*/  S2R R15, SR_TID.X ;  /* 0x00000000000f7919 */ /* 0x000e280000002100 */
[----:B------:R-:W1:Y:S01]  /*1a1f0*/  S2R R26, SR_TID.X ;  /* 0x00000000001a7919 */ /* 0x000e620000002100 */
[----:B0-----:R-:W-:Y:S01]  /*1a200*/  LOP3.LUT R24, R15, 0x7, RZ, 0xc0, !PT ;  /* 0x000000070f187812 */ /* 0x001fe200078ec0ff */
[----:B-1----:R-:W-:-:S04]  /*1a210*/  IMAD.SHL.U32 R21, R26, 0x2, RZ ;  /* 0x000000021a157824 */ /* 0x002fc800078e00ff */
[----:B------:R-:W-:Y:S02]  /*1a220*/  IMAD R20, R24, 0x90, RZ ;  /* 0x0000009018147824 */ /* 0x000fe400078e02ff */
[----:B------:R-:W-:-:S03]  /*1a230*/  IMAD.SHL.U32 R22, R26, 0x40, RZ ;  /* 0x000000401a167824 */ /* 0x000fc600078e00ff */
[----:B------:R-:W-:Y:S01]  /*1a240*/  LOP3.LUT R0, R20, 0x10, R21, 0x78, !PT ;  /* 0x0000001014007812 */ /* 0x000fe200078e7815 */
[----:B------:R-:W-:-:S03]  /*1a250*/  IMAD R24, R24, 0x90, RZ ;  /* 0x0000009018187824 */ /* 0x000fc600078e02ff */
[----:B------:R-:W-:Y:S01]  /*1a260*/  LOP3.LUT R0, R0, 0x400, R22, 0xf8, !PT ;  /* 0x0000040000007812 */ /* 0x000fe200078ef816 */
[----:B--2---:R0:W-:Y:S04]  /*1a270*/  STL.64 [R1+0x1440], R8 ;  /* 0x0014400801007387 */ /* 0x0041e80000100a00 */
[----:B0-----:R-:W2:Y:S01]  /*1a280*/  LDL.64 R8, [R1+0x40] ;  /* 0x0000400001087983 */ /* 0x001ea20000100a00 */
[----:B------:R-:W-:Y:S01]  /*1a290*/  IMAD.SHL.U32 R18, R26, 0x2, RZ ;  /* 0x000000021a127824 */ /* 0x000fe200078e00ff */
[----:B------:R-:W-:-:S04]  /*1a2a0*/  LOP3.LUT R0, R0, 0x20, RZ, 0x3c, !PT ;  /* 0x0000002000007812 */ /* 0x000fc800078e3cff */
[----:B------:R-:W-:Y:S02]  /*1a2b0*/  LOP3.LUT R23, R24, 0x10, R18, 0x78, !PT ;  /* 0x0000001018177812 */ /* 0x000fe400078e7812 */
[----:B------:R-:W0:Y:S01]  /*1a2c0*/  LDSM.16.MT88.4 R16, [R0+0x4000] ;  /* 0x004000000010783b */ /* 0x000e220000004200 */
[----:B------:R-:W-:-:S05]  /*1a2d0*/  IMAD.SHL.U32 R26, R26, 0x40, RZ ;  /* 0x000000401a1a7824 */ /* 0x000fca00078e00ff */
[----:B------:R-:W-:-:S04]  /*1a2e0*/  LOP3.LUT R23, R23, 0x400, R26, 0xf8, !PT ;  /* 0x0000040017177812 */ /* 0x000fc800078ef81a */
[----:B------:R-:W-:-:S05]  /*1a2f0*/  LOP3.LUT R23, R23, 0x40, RZ, 0x3c, !PT ;  /* 0x0000004017177812 */ /* 0x000fca00078e3cff */
[----:B------:R-:W1:Y:S04]  /*1a300*/  LDSM.16.MT88.4 R24, [R23+0x4000] ;  /* 0x004000001718783b */ /* 0x000e680000004200 */
[----:B--2---:R2:W-:Y:S04]  /*1a310*/  STL.64 [R1+0x1448], R8 ;  /* 0x0014480801007387 */ /* 0x0045e80000100a00 */
[----:B--2---:R-:W2:Y:S04]  /*1a320*/  LDL.64 R8, [R1+0x50] ;  /* 0x0000500001087983 */ /* 0x004ea80000100a00 */
[----:B0-----:R-:W-:Y:S04]  /*1a330*/  STL.64 [R1+0x1400], R18 ;  /* 0x0014001201007387 */ /* 0x001fe80000100a00 */
[----:B------:R-:W-:Y:S04]  /*1a340*/  STL.64 [R1+0x13f8], R16 ;  /* 0x0013f81001007387 */ /* 0x000fe80000100a00 */
[----:B------:R-:W3:Y:S04]  /*1a350*/  LDL.LU.64 R4, [R1+0x240] ;  /* 0x0002400001047983 */ /* 0x000ee80000300a00 */
[----:B------:R-:W4:Y:S01]  /*1a360*/  LDL.LU.64 R6, [R1+0x248] ;  /* 0x0002480001067983 */ /* 0x000f220000300a00 */
[----:B------:R-:W-:-:S04]  /*1a370*/  LOP3.LUT R28, R20, 0x10, R21, 0x78, !PT ;  /* 0x00000010141c7812 */ /* 0x000fc800078e7815 */
[----:B------:R-:W-:-:S05]  /*1a380*/  LOP3.LUT R28, R28, 0x400, R22, 0xf8, !PT ;  /* 0x000004001c1c7812 */ /* 0x000fca00078ef816 */
[----:B------:R-:W2:Y:S01]  /*1a390*/  LDSM.16.MT88.4 R12, [R28+0x4000] ;  /* 0x004000001c0c783b */ /* 0x000ea20000004200 */
[----:B------:R-:W-:-:S04]  /*1a3a0*/  LOP3.LUT R20, R20, 0x10, R21, 0x78, !PT ;  /* 0x0000001014147812 */ /* 0x000fc800078e7815 */
[----:B------:R-:W-:-:S04]  /*1a3b0*/  LOP3.LUT R20, R20, 0x400, R22, 0xf8, !PT ;  /* 0x0000040014147812 */ /* 0x000fc800078ef816 */
[----:B------:R-:W-:-:S06]  /*1a3c0*/  LOP3.LUT R20, R20, 0x60, RZ, 0x3c, !PT ;  /* 0x0000006014147812 */ /* 0x000fcc00078e3cff */
[----:B------:R-:W0:Y:S04]  /*1a3d0*/  LDSM.16.MT88.4 R20, [R20+0x4000] ;  /* 0x004000001414783b */ /* 0x000e280000004200 */
[----:B----4-:R-:W-:Y:S04]  /*1a3e0*/  STL.64 [R1+0x1458], R6 ;  /* 0x0014580601007387 */ /* 0x010fe80000100a00 */
[----:B---3--:R3:W-:Y:S04]  /*1a3f0*/  STL.64 [R1+0x1450], R4 ;  /* 0x0014500401007387 */ /* 0x0087e80000100a00 */
[----:B---3--:R-:W2:Y:S04]  /*1a400*/  LDL.LU.64 R4, [R1+0x250] ;  /* 0x0002500001047983 */ /* 0x008ea80000300a00 */
[----:B------:R-:W2:Y:S04]  /*1a410*/  LDL.LU.64 R6, [R1+0x258] ;  /* 0x0002580001067983 */ /* 0x000ea80000300a00 */
[----:B-1----:R-:W-:Y:S04]  /*1a420*/  STL.64 [R1+0x1380], R26 ;  /* 0x0013801a01007387 */ /* 0x002fe80000100a00 */
[----:B------:R1:W-:Y:S04]  /*1a430*/  STL.64 [R1+0x1378], R24 ;  /* 0x0013781801007387 */ /* 0x0003e80000100a00 */
[----:B-1----:R-:W3:Y:S04]  /*1a440*/  LDL.LU.64 R24, [R1+0x220] ;  /* 0x0002200001187983 */ /* 0x002ee80000300a00 */
[----:B------:R-:W4:Y:S01]  /*1a450*/  LDL.LU.64 R26, [R1+0x228] ;  /* 0x00022800011a7983 */ /* 0x000f220000300a00 */
[----:B--2---:R-:W-:Y:S03]  /*1a460*/  HMMA.16816.F32.BF16 R4, R12, R8, R4 ;  /* 0x000000080c04723c */ /* 0x004fe60000041804 */
[----:B----4-:R-:W-:Y:S04]  /*1a470*/  STL.64 [R1+0x1438], R26 ;  /* 0x0014381a01007387 */ /* 0x010fe80000100a00 */
[----:B---3--:R1:W-:Y:S04]  /*1a480*/  STL.64 [R1+0x1430], R24 ;  /* 0x0014301801007387 */ /* 0x0083e80000100a00 */
[----:B-1----:R-:W2:Y:S04]  /*1a490*/  LDL.LU.64 R24, [R1+0x230] ;  /* 0x0002300001187983 */ /* 0x002ea80000300a00 */
[----:B------:R-:W2:Y:S04]  /*1a4a0*/  LDL.LU.64 R26, [R1+0x238] ;  /* 0x00023800011a7983 */ /* 0x000ea80000300a00 */
[----:B------:R-:W3:Y:S04]  /*1a4b0*/  LDL.LU.64 R16, [R1+0x210] ;  /* 0x0002100001107983 */ /* 0x000ee80000300a00 */
[----:B------:R-:W3:Y:S04]  /*1a4c0*/  LDL.LU.64 R18, [R1+0x218] ;  /* 0x0002180001127983 */ /* 0x000ee80000300a00 */
[----:B0-----:R-:W-:Y:S04]  /*1a4d0*/  STL.64 [R1+0x1308], R22 ;  /* 0x0013081601007387 */ /* 0x001fe80000100a00 */
[----:B------:R0:W-:Y:S04]  /*1a4e0*/  STL.64 [R1+0x1300], R20 ;  /* 0x0013001401007387 */ /* 0x0001e80000100a00 */
[----:B------:R-:W-:Y:S04]  /*1a4f0*/  STL.64 [R1+0x250], R4 ;  /* 0x0002500401007387 */ /* 0x000fe80000100a00 */
[----:B------:R1:W-:Y:S01]  /*1a500*/  STL.64 [R1+0x258], R6 ;  /* 0x0002580601007387 */ /* 0x0003e20000100a00 */
[----:B0-----:R-:W-:-:S02]  /*1a510*/  IMAD.MOV.U32 R20, RZ, RZ, R3 ;  /* 0x000000ffff147224 */ /* 0x001fc400078e0003 */
[----:B------:R-:W-:Y:S02]  /*1a520*/  IMAD.MOV.U32 R21, RZ, RZ, R2 ;  /* 0x000000ffff157224 */ /* 0x000fe400078e0002 */
[----:B------:R-:W-:Y:S02]  /*1a530*/  IMAD.MOV.U32 R3, RZ, RZ, R8 ;  /* 0x000000ffff037224 */ /* 0x000fe400078e0008 */
[----:B------:R-:W-:Y:S01]  /*1a540*/  IMAD.MOV.U32 R2, RZ, RZ, R9 ;  /* 0x000000ffff027224 */ /* 0x000fe200078e0009 */
[----:B-1----:R-:W4:Y:S04]  /*1a550*/  LDL.LU.64 R6, [R1+0x1458] ;  /* 0x0014580001067983 */ /* 0x002f280000300a00 */
[----:B------:R-:W4:Y:S04]  /*1a560*/  LDL.LU.64 R4, [R1+0x1450] ;  /* 0x0014500001047983 */ /* 0x000f280000300a00 */
[----:B------:R-:W4:Y:S02]  /*1a570*/  LDL.LU.64 R8, [R1+0x1448] ;  /* 0x0014480001087983 */ /* 0x000f240000300a00 */
[C---:B----4-:R-:W-:Y:S11]  /*1a580*/  HMMA.16816.F32.BF16 R4, R12.reuse, R8, R4 ;  /* 0x000000080c04723c */ /* 0x050ff60000041804 */
[----:B------:R-:W-:Y:S11]  /*1a590*/  @!UPT UIADD3 URZ, URZ, URZ, URZ ;  /* 0x0000003f3f3ff290 */ /* 0x000ff6000fffe03f */
[----:B------:R-:W-:Y:S01]  /*1a5a0*/  @!UPT UIADD3 URZ, URZ, URZ, URZ ;  /* 0x0000003f3f3ff290 */ /* 0x000fe2000fffe03f */
[----:B------:R0:W-:Y:S04]  /*1a5b0*/  STL.64 [R1+0x240], R4 ;  /* 0x0002400401007387 */ /* 0x0001e80000100a00 */
[----:B------:R1:W-:Y:S01]  /*1a5c0*/  STL.64 [R1+0x248], R6 ;  /* 0x0002480601007387 */ /* 0x0003e20000100a00 */
[----:B0-----:R-:W-:Y:S02]  /*1a5d0*/  IMAD.MOV.U32 R5, RZ, RZ, R8 ;  /* 0x000000ffff057224 */ /* 0x001fe400078e0008 */
[----:B------:R-:W-:Y:S02]  /*1a5e0*/  IMAD.MOV.U32 R4, RZ, RZ, R9 ;  /* 0x000000ffff047224 */ /* 0x000fe400078e0009 */
[----:B------:R-:W2:Y:S02]  /*1a5f0*/  LDL.LU.64 R8, [R1+0x1440] ;  /* 0x0014400001087983 */ /* 0x000ea40000300a00 */
[----:B--2---:R-:W-:Y:S01]  /*1a600*/  HMMA.16816.F32.BF16 R24, R12, R8, R24 ;  /* 0x000000080c18723c */ /* 0x004fe20000041818 */
[----:B-1----:R-:W-:-:S02]  /*1a610*/  IMAD.MOV.U32 R7, RZ, RZ, R8 ;  /* 0x000000ffff077224 */ /* 0x002fc400078e0008 */
[----:B------:R-:W-:Y:S11]  /*1a620*/  IMAD.MOV.U32 R6, RZ, RZ, R9 ;  /* 0x000000ffff067224 */ /* 0x000ff600078e0009 */
[----:B------:R-:W-:Y:S09]  /*1a630*/  @!UPT UIADD3 URZ, URZ, URZ, URZ ;  /* 0x0000003f3f3ff290 */ /* 0x000ff2000fffe03f */
[----:B------:R-:W-:Y:S04]  /*1a640*/  STL.64 [R1+0x230], R24 ;  /* 0x0002301801007387 */ /* 0x000fe80000100a00 */
[----:B------:R0:W-:Y:S04]  /*1a650*/  STL.64 [R1+0x238], R26 ;  /* 0x0002381a01007387 */ /* 0x0001e80000100a00 */
[----:B0-----:R-:W2:Y:S04]  /*1a660*/  LDL.LU.64 R26, [R1+0x1438] ;  /* 0x00143800011a7983 */ /* 0x001ea80000300a00 */
[----:B------:R-:W2:Y:S04]  /*1a670*/  LDL.LU.64 R24, [R1+0x1430] ;  /* 0x0014300001187983 */ /* 0x000ea80000300a00 */
[----:B------:R-:W3:Y:S04]  /*1a680*/  LDL.LU.64 R8, [R1+0x1428] ;  /* 0x0014280001087983 */ /* 0x000ee80000300a00 */
[----:B------:R0:W-:Y:S01]  /*1a690*/  STL.64 [R1+0x13b0], R20 ;  /* 0x0013b01401007387 */ /* 0x0001e20000100a00 */
[C---:B--2---:R-:W-:Y:S08]  /*1a6a0*/  HMMA.16816.F32.BF16 R24, R12.reuse, R20, R24 ;  /* 0x000000140c18723c */ /* 0x044ff00000041818 */
[----:B---3--:R-:W-:Y:S01]  /*1a6b0*/  HMMA.16816.F32.BF16 R16, R12, R8, R16 ;  /* 0x000000080c10723c */ /* 0x008fe20000041810 */
[----:B0-----:R-:W-:-:S02]  /*1a6c0*/  IMAD.MOV.U32 R20, RZ, RZ, R7 ;  /* 0x000000ffff147224 */ /* 0x001fc400078e0007 */
[----:B------:R-:W-:Y:S11]  /*1a6d0*/  IMAD.MOV.U32 R21, RZ, RZ, R6 ;  /* 0x000000ffff157224 */ /* 0x000ff600078e0006 */
[----:B------:R-:W-:Y:S01]  /*1a6e0*/  @!UPT UIADD3 URZ, URZ, URZ, URZ ;  /* 0x0000003f3f3ff290 */ /* 0x000fe2000fffe03f */
[----:B------:R-:W-:Y:S04]  /*1a6f0*/  STL.64 [R1+0x220], R24 ;  /* 0x0002201801007387 */ /* 0x000fe80000100a00 */
[----:B------:R-:W-:Y:S04]  /*1a700*/  STL.64 [R1+0x228], R26 ;  /* 0x0002281a01007387 */ /* 0x000fe80000100a00 */
[----:B------:R0:W-:Y:S02]  /*1a710*/  STL.64 [R1+0x13c8], R20 ;  /* 0x0013c81401007387 */ /* 0x0001e40000100a00 */
[----:B0-----:R-:W-:-:S02]  /*1a720*/  IMAD.MOV.U32 R20, RZ, RZ, R5 ;  /* 0x000000ffff147224 */ /* 0x001fc400078e0005 */
[----:B------:R-:W-:Y:S02]  /*1a730*/  IMAD.MOV.U32 R21, RZ, RZ, R4 ;  /* 0x000000ffff157224 */ /* 0x000fe400078e0004 */
[----:B------:R-:W2:Y:S04]  /*1a740*/  LDL.LU.64 R4, [R1] ;  /* 0x0000000001047983 */ /* 0x000ea80000300a00 */
[----:B------:R0:W-:Y:S02]  /*1a750*/  STL.64 [R1+0x13e0], R20 ;  /* 0x0013e01401007387 */ /* 0x0001e40000100a00 */
[----:B0-----:R-:W-:Y:S02]  /*1a760*/  IMAD.MOV.U32 R20, RZ, RZ, R3 ;  /* 0x000000ffff147224 */ /* 0x001fe400078e0003 */
[----:B------:R-:W-:-:S02]  /*1a770*/  IMAD.MOV.U32 R21, RZ, RZ, R2 ;  /* 0x000000ffff157224 */ /* 0x000fc400078e0002 */
[----:B------:R-:W-:-:S03]  /*1a780*/  IMAD.MOV.U32 R3, RZ, RZ, R8 ;  /* 0x000000ffff037224 */ /* 0x000fc600078e0008 */
[----:B------:R0:W-:Y:S01]  /*1a790*/  STL.64 [R1+0x1408], R20 ;  /* 0x0014081401007387 */ /* 0x0001e20000100a00 */
[----:B------:R-:W-:-:S03]  /*1a7a0*/  IMAD.MOV.U32 R2, RZ, RZ, R9 ;  /* 0x000000ffff027224 */ /* 0x000fc600078e0009 */
[----:B------:R-:W-:Y:S04]  /*1a7b0*/  STL.64 [R1+0x210], R16 ;  /* 0x0002101001007387 */ /* 0x000fe80000100a00 */
[----:B------:R-:W-:Y:S04]  /*1a7c0*/  STL.64 [R1+0x218], R18 ;  /* 0x0002181201007387 */ /* 0x000fe80000100a00 */
[----:B------:R-:W2:Y:S04]  /*1a7d0*/  LDL.LU.64 R8, [R1+0x200] ;  /* 0x0002000001087983 */ /* 0x000ea80000300a00 */
[----:B------:R-:W2:Y:S04]  /*1a7e0*/  LDL.LU.64 R10, [R1+0x208] ;  /* 0x00020800010a7983 */ /* 0x000ea80000300a00 */
[----:B------:R-:W3:Y:S04]  /*1a7f0*/  LDL.LU.64 R24, [R1+0x180] ;  /* 0x0001800001187983 */ /* 0x000ee80000300a00 */
[----:B------:R-:W4:Y:S04]  /*1a800*/  LDL.LU.64 R26, [R1+0x188] ;  /* 0x00018800011a7983 */ /* 0x000f280000300a00 */
[----:B----4-:R-:W-:Y:S04]  /*1a810*/  STL.64 [R1+0x1390], R26 ;  /* 0x0013901a01007387 */ /* 0x010fe80000100a00 */
[----:B---3--:R1:W-:Y:S04]  /*1a820*/  STL.64 [R1+0x1388], R24 ;  /* 0x0013881801007387 */ /* 0x0083e80000100a00 */
[----:B0-----:R-:W3:Y:S04]  /*1a830*/  LDL.LU.64 R20, [R1+0x1f0] ;  /* 0x0001f00001147983 */ /* 0x001ee80000300a00 */
[----:B------:R-:W3:Y:S01]  /*1a840*/  LDL.LU.64 R22, [R1+0x1f8] ;  /* 0x0001f80001167983 */ /* 0x000ee20000300a00 */
[----:B-1----:R-:W-:-:S03]  /*1a850*/  IMAD.MOV.U32 R24, RZ, RZ, R3 ;  /* 0x000000ffff187224 */ /* 0x002fc600078e0003 */
[----:B------:R-:W4:Y:S01]  /*1a860*/  LDL.LU.64 R16, [R1+0x1e0] ;  /* 0x0001e00001107983 */ /* 0x000f220000300a00 */
[----:B------:R-:W-:-:S03]  /*1a870*/  IMAD.MOV.U32 R25, RZ, RZ, R2 ;  /* 0x000000ffff197224 */ /* 0x000fc600078e0002 */
[----:B------:R-:W4:Y:S04]  /*1a880*/  LDL.LU.64 R18, [R1+0x1e8] ;  /* 0x0001e80001127983 */ /* 0x000f280000300a00 */
[----:B------:R0:W-:Y:S04]  /*1a890*/  STL.64 [R1+0x13a8], R24 ;  /* 0x0013a81801007387 */ /* 0x0001e80000100a00 */
[----:B0-----:R-:W2:Y:S04]  /*1a8a0*/  LDL.LU.64 R24, [R1+0x1a0] ;  /* 0x0001a00001187983 */ /* 0x001ea80000300a00 */
[----:B------:R-:W2:Y:S04]  /*1a8b0*/  LDL.LU.64 R26, [R1+0x1a8] ;  /* 0x0001a800011a7983 */ /* 0x000ea80000300a00 */
[----:B--2---:R-:W-:Y:S04]  /*1a8c0*/  STL.64 [R1+0x13c0], R26 ;  /* 0x0013c01a01007387 */ /* 0x004fe80000100a00 */
[----:B------:R0:W-:Y:S04]  /*1a8d0*/  STL.64 [R1+0x13b8], R24 ;  /* 0x0013b81801007387 */ /* 0x0001e80000100a00 */
[----:B0-----:R-:W2:Y:S04]  /*1a8e0*/  LDL.LU.64 R24, [R1+0x1b0] ;  /* 0x0001b00001187983 */ /* 0x001ea80000300a00 */
[----:B------:R-:W2:Y:S01]  /*1a8f0*/  LDL.LU.64 R26, [R1+0x1b8] ;  /* 0x0001b800011a7983 */ /* 0x000ea20000300a00 */
[----:B------:R-:W-:Y:S03]  /*1a900*/  HMMA.16816.F32.BF16 R8, R12, R4, R8 ;  /* 0x000000040c08723c */ /* 0x000fe60000041808 */
[----:B--2---:R-:W-:Y:S04]  /*1a910*/  STL.64 [R1+0x13d8], R26 ;  /* 0x0013d81a01007387 */ /* 0x004fe80000100a00 */
[----:B------:R0:W-:Y:S04]  /*1a920*/  STL.64 [R1+0x13d0], R24 ;  /* 0x0013d01801007387 */ /* 0x0001e80000100a00 */
[----:B0-----:R-:W2:Y:S04]  /*1a930*/  LDL.LU.64 R24, [R1+0x1c0] ;  /* 0x0001c00001187983 */ /* 0x001ea80000300a00 */
[----:B------:R-:W2:Y:S04]  /*1a940*/  LDL.LU.64 R26, [R1+0x1c8] ;  /* 0x0001c800011a7983 */ /* 0x000ea80000300a00 */
[----:B--2---:R-:W-:Y:S04]  /*1a950*/  STL.64 [R1+0x13f0], R26 ;  /* 0x0013f01a01007387 */ /* 0x004fe80000100a00 */
[----:B------:R0:W-:Y:S04]  /*1a960*/  STL.64 [R1+0x13e8], R24 ;  /* 0x0013e81801007387 */ /* 0x0001e80000100a00 */
[----:B0-----:R-:W2:Y:S04]  /*1a970*/  LDL.LU.64 R24, [R1+0x1d0] ;  /* 0x0001d00001187983 */ /* 0x001ea80000300a00 */
[----:B------:R-:W2:Y:S04]  /*1a980*/  LDL.LU.64 R26, [R1+0x1d8] ;  /* 0x0001d800011a7983 */ /* 0x000ea80000300a00 */
[----:B------:R0:W-:Y:S04]  /*1a990*/  STL.64 [R1+0x200], R8 ;  /* 0x0002000801007387 */ /* 0x0001e80000100a00 */
[----:B------:R1:W-:Y:S04]  /*1a9a0*/  STL.64 [R1+0x208], R10 ;  /* 0x0002080a01007387 */ /* 0x0003e80000100a00 */
[----:B0-----:R-:W4:Y:S01]  /*1a9b0*/  LDL.LU.64 R8, [R1+0x1420] ;  /* 0x0014200001087983 */ /* 0x001f220000300a00 */
[----:B-1----:R-:W-:-:S03]  /*1a9c0*/  IMAD.MOV.U32 R11, RZ, RZ, R4 ;  /* 0x000000ffff0b7224 */ /* 0x002fc600078e0004 */
[----:B------:R-:W2:Y:S01]  /*1a9d0*/  LDL.LU.64 R6, [R1+0x1418] ;  /* 0x0014180001067983 */ /* 0x000ea20000300a00 */
[----:B------:R-:W-:-:S03]  /*1a9e0*/  IMAD.MOV.U32 R10, RZ, RZ, R5 ;  /* 0x000000ffff0a7224 */ /* 0x000fc600078e0005 */
[----:B------:R-:W3:Y:S02]  /*1a9f0*/  LDL.LU.64 R4, [R1+0x1410] ;  /* 0x0014100001047983 */ /* 0x000ee40000300a00 */
[C---:B---3--:R-:W-:Y:S08]  /*1aa00*/  HMMA.16816.F32.BF16 R20, R12.reuse, R4, R20 ;  /* 0x000000040c14723c */ /* 0x048ff00000041814 */
[----:B----4-:R-:W-:Y:S11]  /*1aa10*/  HMMA.16816.F32.BF16 R12, R12, R8, R16 ;  /* 0x000000080c0c723c */ /* 0x010ff60000041810 */
[----:B------:R-:W-:Y:S04]  /*1aa20*/  @!UPT UIADD3 URZ, URZ, URZ, URZ ;  /* 0x0000003f3f3ff290 */ /* 0x000fe8000fffe03f */
[----:B------:R0:W-:Y:S04]  /*1aa30*/  STL.64 [R1+0x1f0], R20 ;  /* 0x0001f01401007387 */ /* 0x0001e80000100a00 */
[----:B------:R-:W-:Y:S04]  /*1aa40*/  STL.64 [R1+0x1f8], R22 ;  /* 0x0001f81601007387 */ /* 0x000fe80000100a00 */
[----:B0-----:R-:W3:Y:S04]  /*1aa50*/  LDL.LU.64 R20, [R1+0x1408] ;  /* 0x0014080001147983 */ /* 0x001ee80000300a00 */
[----:B--2---:R-:W-:Y:S04]  /*1aa60*/  STL.64 [R1+0x13a0], R6 ;  /* 0x0013a00601007387 */ /* 0x004fe80000100a00 */
[----:B------:R0:W-:Y:S04]  /*1aa70*/  STL.64 [R1+0x1398], R4 ;  /* 0x0013980401007387 */ /* 0x0001e80000100a00 */
[----:B0-----:R-:W2:Y:S04]  /*1aa80*/  LDL.LU.64 R4, [R1+0x190] ;  /* 0x0001900001047983 */ /* 0x001ea80000300a00 */
[----:B------:R-:W2:Y:S04]  /*1aa90*/  LDL.LU.64 R6, [R1+0x198] ;  /* 0x0001980001067983 */ /* 0x000ea80000300a00 */
[----:B------:R-:W3:Y:S04]  /*1aaa0*/  LDL.LU.64 R18, [R1+0x1400] ;  /* 0x0014000001127983 */ /* 0x000ee80000300a00 */
[----:B------:R-:W3:Y:S04]  /*1aab0*/  LDL.LU.64 R16, [R1+0x13f8] ;  /* 0x0013f80001107983 */ /* 0x000ee80000300a00 */
[----:B------:R-:W-:Y:S01]  /*1aac0*/  STL.64 [R1+0x1e0], R12 ;  /* 0x0001e00c01007387 */ /* 0x000fe20000100a00 */
[C---:B---3--:R-:W-:Y:S03]  /*1aad0*/  HMMA.16816.F32.BF16 R20, R16.reuse, R20, R24 ;  /* 0x000000141014723c */ /* 0x048fe60000041818 */
[----:B------:R-:W3:Y:S04]  /*1aae0*/  LDL.LU.64 R26, [R1+0x13f0] ;  /* 0x0013f000011a7983 */ /* 0x000ee80000300a00 */
[----:B------:R-:W3:Y:S11]  /*1aaf0*/  LDL.LU.64 R24, [R1+0x13e8] ;  /* 0x0013e80001187983 */ /* 0x000ef60000300a00 */
[----:B------:R-:W-:Y:S05]  /*1ab00*/  @!UPT UIADD3 URZ, URZ, URZ, URZ ;  /* 0x0000003f3f3ff290 */ /* 0x000fea000fffe03f */
[----:B------:R0:W-:Y:S04]  /*1ab10*/  STL.64 [R1+0x1d0], R20 ;  /* 0x0001d01401007387 */ /* 0x0001e80000100a00 */
[----:B------:R3:W-:Y:S04]  /*1ab20*/  STL.64 [R1+0x1d8], R22 ;  /* 0x0001d81601007387 */ /* 0x0007e80000100a00 */
[----:B0-----:R-:W3:Y:S02]  /*1ab30*/  LDL.LU.64 R20, [R1+0x13e0] ;  /* 0x0013e00001147983 */ /* 0x001ee40000300a00 */
[C---:B---3--:R-:W-:Y:S02]  /*1ab40*/  HMMA.16816.F32.BF16 R20, R16.reuse, R20, R24 ;  /* 0x000000141014723c */ /* 0x048fe40000041818 */
[----:B------:R-:W3:Y:S04]  /*1ab50*/  LDL.LU.64 R26, [R1+0x13d8] ;  /* 0x0013d800011a7983 */ /* 0x000ee80000300a00 */
[----:B------:R-:W3:Y:S11]  /*1ab60*/  LDL.LU.64 R24, [R1+0x13d0] ;  /* 0x0013d00001187983 */ /* 0x000ef60000300a00 */
[----:B------:R-:W-:Y:S06]  /*1ab70*/  @!UPT UIADD3 URZ, URZ, URZ, URZ ;  /* 0x0000003f3f3ff290 */ /* 0x000fec000fffe03f */
        /* <DEDUP_REMOVED lines=10> */
[----:B---3--:R-:W-:Y:S02]  /*1ac20*/  HMMA.16816.F32.BF16 R20, R16, R20, R24 ;  /* 0x000000141014723c */ /* 0x008fe40000041818 */
[----:B------:R-:W2:Y:S01]  /*1ac30*/  LDL.LU.64 R24, [R1+0x13a8] ;  /* 0x0013a80001187983 */ /* 0x000ea20000300a00 */
[----:B------:R-:W-:-:S02]  /*1ac40*/  IMAD.MOV.U32 R12, RZ, RZ, R11 ;  /* 0x000000ffff0c7224 */ /* 0x000fc400078e000b */
[----:B------:R-:W-:Y:S11]  /*1ac50*/  IMAD.MOV.U32 R13, RZ, RZ, R10 ;  /* 0x000000ffff0d7224 */ /* 0x000ff600078e000a */
[----:B------:R-:W-:Y:S07]  /*1ac60*/  @!UPT UIADD3 URZ, URZ, URZ, URZ ;  /* 0x0000003f3f3ff290 */ /* 0x000fee000fffe03f */
[----:B------:R0:W-:Y:S01]  /*1ac70*/  STL.64 [R1+0x1a0], R20 ;  /* 0x0001a01401007387 */ /* 0x0001e20000100a00 */
[----:B------:R-:W-:Y:S02]  /*1ac80*/  IMAD.MOV.U32 R10, RZ, RZ, R22 ;  /* 0x000000ffff0a7224 */ /* 0x000fe400078e0016 */
[----:B------:R-:W-:Y:S01]  /*1ac90*/  IMAD.MOV.U32 R11, RZ, RZ, R23 ;  /* 0x000000ffff0b7224 */ /* 0x000fe200078e0017 */
[----:B0-----:R-:W3:Y:S04]  /*1aca0*/  LDL.LU.64 R20, [R1+0x160] ;  /* 0x0001600001147983 */ /* 0x001ee80000300a00 */
[----:B------:R-:W3:Y:S01]  /*1acb0*/  LDL.LU.64 R22, [R1+0x168] ;  /* 0x0001680001167983 */ /* 0x000ee20000300a00 */
[----:B--2---:R-:W-:Y:S03]  /*1acc0*/  HMMA.16816.F32.BF16 R24, R16, R24, R4 ;  /* 0x000000181018723c */ /* 0x004fe60000041804 */
[----:B------:R-:W2:Y:S04]  /*1acd0*/  LDL.LU.64 R6, [R1+0x13a0] ;  /* 0x0013a00001067983 */ /* 0x000ea80000300a00 */
[----:B------:R-:W4:Y:S11]  /*1ace0*/  LDL.LU.64 R4, [R1+0x1398] ;  /* 0x0013980001047983 */ /* 0x000f360000300a00 */
[----:B------:R-:W-:Y:S05]  /*1acf0*/  @!UPT UIADD3 URZ, URZ, URZ, URZ ;  /* 0x0000003f3f3ff290 */ /* 0x000fea000fffe03f */
[----:B------:R-:W-:Y:S04]  /*1ad00*/  STL.64 [R1+0x190], R24 ;  /* 0x0001901801007387 */ /* 0x000fe80000100a00 */
[----:B------:R0:W-:Y:S04]  /*1ad10*/  STL.64 [R1+0x198], R26 ;  /* 0x0001981a01007387 */ /* 0x0001e80000100a00 */
[----:B0-----:R-:W2:Y:S04]  /*1ad20*/  LDL.LU.64 R26, [R1+0x1390] ;  /* 0x00139000011a7983 */ /* 0x001ea80000300a00 */
[----:B------:R-:W2:Y:S01]  /*1ad30*/  LDL.LU.64 R24, [R1+0x1388] ;  /* 0x0013880001187983 */ /* 0x000ea20000300a00 */
[----:B------:R-:W-:-:S02]  /*1ad40*/  IMAD.MOV.U32 R3, RZ, RZ, R14 ;  /* 0x000000ffff037224 */ /* 0x000fc400078e000e */
[----:B------:R-:W-:Y:S01]  /*1ad50*/  IMAD.MOV.U32 R2, RZ, RZ, R15 ;  /* 0x000000ffff027224 */ /* 0x000fe200078e000f */
[C---:B--2---:R-:W-:Y:S11]  /*1ad60*/  HMMA.16816.F32.BF16 R24, R16.reuse, R12, R24 ;  /* 0x0000000c1018723c */ /* 0x044ff60000041818 */
[----:B------:R-:W-:Y:S11]  /*1ad70*/  @!UPT UIADD3 URZ, URZ, URZ, URZ ;  /* 0x0000003f3f3ff290 */ /* 0x000ff6000fffe03f */
[----:B------:R-:W-:Y:S01]  /*1ad80*/  @!UPT UIADD3 URZ, URZ, URZ, URZ ;  /* 0x0000003f3f3ff290 */ /* 0x000fe2000fffe03f */
[----:B------:R-:W-:Y:S04]  /*1ad90*/  STL.64 [R1+0x180], R24 ;  /* 0x0001801801007387 */ /* 0x000fe80000100a00 */
[----:B------:R0:W-:Y:S04]  /*1ada0*/  STL.64 [R1+0x188], R26 ;  /* 0x0001881a01007387 */ /* 0x0001e80000100a00 */
[----:B0-----:R-:W2:Y:S04]  /*1adb0*/  LDL.LU.64 R26, [R1+0x1380] ;  /* 0x00138000011a7983 */ /* 0x001ea80000300a00 */
[----:B------:R-:W2:Y:S04]  /*1adc0*/  LDL.LU.64 R24, [R1+0x1378] ;  /* 0x0013780001187983 */ /* 0x000ea80000300a00 */
[----:B------:R0:W-:Y:S04]  /*1add0*/  STL.64 [R1+0x1370], R12 ;  /* 0x0013700c01007387 */ /* 0x0001e80000100a00 */
[----:B0-----:R-:W2:Y:S04]  /*1ade0*/  LDL.LU.64 R12, [R1+0x170] ;  /* 0x00017000010c7983 */ /* 0x001ea80000300a00 */
[----:B------:R-:W2:Y:S04]  /*1adf0*/  LDL.LU.64 R14, [R1+0x178] ;  /* 0x00017800010e7983 */ /* 0x000ea80000300a00 */
[----:B------:R-:W-:Y:S04]  /*1ae00*/  STL.64 [R1+0x1328], R6 ;  /* 0x0013280601007387 */ /* 0x000fe80000100a00 */
[----:B----4-:R0:W-:Y:S01]  /*1ae10*/  STL.64 [R1+0x1320], R4 ;  /* 0x0013200401007387 */ /* 0x0101e20000100a00 */
[C---:B--2---:R-:W-:Y:S11]  /*1ae20*/  HMMA.16816.F32.BF16 R12, R16.reuse, R4, R12 ;  /* 0x00000004100c723c */ /* 0x044ff6000004180c */
[----:B------:R-:W-:Y:S11]  /*1ae30*/  @!UPT UIADD3 URZ, URZ, URZ, URZ ;  /* 0x0000003f3f3ff290 */ /* 0x000ff6000fffe03f */
[----:B------:R-:W-:Y:S01]  /*1ae40*/  @!UPT UIADD3 URZ, URZ, URZ, URZ ;  /* 0x0000003f3f3ff290 */ /* 0x000fe2000fffe03f */
[----:B------:R-:W-:Y:S04]  /*1ae50*/  STL.64 [R1+0x170], R12 ;  /* 0x0001700c01007387 */ /* 0x000fe80000100a00 */
[----:B------:R-:W-:Y:S04]  /*1ae60*/  STL.64 [R1+0x178], R14 ;  /* 0x0001780e01007387 */ /* 0x000fe80000100a00 */
[----:B0-----:R-:W2:Y:S04]  /*1ae70*/  LDL.LU.64 R4, [R1+0x10] ;  /* 0x0000100001047983 */ /* 0x001ea80000300a00 */
[----:B--2---:R0:W-:Y:S04]  /*1ae80*/  STL.64 [R1+0x1340], R4 ;  /* 0x0013400401007387 */ /* 0x0041e80000100a00 */
[----:B0-----:R-:W2:Y:S04]  /*1ae90*/  LDL.LU.64 R4, [R1+0x20] ;  /* 0x0000200001047983 */ /* 0x001ea80000300a00 */
[----:B--2---:R0:W-:Y:S04]  /*1aea0*/  STL.64 [R1+0x1358], R4 ;  /* 0x0013580401007387 */ /* 0x0041e80000100a00 */
[----:B0-----:R-:W2:Y:S01]  /*1aeb0*/  LDL.LU.64 R4, [R1+0x30] ;  /* 0x0000300001047983 */ /* 0x001ea20000300a00 */
[----:B---3--:R-:W-:Y:S03]  /*1aec0*/  HMMA.16816.F32.BF16 R16, R16, R8, R20 ;  /* 0x000000081010723c */ /* 0x008fe60000041814 */
[----:B--2---:R0:W-:Y:S04]  /*1aed0*/  STL.64 [R1+0x1360], R4 ;  /* 0x0013600401007387 */ /* 0x0041e80000100a00 */
[----:B0-----:R-:W2:Y:S04]  /*1aee0*/  LDL.LU.64 R4, [R1+0x40] ;  /* 0x0000400001047983 */ /* 0x001ea80000300a00 */
[----:B--2---:R0:W-:Y:S04]  /*1aef0*/  STL.64 [R1+0x1368], R4 ;  /* 0x0013680401007387 */ /* 0x0041e80000100a00 */
[----:B0-----:R-:W2:Y:S04]  /*1af00*/  LDL.LU.64 R4, [R1+0x50] ;  /* 0x0000500001047983 */ /* 0x001ea80000300a00 */
[----:B------:R-:W2:Y:S04]  /*1af10*/  LDL.LU.64 R12, [R1+0x150] ;  /* 0x00015000010c7983 */ /* 0x000ea80000300a00 */
[----:B------:R-:W2:Y:S04]  /*1af20*/  LDL.LU.64 R14, [R1+0x158] ;  /* 0x00015800010e7983 */ /* 0x000ea80000300a00 */
[----:B------:R0:W-:Y:S04]  /*1af30*/  STL.64 [R1+0x160], R16 ;  /* 0x0001601001007387 */ /* 0x0001e80000100a00 */
[----:B------:R1:W-:Y:S04]  /*1af40*/  STL.64 [R1+0x168], R18 ;  /* 0x0001681201007387 */ /* 0x0003e80000100a00 */
[----:B0-----:R-:W3:Y:S04]  /*1af50*/  LDL.LU.64 R16, [R1+0x140] ;  /* 0x0001400001107983 */ /* 0x001ee80000300a00 */
[----:B-1----:R-:W3:Y:S04]  /*1af60*/  LDL.LU.64 R18, [R1+0x148] ;  /* 0x0001480001127983 */ /* 0x002ee80000300a00 */
[----:B------:R-:W4:Y:S04]  /*1af70*/  LDL.LU.64 R20, [R1+0x100] ;  /* 0x0001000001147983 */ /* 0x000f280000300a00 */
[----:B------:R-:W2:Y:S04]  /*1af80*/  LDL.LU.64 R22, [R1+0x108] ;  /* 0x0001080001167983 */ /* 0x000ea80000300a00 */
[----:B--2---:R-:W-:Y:S04]  /*1af90*/  STL.64 [R1+0x1338], R22 ;  /* 0x0013381601007387 */ /* 0x004fe80000100a00 */
[----:B----4-:R0:W-:Y:S04]  /*1afa0*/  STL.64 [R1+0x1330], R20 ;  /* 0x0013301401007387 */ /* 0x0101e80000100a00 */
[----:B0-----:R-:W2:Y:S04]  /*1afb0*/  LDL.LU.64 R20, [R1+0x110] ;  /* 0x0001100001147983 */ /* 0x001ea80000300a00 */
[----:B------:R-:W4:Y:S01]  /*1afc0*/  LDL.LU.64 R22, [R1+0x118] ;  /* 0x0001180001167983 */ /* 0x000f220000300a00 */
[----:B------:R-:W-:Y:S03]  /*1afd0*/  HMMA.16816.F32.BF16 R12, R24, R4, R12 ;  /* 0x00000004180c723c */ /* 0x000fe6000004180c */
[----:B----4-:R-:W-:Y:S04]  /*1afe0*/  STL.64 [R1+0x1350], R22 ;  /* 0x0013501601007387 */ /* 0x010fe80000100a00 */
[----:B--2---:R0:W-:Y:S04]  /*1aff0*/  STL.64 [R1+0x1348], R20 ;  /* 0x0013481401007387 */ /* 0x0041e80000100a00 */
[----:B0-----:R-:W2:Y:S04]  /*1b000*/  LDL.LU.64 R20, [R1+0x120] ;  /* 0x0001200001147983 */ /* 0x001ea80000300a00 */
[----:B------:R-:W2:Y:S04]  /*1b010*/  LDL.LU.64 R22, [R1+0x128] ;  /* 0x0001280001167983 */ /* 0x000ea80000300a00 */
[----:B------:R-:W-:Y:S04]  /*1b020*/  STL.64 [R1+0x1318], R10 ;  /* 0x0013180a01007387 */ /* 0x000fe80000100a00 */
[----:B------:R0:W-:Y:S04]  /*1b030*/  STL.64 [R1+0x1310], R8 ;  /* 0x0013100801007387 */ /* 0x0001e80000100a00 */
[----:B0-----:R-:W4:Y:S04]  /*1b040*/  LDL.LU.64 R8, [R1+0x130] ;  /* 0x0001300001087983 */ /* 0x001f280000300a00 */
[----:B------:R-:W4:Y:S04]  /*1b050*/  LDL.LU.64 R10, [R1+0x138] ;  /* 0x00013800010a7983 */ /* 0x000f280000300a00 */
[----:B------:R0:W-:Y:S04]  /*1b060*/  STL.64 [R1+0x150], R12 ;  /* 0x0001500c01007387 */ /* 0x0001e80000100a00 */
[----:B------:R1:W-:Y:S04]  /*1b070*/  STL.64 [R1+0x158], R14 ;  /* 0x0001580e01007387 */ /* 0x0003e80000100a00 */
[----:B0-----:R-:W2:Y:S01]  /*1b080*/  LDL.LU.64 R12, [R1+0x1370] ;  /* 0x00137000010c7983 */ /* 0x001ea20000300a00 */
[----:B-1----:R-:W-:-:S02]  /*1b090*/  IMAD.MOV.U32 R15, RZ, RZ, R4 ;  /* 0x000000ffff0f7224 */ /* 0x002fc400078e0004 */
[----:B------:R-:W-:Y:S02]  /*1b0a0*/  IMAD.MOV.U32 R14, RZ, RZ, R5 ;  /* 0x000000ffff0e7224 */ /* 0x000fe400078e0005 */
[----:B------:R-:W3:Y:S02]  /*1b0b0*/  LDL.LU.64 R4, [R1+0x1368] ;  /* 0x0013680001047983 */ /* 0x000ee40000300a00 */
[C---:B---3--:R-:W-:Y:S11]  /*1b0c0*/  HMMA.16816.F32.BF16 R16, R24.reuse, R4, R16 ;  /* 0x000000041810723c */ /* 0x048ff60000041810 */
[----:B------:R-:W-:Y:S11]  /*1b0d0*/  @!UPT UIADD3 URZ, URZ, URZ, URZ ;  /* 0x0000003f3f3ff290 */ /* 0x000ff6000fffe03f */
[----:B------:R-:W-:Y:S01]  /*1b0e0*/  @!UPT UIADD3 URZ, URZ, URZ, URZ ;  /* 0x0000003f3f3ff290 */ /* 0x000fe2000fffe03f */
[----:B------:R0:W-:Y:S04]  /*1b0f0*/  STL.64 [R1+0x140], R16 ;  /* 0x0001401001007387 */ /* 0x0001e80000100a00 */
[----:B------:R-:W-:Y:S01]  /*1b100*/  STL.64 [R1+0x148], R18 ;  /* 0x0001481201007387 */ /* 0x000fe20000100a00 */
[----:B0-----:R-:W-:Y:S02]  /*1b110*/  IMAD.MOV.U32 R17, RZ, RZ, R4 ;  /* 0x000000ffff117224 */ /* 0x001fe400078e0004 */
[----:B------:R-:W-:Y:S02]  /*1b120*/  IMAD.MOV.U32 R16, RZ, RZ, R5 ;  /* 0x000000ffff107224 */ /* 0x000fe400078e0005 */
        /* <DEDUP_REMOVED lines=17> */
[----:B------:R-:W2:Y:S02]  /*1b240*/  LDL.LU.64 R4, [R1+0x1340] ;  /* 0x0013400001047983 */ /* 0x000ea40000300a00 */
[----:B--2---:R-:W-:Y:S11]  /*1b250*/  HMMA.16816.F32.BF16 R20, R24, R4, R20 ;  /* 0x000000041814723c */ /* 0x004ff60000041814 */
[----:B------:R-:W-:Y:S11]  /*1b260*/  @!UPT UIADD3 URZ, URZ, URZ, URZ ;  /* 0x0000003f3f3ff290 */ /* 0x000ff6000fffe03f */
[----:B------:R-:W-:Y:S01]  /*1b270*/  @!UPT UIADD3 URZ, URZ, URZ, URZ ;  /* 0x0000003f3f3ff290 */ /* 0x000fe2000fffe03f */
[----:B------:R-:W-:Y:S04]  /*1b280*/  STL.64 [R1+0x110], R20 ;  /* 0x0001101401007387 */ /* 0x000fe80000100a00 */
[----:B------:R0:W-:Y:S04]  /*1b290*/  STL.64 [R1+0x118], R22 ;  /* 0x0001181601007387 */ /* 0x0001e80000100a00 */
[----:B0-----:R-:W2:Y:S04]  /*1b2a0*/  LDL.LU.64 R22, [R1+0x1338] ;  /* 0x0013380001167983 */ /* 0x001ea80000300a00 */
[----:B------:R-:W2:Y:S01]  /*1b2b0*/  LDL.LU.64 R20, [R1+0x1330] ;  /* 0x0013300001147983 */ /* 0x000ea20000300a00 */
[----:B------:R-:W-:-:S02]  /*1b2c0*/  IMAD.MOV.U32 R19, RZ, RZ, R4 ;  /* 0x000000ffff137224 */ /* 0x000fc400078e0004 */
[----:B------:R-:W-:Y:S01]  /*1b2d0*/  IMAD.MOV.U32 R18, RZ, RZ, R5 ;  /* 0x000000ffff127224 */ /* 0x000fe200078e0005 */
[----:B------:R-:W3:Y:S04]  /*1b2e0*/  LDL.LU.64 R6, [R1+0x1328] ;  /* 0x0013280001067983 */ /* 0x000ee80000300a00 */
[----:B------:R-:W4:Y:S04]  /*1b2f0*/  LDL.LU.64 R4, [R1+0x1320] ;  /* 0x0013200001047983 */ /* 0x000f280000300a00 */
[----:B------:R0:W-:Y:S01]  /*1b300*/  STL.64 [R1+0x1288], R12 ;  /* 0x0012880c01007387 */ /* 0x0001e20000100a00 */
[----:B--2---:R-:W-:Y:S07]  /*1b310*/  HMMA.16816.F32.BF16 R20, R24, R12, R20 ;  /* 0x0000000c1814723c */ /* 0x004fee0000041814 */
[----:B0-----:R-:W-:-:S02]  /*1b320*/  IMAD.MOV.U32 R12, RZ, RZ, R19 ;  /* 0x000000ffff0c7224 */ /* 0x001fc400078e0013 */
[----:B------:R-:W-:Y:S11]  /*1b330*/  IMAD.MOV.U32 R13, RZ, RZ, R18 ;  /* 0x000000ffff0d7224 */ /* 0x000ff600078e0012 */
[----:B------:R-:W-:Y:S03]  /*1b340*/  @!UPT UIADD3 URZ, URZ, URZ, URZ ;  /* 0x0000003f3f3ff290 */ /* 0x000fe6000fffe03f */
[----:B------:R-:W-:Y:S04]  /*1b350*/  STL.64 [R1+0x100], R20 ;  /* 0x0001001401007387 */ /* 0x000fe80000100a00 */
[----:B------:R-:W-:Y:S04]  /*1b360*/  STL.64 [R1+0x108], R22 ;  /* 0x0001081601007387 */ /* 0x000fe80000100a00 */
[----:B------:R0:W-:Y:S02]  /*1b370*/  STL.64 [R1+0x12a0], R12 ;  /* 0x0012a00c01007387 */ /* 0x0001e40000100a00 */
[----:B0-----:R-:W-:-:S02]  /*1b380*/  IMAD.MOV.U32 R12, RZ, RZ, R11 ;  /* 0x000000ffff0c7224 */ /* 0x001fc400078e000b */
[----:B------:R-:W-:-:S05]  /*1b390*/  IMAD.MOV.U32 R13, RZ, RZ, R10 ;  /* 0x000000ffff0d7224 */ /* 0x000fca00078e000a */
[----:B------:R0:W-:Y:S02]  /*1b3a0*/  STL.64 [R1+0x12b8], R12 ;  /* 0x0012b80c01007387 */ /* 0x0001e40000100a00 */
[----:B0-----:R-:W-:Y:S02]  /*1b3b0*/  IMAD.MOV.U32 R12, RZ, RZ, R9 ;  /* 0x000000ffff0c7224 */ /* 0x001fe400078e0009 */
[----:B------:R-:W-:Y:S02]  /*1b3c0*/  IMAD.MOV.U32 R13, RZ, RZ, R8 ;  /* 0x000000ffff0d7224 */ /* 0x000fe400078e0008 */
[----:B------:R-:W4:Y:S04]  /*1b3d0*/  LDL.LU.64 R8, [R1+0xf0] ;  /* 0x0000f00001087983 */ /* 0x000f280000300a00 */
[----:B------:R-:W4:Y:S04]  /*1b3e0*/  LDL.LU.64 R10, [R1+0xf8] ;  /* 0x0000f800010a7983 */ /* 0x000f280000300a00 */
[----:B------:R0:W-:Y:S02]  /*1b3f0*/  STL.64 [R1+0x12d0], R12 ;  /* 0x0012d00c01007387 */ /* 0x0001e40000100a00 */
[----:B0-----:R-:W-:-:S02]  /*1b400*/  IMAD.MOV.U32 R12, RZ, RZ, R17 ;  /* 0x000000ffff0c7224 */ /* 0x001fc400078e0011 */
[----:B------:R-:W-:-:S05]  /*1b410*/  IMAD.MOV.U32 R13, RZ, RZ, R16 ;  /* 0x000000ffff0d7224 */ /* 0x000fca00078e0010 */
[----:B------:R-:W-:Y:S04]  /*1b420*/  STL.64 [R1+0x12e8], R12 ;  /* 0x0012e80c01007387 */ /* 0x000fe80000100a00 */
[----:B------:R-:W2:Y:S04]  /*1b430*/  LDL.LU.64 R20, [R1+0xe0] ;  /* 0x0000e00001147983 */ /* 0x000ea80000300a00 */
[----:B------:R-:W2:Y:S04]  /*1b440*/  LDL.LU.64 R22, [R1+0xe8] ;  /* 0x0000e80001167983 */ /* 0x000ea80000300a00 */
[----:B------:R-:W2:Y:S04]  /*1b450*/  LDL.LU.64 R16, [R1+0x70] ;  /* 0x0000700001107983 */ /* 0x000ea80000300a00 */
[----:B------:R-:W2:Y:S04]  /*1b460*/  LDL.LU.64 R18, [R1+0x78] ;  /* 0x0000780001127983 */ /* 0x000ea80000300a00 */
        /* <DEDUP_REMOVED lines=11> */
[----:B------:R-:W2:Y:S01]  /*1b520*/  LDL.LU.64 R18, [R1+0xb8] ;  /* 0x0000b80001127983 */ /* 0x000ea20000300a00 */
[----:B----4-:R-:W-:Y:S03]  /*1b530*/  HMMA.16816.F32.BF16 R8, R24, R4, R8 ;  /* 0x000000041808723c */ /* 0x010fe60000041808 */
[----:B--2---:R-:W-:Y:S04]  /*1b540*/  STL.64 [R1+0x12e0], R18 ;  /* 0x0012e01201007387 */ /* 0x004fe80000100a00 */
[----:B------:R0:W-:Y:S04]  /*1b550*/  STL.64 [R1+0x12d8], R16 ;  /* 0x0012d81001007387 */ /* 0x0001e80000100a00 */
[----:B0-----:R-:W2:Y:S04]  /*1b560*/  LDL.LU.64 R16, [R1+0xc0] ;  /* 0x0000c00001107983 */ /* 0x001ea80000300a00 */
[----:B------:R-:W4:Y:S04]  /*1b570*/  LDL.LU.64 R18, [R1+0xc8] ;  /* 0x0000c80001127983 */ /* 0x000f280000300a00 */
[----:B----4-:R-:W-:Y:S04]  /*1b580*/  STL.64 [R1+0x12f8], R18 ;  /* 0x0012f81201007387 */ /* 0x010fe80000100a00 */
[----:B--2---:R0:W-:Y:S04]  /*1b590*/  STL.64 [R1+0x12f0], R16 ;  /* 0x0012f01001007387 */ /* 0x0041e80000100a00 */
[----:B0-----:R-:W2:Y:S04]  /*1b5a0*/  LDL.LU.64 R16, [R1+0xd0] ;  /* 0x0000d00001107983 */ /* 0x001ea80000300a00 */
[----:B------:R-:W2:Y:S04]  /*1b5b0*/  LDL.LU.64 R18, [R1+0xd8] ;  /* 0x0000d80001127983 */ /* 0x000ea80000300a00 */
[----:B------:R-:W-:Y:S04]  /*1b5c0*/  STL.64 [R1+0xf0], R8 ;  /* 0x0000f00801007387 */ /* 0x000fe80000100a00 */
[----:B------:R0:W-:Y:S04]  /*1b5d0*/  STL.64 [R1+0xf8], R10 ;  /* 0x0000f80a01007387 */ /* 0x0001e80000100a00 */
[----:B0-----:R-:W4:Y:S04]  /*1b5e0*/  LDL.LU.64 R10, [R1+0x1318] ;  /* 0x00131800010a7983 */ /* 0x001f280000300a00 */
[----:B------:R-:W2:Y:S01]  /*1b5f0*/  LDL.LU.64 R8, [R1+0x1310] ;  /* 0x0013100001087983 */ /* 0x000ea20000300a00 */
[----:B------:R-:W-:-:S02]  /*1b600*/  IMAD.MOV.U32 R12, RZ, RZ, R15 ;  /* 0x000000ffff0c7224 */ /* 0x000fc400078e000f */
[----:B------:R-:W-:Y:S01]  /*1b610*/  IMAD.MOV.U32 R13, RZ, RZ, R14 ;  /* 0x000000ffff0d7224 */ /* 0x000fe200078e000e */
[----:B--2---:R-:W-:Y:S01]  /*1b620*/  HMMA.16816.F32.BF16 R24, R24, R8, R20 ;  /* 0x000000081818723c */ /* 0x004fe20000041814 */
[----:B------:R-:W2:Y:S04]  /*1b630*/  LDL.LU.64 R22, [R1+0x1308] ;  /* 0x0013080001167983 */ /* 0x000ea80000300a00 */
[----:B------:R-:W2:Y:S11]  /*1b640*/  LDL.LU.64 R20, [R1+0x1300] ;  /* 0x0013000001147983 */ /* 0x000eb60000300a00 */
[----:B------:R-:W-:Y:S07]  /*1b650*/  @!UPT UIADD3 URZ, URZ, URZ, URZ ;  /* 0x0000003f3f3ff290 */ /* 0x000fee000fffe03f */
[----:B------:R0:W-:Y:S04]  /*1b660*/  STL.64 [R1+0xe0], R24 ;  /* 0x0000e01801007387 */ /* 0x0001e80000100a00 */
[----:B------:R1:W-:Y:S04]  /*1b670*/  STL.64 [R1+0xe8], R26 ;  /* 0x0000e81a01007387 */ /* 0x0003e80000100a00 */
[----:B0-----:R-:W3:Y:S04]  /*1b680*/  LDL.LU.64 R24, [R1+0x80] ;  /* 0x0000800001187983 */ /* 0x001ee80000300a00 */
[----:B-1----:R-:W3:Y:S01]  /*1b690*/  LDL.LU.64 R26, [R1+0x88] ;  /* 0x00008800011a7983 */ /* 0x002ee20000300a00 */
[----:B--2---:R-:W-:Y:S03]  /*1b6a0*/  HMMA.16816.F32.BF16 R12, R20, R12, R16 ;  /* 0x0000000c140c723c */ /* 0x004fe60000041810 */
[----:B------:R-:W2:Y:S04]  /*1b6b0*/  LDL.LU.64 R18, [R1+0x12f8] ;  /* 0x0012f80001127983 */ /* 0x000ea80000300a00 */
[----:B------:R-:W2:Y:S11]  /*1b6c0*/  LDL.LU.64 R16, [R1+0x12f0] ;  /* 0x0012f00001107983 */ /* 0x000eb60000300a00 */
[----:B------:R-:W-:Y:S05]  /*1b6d0*/  @!UPT UIADD3 URZ, URZ, URZ, URZ ;  /* 0x0000003f3f3ff290 */ /* 0x000fea000fffe03f */
[----:B------:R0:W-:Y:S04]  /*1b6e0*/  STL.64 [R1+0xd0], R12 ;  /* 0x0000d00c01007387 */ /* 0x0001e80000100a00 */
[----:B------:R2:W-:Y:S04]  /*1b6f0*/  STL [R1+0xd8], R14 ;  /* 0x0000d80e01007387 */ /* 0x0005e80000100800 */
[----:B0-----:R-:W2:Y:S01]  /*1b700*/  LDL.LU.64 R12, [R1+0x12e8] ;  /* 0x0012e800010c7983 */ /* 0x001ea20000300a00 */
[----:B------:R-:W-:-:S05]  /*1b710*/  IMAD.MOV.U32 R29, RZ, RZ, R15 ;  /* 0x000000ffff1d7224 */ /* 0x000fca00078e000f */
[----:B------:R-:W-:Y:S01]  /*1b720*/  STL [R1+0x1128], R29 ;  /* 0x0011281d01007387 */ /* 0x000fe20000100800 */
[C---:B--2---:R-:W-:Y:S03]  /*1b730*/  HMMA.16816.F32.BF16 R12, R20.reuse, R12, R16 ;  /* 0x0000000c140c723c */ /* 0x044fe60000041810 */
[----:B------:R-:W2:Y:S04]  /*1b740*/  LDL.LU.64 R18, [R1+0x12e0] ;  /* 0x0012e00001127983 */ /* 0x000ea80000300a00 */
[----:B------:R-:W2:Y:S11]  /*1b750*/  LDL.LU.64 R16, [R1+0x12d8] ;  /* 0x0012d80001107983 */ /* 0x000eb60000300a00 */
[----:B------:R-:W-:Y:S05]  /*1b760*/  @!UPT UIADD3 URZ, URZ, URZ, URZ ;  /* 0x0000003f3f3ff290 */ /* 0x000fea000fffe03f */
[----:B------:R0:W-:Y:S04]  /*1b770*/  STL.64 [R1+0xc0], R12 ;  /* 0x0000c00c01007387 */ /* 0x0001e80000100a00 */
[----:B------:R2:W-:Y:S04]  /*1b780*/  STL.64 [R1+0xc8], R14 ;  /* 0x0000c80e01007387 */ /* 0x0005e80000100a00 */
[----:B0-----:R-:W2:Y:S02]  /*1b790*/  LDL.LU.64 R12, [R1+0x12d0] ;  /* 0x0012d000010c7983 */ /* 0x001ea40000300a00 */
[----:B--2---:R-:W-:Y:S02]  /*1b7a0*/  HMMA.16816.F32.BF16 R12, R20, R12, R16 ;  /* 0x0000000c140c723c */ /* 0x004fe40000041810 */
[----:B------:R-:W2:Y:S01]  /*1b7b0*/  LDL.LU.64 R18, [R1+0x12c8] ;  /* 0x0012c80001127983 */ /* 0x000ea20000300a00 */
[----:B------:R-:W2:Y:S11]  /*1b7c0*/  LDL.LU.64 R16, [R1+0x12c0] ;  /* 0x0012c00001107983 */ /* 0x000eb60000300a00 */
[----:B------:R-:W-:Y:S09]  /*1b7d0*/  @!UPT UIADD3 URZ, URZ, URZ, URZ ;  /* 0x0000003f3f3ff290 */ /* 0x000ff2000fffe03f */
[----:B------:R0:W-:Y:S01]  /*1b7e0*/  STL.64 [R1+0xb0], R12 ;  /* 0x0000b00c01007387 */ /* 0x0001e20000100a00 */
[----:B------:R2:W-:Y:S03]  /*1b7f0*/  STL [R1+0xb8], R14 ;  /* 0x0000b80e01007387 */ /* 0x0005e60000100800 */
[----:B0-----:R-:W2:Y:S01]  /*1b800*/  LDL.LU.64 R12, [R1+0x12b8] ;  /* 0x0012b800010c7983 */ /* 0x001ea20000300a00 */
[----:B------:R-:W-:-:S05]  /*1b810*/  IMAD.MOV.U32 R29, RZ, RZ, R15 ;  /* 0x000000ffff1d7224 */ /* 0x000fca00078e000f */
[----:B------:R-:W-:Y:S01]  /*1b820*/  STL [R1+0x1170], R29 ;  /* 0x0011701d01007387 */ /* 0x000fe20000100800 */
[C---:B--2---:R-:W-:Y:S03]  /*1b830*/  HMMA.16816.F32.BF16 R12, R20.reuse, R12, R16 ;  /* 0x0000000c140c723c */ /* 0x044fe60000041810 */
[----:B------:R-:W2:Y:S01]  /*1b840*/  LDL.LU.64 R18, [R1+0x12b0] ;  /* 0x0012b00001127983 */ /* 0x000ea20000300a00 */
[----:B------:R-:W2:Y:S11]  /*1b850*/  LDL.LU.64 R16, [R1+0x12a8] ;  /* 0x0012a80001107983 */ /* 0x000eb60000300a00 */
[----:B------:R-:W-:Y:S08]  /*1b860*/  @!UPT UIADD3 URZ, URZ, URZ, URZ ;  /* 0x0000003f3f3ff290 */ /* 0x000ff0000fffe03f */
[----:B------:R0:W-:Y:S01]  /*1b870*/  STL.64 [R1+0xa0], R12 ;  /* 0x0000a00c01007387 */ /* 0x0001e20000100a00 */
[----:B------:R2:W-:Y:S03]  /*1b880*/  STL.64 [R1+0xa8], R14 ;  /* 0x0000a80e01007387 */ /* 0x0005e60000100a00 */
[----:B0-----:R-:W2:Y:S02]  /*1b890*/  LDL.LU.64 R12, [R1+0x12a0] ;  /* 0x0012a000010c7983 */ /* 0x001ea40000300a00 */
[----:B--2---:R-:W-:Y:S02]  /*1b8a0*/  HMMA.16816.F32.BF16 R12, R20, R12, R16 ;  /* 0x0000000c140c723c */ /* 0x004fe40000041810 */
[----:B------:R-:W2:Y:S01]  /*1b8b0*/  LDL.LU.64 R18, [R1+0x1298] ;  /* 0x0012980001127983 */ /* 0x000ea20000300a00 */
[----:B------:R-:W2:Y:S11]  /*1b8c0*/  LDL.LU.64 R16, [R1+0x1290] ;  /* 0x0012900001107983 */ /* 0x000eb60000300a00 */
[----:B------:R-:W-:Y:S09]  /*1b8d0*/  @!UPT UIADD3 URZ, URZ, URZ, URZ ;  /* 0x0000003f3f3ff290 */ /* 0x000ff2000fffe03f */
[----:B------:R0:W-:Y:S01]  /*1b8e0*/  STL.64 [R1+0x90], R12 ;  /* 0x0000900c01007387 */ /* 0x0001e20000100a00 */
[----:B------:R-:W-:Y:S03]  /*1b8f0*/  STL [R1+0x98], R14 ;  /* 0x0000980e01007387 */ /* 0x000fe60000100800 */
[----:B0-----:R-:W3:Y:S01]  /*1b900*/  LDL.LU.64 R12, [R1+0x1288] ;  /* 0x00128800010c7983 */ /* 0x001ee20000300a00 */
[----:B------:R-:W-:-:S05]  /*1b910*/  IMAD.MOV.U32 R29, RZ, RZ, R15 ;  /* 0x000000ffff1d7224 */ /* 0x000fca00078e000f */
[----:B------:R0:W-:Y:S01]  /*1b920*/  STL [R1+0x1174], R29 ;  /* 0x0011741d01007387 */ /* 0x0001e20000100800 */
[----:B------:R-:W-:Y:S01]  /*1b930*/  STL [R1+0x1190], R28 ;  /* 0x0011901c01007387 */ /* 0x000fe20000100800 */
[C---:B--2---:R-:W-:Y:S08]  /*1b940*/  HMMA.16816.F32.BF16 R16, R20.reuse, R4, R16 ;  /* 0x000000041410723c */ /* 0x044ff00000041810 */
[----:B---3--:R-:W-:Y:S11]  /*1b950*/  HMMA.16816.F32.BF16 R24, R20, R12, R24 ;  /* 0x0000000c1418723c */ /* 0x008ff60000041818 */
[----:B------:R-:W-:Y:S05]  /*1b960*/  @!UPT UIADD3 URZ, URZ, URZ, URZ ;  /* 0x0000003f3f3ff290 */ /* 0x000fea000fffe03f */
[----:B0-----:R-:W-:Y:S01]  /*1b970*/  IMAD.MOV.U32 R29, RZ, RZ, R18 ;  /* 0x000000ffff1d7224 */ /* 0x001fe200078e0012 */
[----:B------:R-:W-:Y:S06]  /*1b980*/  LDSM.16.MT88.4 R12, [R28+0x4800] ;  /* 0x004800001c0c783b */ /* 0x000fec0000004200 */
[----:B------:R-:W-:Y:S01]  /*1b990*/  STL.64 [R1+0x80], R24 ;  /* 0x0000801801007387 */ /* 0x000fe20000100a00 */
[----:B------:R-:W-:Y:S02]  /*1b9a0*/  STL.64 [R1+0x88], R26 ;  /* 0x0000881a01007387 */ /* 0x000fe40000100a00 */
[----:B------:R-:W-:Y:S02]  /*1b9b0*/  STL.64 [R1+0x70], R16 ;  /* 0x0000701001007387 */ /* 0x000fe40000100a00 */
[----:B------:R-:W-:Y:S01]  /*1b9c0*/  STL [R1+0x7c], R19 ;  /* 0x00007c1301007387 */ /* 0x000fe20000100800 */
[----:B------:R0:W-:Y:S01]  /*1b9d0*/  STL.64 [R1+0x1280], R6 ;  /* 0x0012800601007387 */ /* 0x0001e20000100a00 */
[----:B------:R-:W2:Y:S03]  /*1b9e0*/  LDL.LU.64 R4, [R1+0x60] ;  /* 0x0000600001047983 */ /* 0x000ea60000300a00 */
[----:B0-----:R-:W2:Y:S04]  /*1b9f0*/  LDL.LU.64 R6, [R1+0x68] ;  /* 0x0000680001067983 */ /* 0x001ea80000300a00 */
[----:B------:R-:W0:Y:S04]  /*1ba00*/  S2R R19, SR_TID.X ;  /* 0x0000000000137919 */ /* 0x000e280000002100 */
[----:B------:R-:W1:Y:S01]  /*1ba10*/  S2R R26, SR_TID.X ;  /* 0x00000000001a7919 */ /* 0x000e620000002100 */
[----:B0-----:R-:W-:Y:S01]  /*1ba20*/  LOP3.LUT R27, R19, 0x7, RZ, 0xc0, !PT ;  /* 0x00000007131b7812 */ /* 0x001fe200078ec0ff */
[----:B-1----:R-:W-:-:S02]  /*1ba30*/  IMAD.SHL.U32 R25, R26, 0x2, RZ ;  /* 0x000000021a197824 */ /* 0x002fc400078e00ff */
[----:B------:R-:W0:Y:S02]  /*1ba40*/  LDSM.16.MT88.4 R16, [R0+0x4800] ;  /* 0x004800000010783b */ /* 0x000e240000004200 */
[----:B------:R-:W-:Y:S02]  /*1ba50*/  IMAD R27, R27, 0x90, RZ ;  /* 0x000000901b1b7824 */ /* 0x000fe400078e02ff */
[----:B------:R-:W-:-:S03]  /*1ba60*/  IMAD.SHL.U32 R26, R26, 0x40, RZ ;  /* 0x000000401a1a7824 */ /* 0x000fc600078e00ff */
[----:B------:R-:W-:-:S04]  /*1ba70*/  LOP3.LUT R27, R27, 0x10, R25, 0x78, !PT ;  /* 0x000000101b1b7812 */ /* 0x000fc800078e7819 */
[----:B------:R-:W-:-:S04]  /*1ba80*/  LOP3.LUT R27, R27, 0x400, R26, 0xf8, !PT ;  /* 0x000004001b1b7812 */ /* 0x000fc800078ef81a */
[----:B------:R-:W-:Y:S01]  /*1ba90*/  LOP3.LUT R27, R27, 0x40, RZ, 0x3c, !PT ;  /* 0x000000401b1b7812 */ /* 0x000fe200078e3cff */
[----:B------:R-:W-:Y:S04]  /*1baa0*/  STL [R1+0x1194], R29 ;  /* 0x0011941d01007387 */ /* 0x000fe80000100800 */
[----:B0-----:R-:W-:Y:S01]  /*1bab0*/  STL [R1+0x11f4], R19 ;  /* 0x0011f41301007387 */ /* 0x001fe20000100800 */
[----:B------:R-:W-:Y:S02]  /*1bac0*/  STL [R1+0x1260], R18 ;  /* 0x0012601201007387 */ /* 0x000fe40000100800 */
[----:B------:R-:W-:Y:S02]  /*1bad0*/  STL.64 [R1+0x1258], R16 ;  /* 0x0012581001007387 */ /* 0x000fe40000100a00 */
[----:B------:R-:W-:Y:S01]  /*1bae0*/  STL [R1+0x11f0], R0 ;  /* 0x0011f00001007387 */ /* 0x000fe20000100800 */
[----:B----4-:R-:W-:Y:S01]  /*1baf0*/  STL.64 [R1+0x1268], R10 ;  /* 0x0012680a01007387 */ /* 0x010fe20000100a00 */
[----:B--2---:R-:W-:Y:S03]  /*1bb00*/  HMMA.16816.F32.BF16 R4, R20, R8, R4 ;  /* 0x000000081404723c */ /* 0x004fe60000041804 */
[----:B------:R-:W0:Y:S11]  /*1bb10*/  LDSM.16.MT88.4 R20, [R27+0x4800] ;  /* 0x004800001b14783b */ /* 0x000e360000004200 */
[----:B------:R-:W-:Y:S09]  /*1bb20*/  @!UPT UIADD3 URZ, URZ, URZ, URZ ;  /* 0x0000003f3f3ff290 */ /* 0x000ff2000fffe03f */
[----:B------:R1:W-:Y:S01]  /*1bb30*/  STL.64 [R1+0x60], R4 ;  /* 0x0000600401007387 */ /* 0x0003e20000100a00 */
[----:B------:R2:W-:Y:S03]  /*1bb40*/  STL.64 [R1+0x68], R6 ;  /* 0x0000680601007387 */ /* 0x0005e60000100a00 */
[----:B-1----:R-:W3:Y:S01]  /*1bb50*/  LDL.LU R4, [R1+0x250] ;  /* 0x0002500001047983 */ /* 0x002ee20000300800 */
[----:B------:R-:W3:Y:S02]  /*1bb60*/  LDL.LU R5, [R1+0x254] ;  /* 0x0002540001057983 */ /* 0x000ee40000300800 */
[----:B--2---:R-:W3:Y:S02]  /*1bb70*/  LDL.LU R6, [R1+0x258] ;  /* 0x0002580001067983 */ /* 0x004ee40000300800 */
[----:B------:R-:W3:Y:S01]  /*1bb80*/  LDL.LU R7, [R1+0x25c] ;  /* 0x00025c0001077983 */ /* 0x000ee20000300800 */
[----:B0-----:R-:W-:Y:S01]  /*1bb90*/  STL.64 [R1+0x1180], R22 ;  /* 0x0011801601007387 */ /* 0x001fe20000100a00 */
[----:B------:R0:W-:Y:S03]  /*1bba0*/  STL.64 [R1+0x1178], R20 ;  /* 0x0011781401007387 */ /* 0x0001e60000100a00 */
[----:B0-----:R-:W2:Y:S01]  /*1bbb0*/  LDL.LU R20, [R1+0x1f0] ;  /* 0x0001f00001147983 */ /* 0x001ea20000300800 */
[----:B------:R-:W2:Y:S02]  /*1bbc0*/  LDL.LU R21, [R1+0x1f4] ;  /* 0x0001f40001157983 */ /* 0x000ea40000300800 */
[----:B------:R-:W4:Y:S02]  /*1bbd0*/  LDL.LU R22, [R1+0x1f8] ;  /* 0x0001f80001167983 */ /* 0x000f240000300800 */
[----:B------:R-:W4:Y:S02]  /*1bbe0*/  LDL.LU R23, [R1+0x1fc] ;  /* 0x0001fc0001177983 */ /* 0x000f240000300800 */
[----:B----4-:R0:W-:Y:S01]  /*1bbf0*/  STL.64 [R1+0x1208], R22 ;  /* 0x0012081601007387 */ /* 0x0101e20000100a00 */
[----:B--2---:R-:W-:Y:S03]  /*1bc00*/  STL.64 [R1+0x1200], R20 ;  /* 0x0012001401007387 */ /* 0x004fe60000100a00 */
[----:B0-----:R-:W2:Y:S04]  /*1bc10*/  LDL.64 R22, [R1+0x8] ;  /* 0x0000080001167983 */ /* 0x001ea80000100a00 */
[----:B--2---:R0:W-:Y:S04]  /*1bc20*/  STL.64 [R1+0x1220], R22 ;  /* 0x0012201601007387 */ /* 0x0041e80000100a00 */
[----:B0-----:R-:W2:Y:S04]  /*1bc30*/  LDL.LU.64 R22, [R1+0x18] ;  /* 0x0000180001167983 */ /* 0x001ea80000300a00 */
[----:B--2---:R0:W-:Y:S04]  /*1bc40*/  STL.64 [R1+0x1238], R22 ;  /* 0x0012381601007387 */ /* 0x0041e80000100a00 */
[----:B0-----:R-:W2:Y:S04]  /*1bc50*/  LDL R22, [R1+0x28] ;  /* 0x0000280001167983 */ /* 0x001ea80000100800 */
[----:B------:R-:W2:Y:S01]  /*1bc60*/  LDL R23, [R1+0x2c] ;  /* 0x00002c0001177983 */ /* 0x000ea20000100800 */
[----:B------:R-:W4:Y:S02]  /*1bc70*/  LDL.LU R8, [R1+0x240] ;  /* 0x0002400001087983 */ /* 0x000f240000300800 */
[----:B------:R-:W4:Y:S02]  /*1bc80*/  LDL.LU R9, [R1+0x244] ;  /* 0x0002440001097983 */ /* 0x000f240000300800 */
[----:B------:R-:W2:Y:S01]  /*1bc90*/  LDL.LU R10, [R1+0x248] ;  /* 0x00024800010a7983 */ /* 0x000ea20000300800 */
[----:B------:R-:W2:Y:S04]  /*1bca0*/  LDL.LU R11, [R1+0x24c] ;  /* 0x00024c00010b7983 */ /* 0x000ea80000300800 */
[----:B------:R-:W0:Y:S04]  /*1bcb0*/  S2R R27, SR_TID.X ;  /* 0x00000000001b7919 */ /* 0x000e280000002100 */
[----:B------:R-:W1:Y:S01]  /*1bcc0*/  S2R R26, SR_TID.X ;  /* 0x00000000001a7919 */ /* 0x000e620000002100 */
[----:B0-----:R-:W-:Y:S01]  /*1bcd0*/  LOP3.LUT R27, R27, 0x7, RZ, 0xc0, !PT ;  /* 0x000000071b1b7812 */ /* 0x001fe200078ec0ff */
[----:B-1----:R-:W-:-:S04]  /*1bce0*/  IMAD.SHL.U32 R25, R26, 0x2, RZ ;  /* 0x000000021a197824 */ /* 0x002fc800078e00ff */
[----:B------:R-:W-:Y:S02]  /*1bcf0*/  IMAD R27, R27, 0x90, RZ ;  /* 0x000000901b1b7824 */ /* 0x000fe400078e02ff */
[----:B------:R-:W-:Y:S01]  /*1bd00*/  IMAD.SHL.U32 R26, R26, 0x40, RZ ;  /* 0x000000401a1a7824 */ /* 0x000fe200078e00ff */
[----:B--2---:R0:W-:Y:S01]  /*1bd10*/  STL.64 [R1+0x1278], R10 ;  /* 0x0012780a01007387 */ /* 0x0041e20000100a00 */
[----:B----4-:R-:W-:Y:S03]  /*1bd20*/  STL.64 [R1+0x1270], R8 ;  /* 0x0012700801007387 */ /* 0x010fe60000100a00 */
[----:B0-----:R-:W3:Y:S01]  /*1bd30*/  LDL.64 R10, [R1+0x58] ;  /* 0x00005800010a7983 */ /* 0x001ee20000100a00 */
[----:B------:R-:W-:-:S04]  /*1bd40*/  LOP3.LUT R27, R27, 0x10, R25, 0x78, !PT ;  /* 0x000000101b1b7812 */ /* 0x000fc800078e7819 */
[----:B------:R-:W-:-:S04]  /*1bd50*/  LOP3.LUT R27, R27, 0x400, R26, 0xf8, !PT ;  /* 0x000004001b1b7812 */ /* 0x000fc800078ef81a */
[----:B------:R-:W-:-:S06]  /*1bd60*/  LOP3.LUT R27, R27, 0x60, RZ, 0x3c, !PT ;  /* 0x000000601b1b7812 */ /* 0x000fcc00078e3cff */
[----:B------:R-:W0:Y:S04]  /*1bd70*/  LDSM.16.MT88.4 R24, [R27+0x4800] ;  /* 0x004800001b18783b */ /* 0x000e280000004200 */
[----:B------:R1:W-:Y:S01]  /*1bd80*/  STL.64 [R1+0x1250], R22 ;  /* 0x0012501601007387 */ /* 0x0003e20000100a00 */
[----:B------:R-:W2:Y:S02]  /*1bd90*/  LDL.LU R16, [R1+0x230] ;  /* 0x0002300001107983 */ /* 0x000ea40000300800 */
[----:B------:R-:W2:Y:S02]  /*1bda0*/  LDL.LU R17, [R1+0x234] ;  /* 0x0002340001117983 */ /* 0x000ea40000300800 */
[----:B------:R-:W2:Y:S01]  /*1bdb0*/  LDL.LU R18, [R1+0x238] ;  /* 0x0002380001127983 */ /* 0x000ea20000300800 */
[----:B------:R-:W2:Y:S04]  /*1bdc0*/  LDL.LU R19, [R1+0x23c] ;  /* 0x00023c0001137983 */ /* 0x000ea80000300800 */
[----:B-1----:R-:W2:Y:S04]  /*1bdd0*/  LDL.64 R22, [R1+0x38] ;  /* 0x0000380001167983 */ /* 0x002ea80000100a00 */
[----:B0-----:R0:W-:Y:S01]  /*1bde0*/  STL.64 [R1+0x10f8], R26 ;  /* 0x0010f81a01007387 */ /* 0x0011e20000100a00 */
[----:B------:R-:W-:Y:S03]  /*1bdf0*/  STL.64 [R1+0x10f0], R24 ;  /* 0x0010f01801007387 */ /* 0x000fe60000100a00 */
[----:B0-----:R-:W4:Y:S01]  /*1be00*/  LDL.64 R26, [R1+0x48] ;  /* 0x00004800011a7983 */ /* 0x001f220000100a00 */
[C---:B---3--:R-:W-:Y:S11]  /*1be10*/  HMMA.16816.F32.BF16 R4, R12.reuse, R10, R4 ;  /* 0x0000000a0c04723c */ /* 0x048ff60000041804 */
[----:B------:R-:W-:Y:S11]  /*1be20*/  @!UPT UIADD3 URZ, URZ, URZ, URZ ;  /* 0x0000003f3f3ff290 */ /* 0x000ff6000fffe03f */
[----:B------:R-:W-:Y:S01]  /*1be30*/  @!UPT UIADD3 URZ, URZ, URZ, URZ ;  /* 0x0000003f3f3ff290 */ /* 0x000fe2000fffe03f */
[----:B------:R-:W-:Y:S01]  /*1be40*/  STL.64 [R1+0x250], R4 ;  /* 0x0002500401007387 */ /* 0x000fe20000100a00 */
[----:B------:R0:W-:Y:S03]  /*1be50*/  STL.64 [R1+0x258], R6 ;  /* 0x0002580601007387 */ /* 0x0001e60000100a00 */
[----:B0-----:R-:W3:Y:S01]  /*1be60*/  LDL.LU.64 R6, [R1+0x1280] ;  /* 0x0012800001067983 */ /* 0x001ee20000300a00 */
[----:B------:R-:W-:Y:S02]  /*1be70*/  IMAD.MOV.U32 R5, RZ, RZ, R10 ;  /* 0x000000ffff057224 */ /* 0x000fe400078e000a */
[----:B------:R-:W-:Y:S02]  /*1be80*/  IMAD.MOV.U32 R4, RZ, RZ, R11 ;  /* 0x000000ffff047224 */ /* 0x000fe400078e000b */
[----:B------:R-:W4:Y:S01]  /*1be90*/  LDL.LU.64 R10, [R1+0x1278] ;  /* 0x00127800010a7983 */ /* 0x000f220000300a00 */
[----:B------:R-:W4:Y:S03]  /*1bea0*/  LDL.LU.64 R8, [R1+0x1270] ;  /* 0x0012700001087983 */ /* 0x000f260000300a00 */
[----:B---3--:R-:W-:Y:S01]  /*1beb0*/  STL.64 [R1+0x1218], R6 ;  /* 0x0012180601007387 */ /* 0x008fe20000100a00 */
[----:B------:R0:W-:Y:S03]  /*1bec0*/  STL.64 [R1+0x1210], R4 ;  /* 0x0012100401007387 */ /* 0x0001e60000100a00 */
[----:B0-----:R-:W3:Y:S01]  /*1bed0*/  LDL.LU R4, [R1+0x200] ;  /* 0x0002000001047983 */ /* 0x001ee20000300800 */
[----:B------:R-:W3:Y:S02]  /*1bee0*/  LDL.LU R5, [R1+0x204] ;  /* 0x0002040001057983 */ /* 0x000ee40000300800 */
[----:B------:R-:W3:Y:S02]  /*1bef0*/  LDL.LU R6, [R1+0x208] ;  /* 0x0002080001067983 */ /* 0x000ee40000300800 */
[----:B------:R-:W3:Y:S01]  /*1bf00*/  LDL.LU R7, [R1+0x20c] ;  /* 0x00020c0001077983 */ /* 0x000ee20000300800 */
[C---:B----4-:R-:W-:Y:S08]  /*1bf10*/  HMMA.16816.F32.BF16 R8, R12.reuse, R26, R8 ;  /* 0x0000001a0c08723c */ /* 0x050ff00000041808 */
[----:B--2---:R-:W-:Y:S01]  /*1bf20*/  HMMA.16816.F32.BF16 R16, R12, R22, R16 ;  /* 0x000000160c10723c */ /* 0x004fe20000041810 */
[----:B---3--:R-:W-:Y:S01]  /*1bf30*/  STL.64 [R1+0x1230], R6 ;  /* 0x0012300601007387 */ /* 0x008fe20000100a00 */
[----:B------:R0:W-:Y:S03]  /*1bf40*/  STL.64 [R1+0x1228], R4 ;  /* 0x0012280401007387 */ /* 0x0001e60000100a00 */
[----:B0-----:R-:W2:Y:S01]  /*1bf50*/  LDL.LU R4, [R1+0x210] ;  /* 0x0002100001047983 */ /* 0x001ea20000300800 */
[----:B------:R-:W2:Y:S02]  /*1bf60*/  LDL.LU R5, [R1+0x214] ;  /* 0x0002140001057983 */ /* 0x000ea40000300800 */
[----:B------:R-:W3:Y:S02]  /*1bf70*/  LDL.LU R6, [R1+0x218] ;  /* 0x0002180001067983 */ /* 0x000ee40000300800 */
[----:B------:R-:W3:Y:S02]  /*1bf80*/  LDL.LU R7, [R1+0x21c] ;  /* 0x00021c0001077983 */ /* 0x000ee40000300800 */
[----:B------:R-:W-:Y:S01]  /*1bf90*/  IMAD.MOV.U32 R0, RZ, RZ, R23 ;  /* 0x000000ffff007224 */ /* 0x000fe200078e0017 */
[----:B---3--:R-:W-:Y:S01]  /*1bfa0*/  STL.64 [R1+0x1248], R6 ;  /* 0x0012480601007387 */ /* 0x008fe20000100a00 */
[----:B--2---:R0:W-:Y:S03]  /*1bfb0*/  STL.64 [R1+0x1240], R4 ;  /* 0x0012400401007387 */ /* 0x0041e60000100a00 */
[----:B0-----:R-:W2:Y:S01]  /*1bfc0*/  LDL.LU R4, [R1+0x220] ;  /* 0x0002200001047983 */ /* 0x001ea20000300800 */
[----:B------:R-:W2:Y:S02]  /*1bfd0*/  LDL.LU R5, [R1+0x224] ;  /* 0x0002240001057983 */ /* 0x000ea40000300800 */
[----:B------:R-:W2:Y:S02]  /*1bfe0*/  LDL.LU R6, [R1+0x228] ;  /* 0x0002280001067983 */ /* 0x000ea40000300800 */
[----:B------:R-:W2:Y:S01]  /*1bff0*/  LDL.LU R7, [R1+0x22c] ;  /* 0x00022c0001077983 */ /* 0x000ea20000300800 */
[----:B------:R-:W-:Y:S01]  /*1c000*/  STL.64 [R1+0x240], R8 ;  /* 0x0002400801007387 */ /* 0x000fe20000100a00 */
[----:B------:R0:W-:Y:S03]  /*1c010*/  STL.64 [R1+0x248], R10 ;  /* 0x0002480a01007387 */ /* 0x0001e60000100a00 */
[----:B0-----:R-:W3:Y:S01]  /*1c020*/  LDL.LU.64 R10, [R1+0x1268] ;  /* 0x00126800010a7983 */ /* 0x001ee20000300a00 */
[----:B------:R-:W4:Y:S02]  /*1c030*/  LDL.LU R24, [R1+0x1e0] ;  /* 0x0001e00001187983 */ /* 0x000f240000300800 */
[----:B------:R-:W4:Y:S02]  /*1c040*/  LDL.LU R25, [R1+0x1e4] ;  /* 0x0001e40001197983 */ /* 0x000f240000300800 */
[----:B------:R-:W-:Y:S01]  /*1c050*/  STL.64 [R1+0x230], R16 ;  /* 0x0002301001007387 */ /* 0x000fe20000100a00 */
[----:B------:R0:W-:Y:S04]  /*1c060*/  STL.64 [R1+0x238], R18 ;  /* 0x0002381201007387 */ /* 0x0001e80000100a00 */
[----:B0-----:R-:W2:Y:S01]  /*1c070*/  LDL.LU R18, [R1+0x1260] ;  /* 0x0012600001127983 */ /* 0x001ea20000300800 */
[----:B------:R-:W2:Y:S02]  /*1c080*/  LDL.LU.64 R16, [R1+0x1258] ;  /* 0x0012580001107983 */ /* 0x000ea40000300a00 */
[----:B------:R-:W-:-:S02]  /*1c090*/  IMAD.MOV.U32 R19, RZ, RZ, R22 ;  /* 0x000000ffff137224 */ /* 0x000fc400078e0016 */
[----:B------:R-:W2:Y:S02]  /*1c0a0*/  LDL.LU.64 R22, [R1+0x1250] ;  /* 0x0012500001167983 */ /* 0x000ea40000300a00 */
[C---:B--2---:R-:W-:Y:S02]  /*1c0b0*/  HMMA.16816.F32.BF16 R20, R12.reuse, R22, R4 ;  /* 0x000000160c14723c */ /* 0x044fe40000041804 */
[----:B------:R-:W2:Y:S01]  /*1c0c0*/  LDL.LU.64 R6, [R1+0x1248] ;  /* 0x0012480001067983 */ /* 0x000ea20000300a00 */
[----:B------:R-:W2:Y:S11]  /*1c0d0*/  LDL.LU.64 R4, [R1+0x1240] ;  /* 0x0012400001047983 */ /* 0x000eb60000300a00 */
[----:B------:R-:W-:Y:S09]  /*1c0e0*/  @!UPT UIADD3 URZ, URZ, URZ, URZ ;  /* 0x0000003f3f3ff290 */ /* 0x000ff2000fffe03f */
[----:B------:R-:W-:Y:S01]  /*1c0f0*/  STL.64 [R1+0x220], R20 ;  /* 0x0002201401007387 */ /* 0x000fe20000100a00 */
[----:B------:R0:W-:Y:S03]  /*1c100*/  STL.64 [R1+0x228], R22 ;  /* 0x0002281601007387 */ /* 0x0001e60000100a00 */
[----:B0-----:R-:W2:Y:S02]  /*1c110*/  LDL.LU.64 R22, [R1+0x1238] ;  /* 0x0012380001167983 */ /* 0x001ea40000300a00 */
[----:B--2---:R-:W-:Y:S01]  /*1c120*/  HMMA.16816.F32.BF16 R4, R12, R22, R4 ;  /* 0x000000160c04723c */ /* 0x004fe20000041804 */
[----:B------:R-:W-:Y:S02]  /*1c130*/  IMAD.MOV.U32 R29, RZ, RZ, R22 ;  /* 0x000000ffff1d7224 */ /* 0x000fe400078e0016 */
[----:B------:R-:W-:Y:S11]  /*1c140*/  IMAD.MOV.U32 R28, RZ, RZ, R23 ;  /* 0x000000ffff1c7224 */ /* 0x000ff600078e0017 */
[----:B------:R-:W-:Y:S09]  /*1c150*/  @!UPT UIADD3 URZ, URZ, URZ, URZ ;  /* 0x0000003f3f3ff290 */ /* 0x000ff2000fffe03f */
[----:B------:R-:W-:Y:S01]  /*1c160*/  STL.64 [R1+0x210], R4 ;  /* 0x0002100401007387 */ /* 0x000fe20000100a00 */
[----:B------:R0:W-:Y:S03]  /*1c170*/  STL.64 [R1+0x218], R6 ;  /* 0x0002180601007387 */ /* 0x0001e60000100a00 */
[----:B0-----:R-:W2:Y:S01]  /*1c180*/  LDL.LU.64 R6, [R1+0x1230] ;  /* 0x0012300001067983 */ /* 0x001ea20000300a00 */
[----:B------:R-:W2:Y:S02]  /*1c190*/  LDL.LU.64 R4, [R1+0x1228] ;  /* 0x0012280001047983 */ /* 0x000ea40000300a00 */
[----:B------:R-:W2:Y:S02]  /*1c1a0*/  LDL.LU.64 R22, [R1+0x1220] ;  /* 0x0012200001167983 */ /* 0x000ea40000300a00 */
[----:B------:R-:W-:Y:S02]  /*1c1b0*/  IMAD.MOV.U32 R9, RZ, RZ, R26 ;  /* 0x000000ffff097224 */ /* 0x000fe400078e001a */
[----:B------:R-:W-:-:S02]  /*1c1c0*/  IMAD.MOV.U32 R8, RZ, RZ, R27 ;  /* 0x000000ffff087224 */ /* 0x000fc400078e001b */
[----:B------:R-:W-:Y:S02]  /*1c1d0*/  IMAD.MOV.U32 R26, RZ, RZ, R3 ;  /* 0x000000ffff1a7224 */ /* 0x000fe400078e0003 */
[----:B------:R-:W-:Y:S01]  /*1c1e0*/  IMAD.MOV.U32 R27, RZ, RZ, R2 ;  /* 0x000000ffff1b7224 */ /* 0x000fe200078e0002 */
[C---:B--2---:R-:W-:Y:S01]  /*1c1f0*/  HMMA.16816.F32.BF16 R4, R12.reuse, R22, R4 ;  /* 0x000000160c04723c */ /* 0x044fe20000041804 */
        /* <DEDUP_REMOVED lines=8> */
[----:B------:R-:W2:Y:S02]  /*1c280*/  LDL.LU.64 R20, [R1+0x1200] ;  /* 0x0012000001147983 */ /* 0x000ea40000300a00 */
[----:B--2---:R-:W-:Y:S11]  /*1c290*/  HMMA.16816.F32.BF16 R20, R12, R6, R20 ;  /* 0x000000060c14723c */ /* 0x004ff60000041814 */
[----:B------:R-:W-:Y:S11]  /*1c2a0*/  @!UPT UIADD3 URZ, URZ, URZ, URZ ;  /* 0x0000003f3f3ff290 */ /* 0x000ff6000fffe03f */
[----:B------:R-:W-:Y:S01]  /*1c2b0*/  @!UPT UIADD3 URZ, URZ, URZ, URZ ;  /* 0x0000003f3f3ff290 */ /* 0x000fe2000fffe03f */
[----:B------:R0:W-:Y:S01]  /*1c2c0*/  STL.64 [R1+0x1f0], R20 ;  /* 0x0001f01401007387 */ /* 0x0001e20000100a00 */
[----:B------:R1:W-:Y:S03]  /*1c2d0*/  STL.64 [R1+0x1f8], R22 ;  /* 0x0001f81601007387 */ /* 0x0003e60000100a00 */
[----:B0-----:R-:W2:Y:S01]  /*1c2e0*/  LDL.LU R20, [R1+0x190] ;  /* 0x0001900001147983 */ /* 0x001ea20000300800 */
[----:B------:R-:W2:Y:S02]  /*1c2f0*/  LDL.LU R21, [R1+0x194] ;  /* 0x0001940001157983 */ /* 0x000ea40000300800 */
[----:B-1----:R-:W2:Y:S02]  /*1c300*/  LDL.LU R22, [R1+0x198] ;  /* 0x0001980001167983 */ /* 0x002ea40000300800 */
[----:B------:R-:W2:Y:S02]  /*1c310*/  LDL.LU R23, [R1+0x19c] ;  /* 0x00019c0001177983 */ /* 0x000ea40000300800 */
[----:B--2---:R-:W-:Y:S01]  /*1c320*/  STL.64 [R1+0x11a0], R22 ;  /* 0x0011a01601007387 */ /* 0x004fe20000100a00 */
[----:B------:R0:W-:Y:S03]  /*1c330*/  STL.64 [R1+0x1198], R20 ;  /* 0x0011981401007387 */ /* 0x0001e60000100a00 */
[----:B0-----:R-:W2:Y:S01]  /*1c340*/  LDL.LU R20, [R1+0x1a0] ;  /* 0x0001a00001147983 */ /* 0x001ea20000300800 */
[----:B------:R-:W2:Y:S02]  /*1c350*/  LDL.LU R21, [R1+0x1a4] ;  /* 0x0001a40001157983 */ /* 0x000ea40000300800 */
[----:B---3--:R-:W-:-:S02]  /*1c360*/  IMAD.MOV.U32 R22, RZ, RZ, R10 ;  /* 0x000000ffff167224 */ /* 0x008fc400078e000a */
[----:B------:R-:W-:Y:S01]  /*1c370*/  IMAD.MOV.U32 R23, RZ, RZ, R11 ;  /* 0x000000ffff177224 */ /* 0x000fe200078e000b */
[----:B------:R-:W4:Y:S01]  /*1c380*/  LDL.LU R10, [R1+0x11fc] ;  /* 0x0011fc00010a7983 */ /* 0x000f220000300800 */
[----:B------:R-:W4:Y:S03]  /*1c390*/  LDL.LU R11, [R1+0x11f8] ;  /* 0x0011f800010b7983 */ /* 0x000f260000300800 */
[----:B------:R0:W-:Y:S02]  /*1c3a0*/  STL.64 [R1+0x11b0], R22 ;  /* 0x0011b01601007387 */ /* 0x0001e40000100a00 */
[----:B0-----:R-:W-:Y:S02]  /*1c3b0*/  IMAD.MOV.U32 R22, RZ, RZ, R19 ;  /* 0x000000ffff167224 */ /* 0x001fe400078e0013 */
[----:B------:R-:W-:Y:S01]  /*1c3c0*/  IMAD.MOV.U32 R23, RZ, RZ, R0 ;  /* 0x000000ffff177224 */ /* 0x000fe200078e0000 */
[----:B--2---:R-:W-:Y:S01]  /*1c3d0*/  STL.64 [R1+0x11a8], R20 ;  /* 0x0011a81401007387 */ /* 0x004fe20000100a00 */
[----:B------:R-:W2:Y:S02]  /*1c3e0*/  LDL.LU R19, [R1+0x11f4] ;  /* 0x0011f40001137983 */ /* 0x000ea40000300800 */
[----:B------:R-:W3:Y:S02]  /*1c3f0*/  LDL.LU R0, [R1+0x11f0] ;  /* 0x0011f00001007983 */ /* 0x000ee40000300800 */
[----:B------:R0:W-:Y:S02]  /*1c400*/  STL.64 [R1+0x11c0], R22 ;  /* 0x0011c01601007387 */ /* 0x0001e40000100a00 */
[----:B0-----:R-:W-:-:S02]  /*1c410*/  IMAD.MOV.U32 R22, RZ, RZ, R9 ;  /* 0x000000ffff167224 */ /* 0x001fc400078e0009 */
[----:B------:R-:W-:-:S05]  /*1c420*/  IMAD.MOV.U32 R23, RZ, RZ, R8 ;  /* 0x000000ffff177224 */ /* 0x000fca00078e0008 */
[----:B------:R0:W-:Y:S01]  /*1c430*/  STL.64 [R1+0x11d8], R22 ;  /* 0x0011d81601007387 */ /* 0x0001e20000100a00 */
[----:B------:R4:W-:Y:S02]  /*1c440*/  STL.64 [R1+0x1188], R6 ;  /* 0x0011880601007387 */ /* 0x0009e40000100a00 */
[----:B0-----:R-:W-:Y:S02]  /*1c450*/  IMAD.MOV.U32 R22, RZ, RZ, R5 ;  /* 0x000000ffff167224 */ /* 0x001fe400078e0005 */
[----:B------:R-:W-:Y:S02]  /*1c460*/  IMAD.MOV.U32 R23, RZ, RZ, R4 ;  /* 0x000000ffff177224 */ /* 0x000fe400078e0004 */
[----:B----4-:R-:W-:Y:S01]  /*1c470*/  HMMA.16816.F32.BF16 R4, R12, R10, R24 ;  /* 0x0000000a0c04723c */ /* 0x010fe20000041818 */
[----:B------:R0:W-:Y:S01]  /*1c480*/  STL.64 [R1+0x11b8], R10 ;  /* 0x0011b80a01007387 */ /* 0x0001e20000100a00 */
[----:B------:R-:W4:Y:S11]  /*1c490*/  LDL.LU R8, [R1+0x1b0] ;  /* 0x0001b00001087983 */ /* 0x000f360000300800 */
[----:B------:R-:W-:Y:S10]  /*1c4a0*/  @!UPT UIADD3 URZ, URZ, URZ, URZ ;  /* 0x0000003f3f3ff290 */ /* 0x000ff4000fffe03f */
[----:B------:R-:W-:Y:S01]  /*1c4b0*/  STL.64 [R1+0x1e0], R4 ;  /* 0x0001e00401007387 */ /* 0x000fe20000100a00 */
[----:B------:R-:W-:Y:S02]  /*1c4c0*/  STL.64 [R1+0x1e8], R6 ;  /* 0x0001e80601007387 */ /* 0x000fe40000100a00 */
[----:B------:R-:W4:Y:S02]  /*1c4d0*/  LDL.LU R9, [R1+0x1b4] ;  /* 0x0001b40001097983 */ /* 0x000f240000300800 */
[----:B0-----:R-:W2:Y:S01]  /*1c4e0*/  LDL.LU R10, [R1+0x1b8] ;  /* 0x0001b800010a7983 */ /* 0x001ea20000300800 */
[----:B------:R-:W2:Y:S04]  /*1c4f0*/  LDL.LU R11, [R1+0x1bc] ;  /* 0x0001bc00010b7983 */ /* 0x000ea80000300800 */
[----:B--2---:R-:W-:Y:S01]  /*1c500*/  STL.64 [R1+0x11d0], R10 ;  /* 0x0011d00a01007387 */ /* 0x004fe20000100a00 */
[----:B----4-:R0:W-:Y:S03]  /*1c510*/  STL.64 [R1+0x11c8], R8 ;  /* 0x0011c80801007387 */ /* 0x0101e60000100a00 */
[----:B0-----:R-:W2:Y:S01]  /*1c520*/  LDL.LU R8, [R1+0x1c0] ;  /* 0x0001c00001087983 */ /* 0x001ea20000300800 */
[----:B------:R-:W2:Y:S02]  /*1c530*/  LDL.LU R9, [R1+0x1c4] ;  /* 0x0001c40001097983 */ /* 0x000ea40000300800 */
[----:B------:R-:W4:Y:S02]  /*1c540*/  LDL.LU R10, [R1+0x1c8] ;  /* 0x0001c800010a7983 */ /* 0x000f240000300800 */
[----:B------:R-:W4:Y:S02]  /*1c550*/  LDL.LU R11, [R1+0x1cc] ;  /* 0x0001cc00010b7983 */ /* 0x000f240000300800 */
[----:B----4-:R-:W-:Y:S01]  /*1c560*/  STL.64 [R1+0x11e8], R10 ;  /* 0x0011e80a01007387 */ /* 0x010fe20000100a00 */
[----:B--2---:R0:W-:Y:S03]  /*1c570*/  STL.64 [R1+0x11e0], R8 ;  /* 0x0011e00801007387 */ /* 0x0041e60000100a00 */
[----:B0-----:R-:W2:Y:S01]  /*1c580*/  LDL.LU R8, [R1+0x1d0] ;  /* 0x0001d00001087983 */ /* 0x001ea20000300800 */
[----:B------:R-:W2:Y:S02]  /*1c590*/  LDL.LU R9, [R1+0x1d4] ;  /* 0x0001d40001097983 */ /* 0x000ea40000300800 */
[----:B------:R-:W2:Y:S02]  /*1c5a0*/  LDL.LU R10, [R1+0x1d8] ;  /* 0x0001d800010a7983 */ /* 0x000ea40000300800 */
[----:B------:R-:W2:Y:S01]  /*1c5b0*/  LDL.LU R11, [R1+0x1dc] ;  /* 0x0001dc00010b7983 */ /* 0x000ea20000300800 */
[----:B------:R-:W4:Y:S01]  /*1c5c0*/  LDL.LU R4, [R1+0x180] ;  /* 0x0001800001047983 */ /* 0x000f220000300800 */
[----:B------:R-:W4:Y:S02]  /*1c5d0*/  LDL.LU R5, [R1+0x184] ;  /* 0x0001840001057983 */ /* 0x000f240000300800 */
[----:B------:R-:W4:Y:S02]  /*1c5e0*/  LDL.LU R6, [R1+0x188] ;  /* 0x0001880001067983 */ /* 0x000f240000300800 */
[----:B------:R-:W4:Y:S01]  /*1c5f0*/  LDL.LU R7, [R1+0x18c] ;  /* 0x00018c0001077983 */ /* 0x000f220000300800 */
[----:B------:R-:W3:Y:S01]  /*1c600*/  LDL.LU R24, [R1+0x170] ;  /* 0x0001700001187983 */ /* 0x000ee20000300800 */
[----:B------:R-:W3:Y:S02]  /*1c610*/  LDL.LU R25, [R1+0x174] ;  /* 0x0001740001197983 */ /* 0x000ee40000300800 */
[----:B------:R-:W3:Y:S02]  /*1c620*/  LDL.LU R26, [R1+0x178] ;  /* 0x00017800011a7983 */ /* 0x000ee40000300800 */
[----:B------:R-:W3:Y:S01]  /*1c630*/  LDL.LU R27, [R1+0x17c] ;  /* 0x00017c00011b7983 */ /* 0x000ee20000300800 */
[----:B------:R-:W3:Y:S01]  /*1c640*/  LDL.LU R12, [R1+0x60] ;  /* 0x00006000010c7983 */ /* 0x000ee20000300800 */
[----:B------:R-:W3:Y:S02]  /*1c650*/  LDL.LU R13, [R1+0x64] ;  /* 0x00006400010d7983 */ /* 0x000ee40000300800 */
[----:B------:R-:W3:Y:S02]  /*1c660*/  LDL.LU R14, [R1+0x68] ;  /* 0x00006800010e7983 */ /* 0x000ee40000300800 */
[----:B------:R-:W3:Y:S01]  /*1c670*/  LDL.LU R15, [R1+0x6c] ;  /* 0x00006c00010f7983 */ /* 0x000ee20000300800 */
[C---:B--2---:R-:W-:Y:S01]  /*1c680*/  HMMA.16816.F32.BF16 R20, R16.reuse, R22, R8 ;  /* 0x000000161014723c */ /* 0x044fe20000041808 */
[----:B---3--:R0:W-:Y:S01]  /*1c690*/  STL.64 [R1+0x1068], R14 ;  /* 0x0010680e01007387 */ /* 0x0081e20000100a00 */
[----:B------:R-:W-:Y:S03]  /*1c6a0*/  STL.64 [R1+0x1060], R12 ;  /* 0x0010600c01007387 */ /* 0x000fe60000100a00 */
[----:B0-----:R-:W2:Y:S01]  /*1c6b0*/  LDL.LU.64 R14, [R1+0x28] ;  /* 0x00002800010e7983 */ /* 0x001ea20000300a00 */
[----:B------:R-:W3:Y:S02]  /*1c6c0*/  LDL.LU.64 R10, [R1+0x11e8] ;  /* 0x0011e800010a7983 */ /* 0x000ee40000300a00 */
[----:B------:R-:W3:Y:S11]  /*1c6d0*/  LDL.LU.64 R8, [R1+0x11e0] ;  /* 0x0011e00001087983 */ /* 0x000ef60000300a00 */
[----:B------:R-:W-:Y:S04]  /*1c6e0*/  @!UPT UIADD3 URZ, URZ, URZ, URZ ;  /* 0x0000003f3f3ff290 */ /* 0x000fe8000fffe03f */
[----:B------:R-:W-:Y:S01]  /*1c6f0*/  STL.64 [R1+0x1d0], R20 ;  /* 0x0001d01401007387 */ /* 0x000fe20000100a00 */
[----:B------:R0:W-:Y:S04]  /*1c700*/  STL.64 [R1+0x1d8], R22 ;  /* 0x0001d81601007387 */ /* 0x0001e80000100a00 */
[----:B0-----:R-:W3:Y:S02]  /*1c710*/  LDL.LU.64 R22, [R1+0x11d8] ;  /* 0x0011d80001167983 */ /* 0x001ee40000300a00 */
[C---:B---3--:R-:W-:Y:S02]  /*1c720*/  HMMA.16816.F32.BF16 R20, R16.reuse, R22, R8 ;  /* 0x000000161014723c */ /* 0x048fe40000041808 */
[----:B------:R-:W3:Y:S01]  /*1c730*/  LDL.LU.64 R10, [R1+0x11d0] ;  /* 0x0011d000010a7983 */ /* 0x000ee20000300a00 */
[----:B------:R-:W3:Y:S11]  /*1c740*/  LDL.LU.64 R8, [R1+0x11c8] ;  /* 0x0011c80001087983 */ /* 0x000ef60000300a00 */
[----:B------:R-:W-:Y:S09]  /*1c750*/  @!UPT UIADD3 URZ, URZ, URZ, URZ ;  /* 0x0000003f3f3ff290 */ /* 0x000ff2000fffe03f */
[----:B------:R-:W-:Y:S01]  /*1c760*/  STL.64 [R1+0x1c0], R20 ;  /* 0x0001c01401007387 */ /* 0x000fe20000100a00 */
[----:B------:R0:W-:Y:S03]  /*1c770*/  STL.64 [R1+0x1c8], R22 ;  /* 0x0001c81601007387 */ /* 0x0001e60000100a00 */
[----:B0-----:R-:W3:Y:S02]  /*1c780*/  LDL.LU.64 R22, [R1+0x11c0] ;  /* 0x0011c00001167983 */ /* 0x001ee40000300a00 */
[C---:B---3--:R-:W-:Y:S02]  /*1c790*/  HMMA.16816.F32.BF16 R20, R16.reuse, R22, R8 ;  /* 0x000000161014723c */ /* 0x048fe40000041808 */
[----:B------:R-:W3:Y:S11]  /*1c7a0*/  LDL.LU.64 R10, [R1+0x11b8] ;  /* 0x0011b800010a7983 */ /* 0x000ef60000300a00 */
[----:B------:R-:W-:Y:S10]  /*1c7b0*/  @!UPT UIADD3 URZ, URZ, URZ, URZ ;  /* 0x0000003f3f3ff290 */ /* 0x000ff4000fffe03f */
[----:B------:R-:W-:Y:S01]  /*1c7c0*/  STL.64 [R1+0x1b0], R20 ;  /* 0x0001b01401007387 */ /* 0x000fe20000100a00 */
[----:B------:R0:W-:Y:S03]  /*1c7d0*/  STL.64 [R1+0x1b8], R22 ;  /* 0x0001b81601007387 */ /* 0x0001e60000100a00 */
[----:B0-----:R-:W3:Y:S01]  /*1c7e0*/  LDL.LU.64 R22, [R1+0x11b0] ;  /* 0x0011b00001167983 */ /* 0x001ee20000300a00 */
[----:B------:R-:W3:Y:S02]  /*1c7f0*/  LDL.LU.64 R20, [R1+0x11a8] ;  /* 0x0011a80001147983 */ /* 0x000ee40000300a00 */
[----:B--2---:R-:W-:Y:S02]  /*1c800*/  IMAD.MOV.U32 R9, RZ, RZ, R14 ;  /* 0x000000ffff097224 */ /* 0x004fe400078e000e */
[----:B------:R-:W-:Y:S01]  /*1c810*/  IMAD.MOV.U32 R8, RZ, RZ, R15 ;  /* 0x000000ffff087224 */ /* 0x000fe200078e000f */
[----:B---3--:R-:W-:Y:S11]  /*1c820*/  HMMA.16816.F32.BF16 R20, R16, R14, R20 ;  /* 0x0000000e1014723c */ /* 0x008ff60000041814 */
[----:B------:R-:W-:Y:S11]  /*1c830*/  @!UPT UIADD3 URZ, URZ, URZ, URZ ;  /* 0x0000003f3f3ff290 */ /* 0x000ff6000fffe03f */
[----:B------:R-:W-:Y:S01]  /*1c840*/  @!UPT UIADD3 URZ, URZ, URZ, URZ ;  /* 0x0000003f3f3ff290 */ /* 0x000fe2000fffe03f */
[----:B------:R-:W-:Y:S01]  /*1c850*/  STL.64 [R1+0x1a0], R20 ;  /* 0x0001a01401007387 */ /* 0x000fe20000100a00 */
[----:B------:R0:W-:Y:S03]  /*1c860*/  STL.64 [R1+0x1a8], R22 ;  /* 0x0001a81601007387 */ /* 0x0001e60000100a00 */
[----:B0-----:R-:W2:Y:S01]  /*1c870*/  LDL.LU.64 R22, [R1+0x11a0] ;  /* 0x0011a00001167983 */ /* 0x001ea20000300a00 */
[----:B------:R-:W2:Y:S02]  /*1c880*/  LDL.LU.64 R20, [R1+0x1198] ;  /* 0x0011980001147983 */ /* 0x000ea40000300a00 */
[----:B------:R-:W3:Y:S02]  /*1c890*/  LDL.LU R12, [R1+0x80] ;  /* 0x00008000010c7983 */ /* 0x000ee40000300800 */
[----:B------:R-:W3:Y:S01]  /*1c8a0*/  LDL.LU R13, [R1+0x84] ;  /* 0x00008400010d7983 */ /* 0x000ee20000300800 */
[----:B------:R-:W2:Y:S01]  /*1c8b0*/  LDL.LU R14, [R1+0x88] ;  /* 0x00008800010e7983 */ /* 0x000ea20000300800 */
[----:B------:R-:W2:Y:S03]  /*1c8c0*/  LDL.LU R15, [R1+0x8c] ;  /* 0x00008c00010f7983 */ /* 0x000ea60000300800 */
[----:B--2---:R0:W-:Y:S02]  /*1c8d0*/  STL.64 [R1+0x1078], R14 ;  /* 0x0010780e01007387 */ /* 0x0041e40000100a00 */
[----:B0-----:R-:W-:-:S02]  /*1c8e0*/  IMAD.MOV.U32 R14, RZ, RZ, R29 ;  /* 0x000000ffff0e7224 */ /* 0x001fc400078e001d */
[----:B------:R-:W-:-:S07]  /*1c8f0*/  IMAD.MOV.U32 R15, RZ, RZ, R28 ;  /* 0x000000ffff0f7224 */ /* 0x000fce00078e001c */
[----:B------:R-:W-:Y:S01]  /*1c900*/  HMMA.16816.F32.BF16 R20, R16, R14, R20 ;  /* 0x0000000e1014723c */ /* 0x000fe20000041814 */
[----:B---3--:R-:W-:Y:S01]  /*1c910*/  STL.64 [R1+0x1070], R12 ;  /* 0x0010700c01007387 */ /* 0x008fe20000100a00 */
[----:B------:R-:W2:Y:S02]  /*1c920*/  LDL.LU R29, [R1+0x1194] ;  /* 0x00119400011d7983 */ /* 0x000ea40000300800 */
[----:B------:R-:W3:Y:S11]  /*1c930*/  LDL.LU R28, [R1+0x1190] ;  /* 0x00119000011c7983 */ /* 0x000ef60000300800 */
[----:B------:R-:W-:Y:S08]  /*1c940*/  @!UPT UIADD3 URZ, URZ, URZ, URZ ;  /* 0x0000003f3f3ff290 */ /* 0x000ff0000fffe03f */
[----:B------:R0:W-:Y:S01]  /*1c950*/  STL.64 [R1+0x190], R20 ;  /* 0x0001901401007387 */ /* 0x0001e20000100a00 */
[----:B------:R1:W-:Y:S03]  /*1c960*/  STL.64 [R1+0x198], R22 ;  /* 0x0001981601007387 */ /* 0x0003e60000100a00 */
[----:B0-----:R-:W2:Y:S01]  /*1c970*/  LDL.LU R20, [R1+0x160] ;  /* 0x0001600001147983 */ /* 0x001ea20000300800 */
[----:B------:R-:W2:Y:S02]  /*1c980*/  LDL.LU R21, [R1+0x164] ;  /* 0x0001640001157983 */ /* 0x000ea40000300800 */
[----:B-1----:R-:W2:Y:S02]  /*1c990*/  LDL.LU R22, [R1+0x168] ;  /* 0x0001680001167983 */ /* 0x002ea40000300800 */
[----:B------:R-:W2:Y:S01]  /*1c9a0*/  LDL.LU R23, [R1+0x16c] ;  /* 0x00016c0001177983 */ /* 0x000ea20000300800 */
[----:B------:R0:W-:Y:S02]  /*1c9b0*/  STL.64 [R1+0x1168], R14 ;  /* 0x0011680e01007387 */ /* 0x0001e40000100a00 */
[----:B0-----:R-:W-:-:S02]  /*1c9c0*/  IMAD.MOV.U32 R14, RZ, RZ, R3 ;  /* 0x000000ffff0e7224 */ /* 0x001fc400078e0003 */
[----:B------:R-:W-:-:S07]  /*1c9d0*/  IMAD.MOV.U32 R15, RZ, RZ, R2 ;  /* 0x000000ffff0f7224 */ /* 0x000fce00078e0002 */
[----:B----4-:R-:W-:Y:S01]  /*1c9e0*/  HMMA.16816.F32.BF16 R12, R16, R14, R4 ;  /* 0x0000000e100c723c */ /* 0x010fe20000041804 */
[----:B------:R-:W4:Y:S11]  /*1c9f0*/  LDL.LU.64 R6, [R1+0x1188] ;  /* 0x0011880001067983 */ /* 0x000f360000300a00 */
[----:B------:R-:W-:Y:S11]  /*1ca00*/  @!UPT UIADD3 URZ, URZ, URZ, URZ ;  /* 0x0000003f3f3ff290 */ /* 0x000ff6000fffe03f */
[----:B------:R4:W-:Y:S01]  /*1ca10*/  STL.64 [R1+0x180], R12 ;  /* 0x0001800c01007387 */ /* 0x0009e20000100a00 */
[----:B------:R-:W-:Y:S02]  /*1ca20*/  IMAD.MOV.U32 R3, RZ, RZ, R14 ;  /* 0x000000ffff037224 */ /* 0x000fe400078e000e */
[----:B------:R-:W-:-:S05]  /*1ca30*/  IMAD.MOV.U32 R2, RZ, RZ, R15 ;  /* 0x000000ffff027224 */ /* 0x000fca00078e000f */
[----:B------:R-:W-:Y:S01]  /*1ca40*/  STL [R1+0x105c], R2 ;  /* 0x00105c0201007387 */ /* 0x000fe20000100800 */
[----:B------:R-:W-:Y:S01]  /*1ca50*/  STL [R1+0x1058], R3 ;  /* 0x0010580301007387 */ /* 0x000fe20000100800 */
[C---:B----4-:R-:W-:Y:S02]  /*1ca60*/  HMMA.16816.F32.BF16 R12, R16.reuse, R6, R24 ;  /* 0x00000006100c723c */ /* 0x050fe40000041818 */
[----:B------:R-:W4:Y:S11]  /*1ca70*/  LDL.LU R24, [R1+0x120] ;  /* 0x0001200001187983 */ /* 0x000f360000300800 */
[----:B------:R-:W-:Y:S10]  /*1ca80*/  @!UPT UIADD3 URZ, URZ, URZ, URZ ;  /* 0x0000003f3f3ff290 */ /* 0x000ff4000fffe03f */
[----:B------:R0:W-:Y:S01]  /*1ca90*/  STL.64 [R1+0x170], R12 ;  /* 0x0001700c01007387 */ /* 0x0001e20000100a00 */
[----:B------:R1:W-:Y:S02]  /*1caa0*/  STL.64 [R1+0x178], R14 ;  /* 0x0001780e01007387 */ /* 0x0003e40000100a00 */
[----:B------:R-:W4:Y:S02]  /*1cab0*/  LDL.LU R25, [R1+0x124] ;  /* 0x0001240001197983 */ /* 0x000f240000300800 */
[----:B------:R-:W2:Y:S01]  /*1cac0*/  LDL.LU R26, [R1+0x128] ;  /* 0x00012800011a7983 */ /* 0x000ea20000300800 */
[----:B------:R-:W2:Y:S04]  /*1cad0*/  LDL.LU R27, [R1+0x12c] ;  /* 0x00012c00011b7983 */ /* 0x000ea80000300800 */
[----:B0-----:R-:W3:Y:S01]  /*1cae0*/  LDL.LU R12, [R1+0x150] ;  /* 0x00015000010c7983 */ /* 0x001ee20000300800 */
[----:B------:R-:W3:Y:S02]  /*1caf0*/  LDL.LU R13, [R1+0x154] ;  /* 0x00015400010d7983 */ /* 0x000ee40000300800 */
[----:B-1----:R-:W3:Y:S02]  /*1cb00*/  LDL.LU R14, [R1+0x158] ;  /* 0x00015800010e7983 */ /* 0x002ee40000300800 */
[----:B------:R-:W3:Y:S01]  /*1cb10*/  LDL.LU R15, [R1+0x15c] ;  /* 0x00015c00010f7983 */ /* 0x000ee20000300800 */
[----:B--2---:R-:W-:Y:S01]  /*1cb20*/  STL.64 [R1+0x1148], R26 ;  /* 0x0011481a01007387 */ /* 0x004fe20000100a00 */
[----:B----4-:R0:W-:Y:S03]  /*1cb30*/  STL.64 [R1+0x1140], R24 ;  /* 0x0011401801007387 */ /* 0x0101e60000100a00 */
[----:B0-----:R-:W2:Y:S01]  /*1cb40*/  LDL.LU R24, [R1+0x130] ;  /* 0x0001300001187983 */ /* 0x001ea20000300800 */
[----:B------:R-:W2:Y:S02]  /*1cb50*/  LDL.LU R25, [R1+0x134] ;  /* 0x0001340001197983 */ /* 0x000ea40000300800 */
[----:B------:R-:W4:Y:S02]  /*1cb60*/  LDL.LU R26, [R1+0x138] ;  /* 0x00013800011a7983 */ /* 0x000f240000300800 */
[----:B------:R-:W4:Y:S01]  /*1cb70*/  LDL.LU R27, [R1+0x13c] ;  /* 0x00013c00011b7983 */ /* 0x000f220000300800 */
[----:B------:R-:W-:Y:S01]  /*1cb80*/  HMMA.16816.F32.BF16 R16, R16, R10, R20 ;  /* 0x0000000a1010723c */ /* 0x000fe20000041814 */
[----:B----4-:R0:W-:Y:S01]  /*1cb90*/  STL.64 [R1+0x1158], R26 ;  /* 0x0011581a01007387 */ /* 0x0101e20000100a00 */
[----:B--2---:R-:W-:Y:S03]  /*1cba0*/  STL.64 [R1+0x1150], R24 ;  /* 0x0011501801007387 */ /* 0x004fe60000100a00 */
[----:B0-----:R-:W2:Y:S11]  /*1cbb0*/  LDL.LU.64 R26, [R1+0x48] ;  /* 0x00004800011a7983 */ /* 0x001eb60000300a00 */
[----:B------:R-:W-:Y:S08]  /*1cbc0*/  @!UPT UIADD3 URZ, URZ, URZ, URZ ;  /* 0x0000003f3f3ff290 */ /* 0x000ff0000fffe03f */
[----:B------:R-:W-:Y:S02]  /*1cbd0*/  IMAD.MOV.U32 R2, RZ, RZ, R18 ;  /* 0x000000ffff027224 */ /* 0x000fe400078e0012 */
[----:B------:R-:W-:Y:S02]  /*1cbe0*/  IMAD.MOV.U32 R18, RZ, RZ, R29 ;  /* 0x000000ffff127224 */ /* 0x000fe400078e001d */
[----:B------:R-:W-:Y:S01]  /*1cbf0*/  IMAD.MOV.U32 R3, RZ, RZ, R19 ;  /* 0x000000ffff037224 */ /* 0x000fe200078e0013 */
[----:B--2---:R0:W-:Y:S04]  /*1cc00*/  STL.64 [R1+0x1160], R26 ;  /* 0x0011601a01007387 */ /* 0x0041e80000100a00 */
[----:B0-----:R-:W3:Y:S01]  /*1cc10*/  LDL.LU.64 R26, [R1+0x58] ;  /* 0x00005800011a7983 */ /* 0x001ee20000300a00 */
[----:B------:R0:W-:Y:S02]  /*1cc20*/  STL.64 [R1+0x1120], R6 ;  /* 0x0011200601007387 */ /* 0x0001e40000100a00 */
[----:B------:R-:W2:Y:S02]  /*1cc30*/  LDL.LU R4, [R1+0x140] ;  /* 0x0001400001047983 */ /* 0x000ea40000300800 */
[----:B------:R-:W2:Y:S01]  /*1cc40*/  LDL.LU R5, [R1+0x144] ;  /* 0x0001440001057983 */ /* 0x000ea20000300800 */
[----:B0-----:R-:W2:Y:S01]  /*1cc50*/  LDL.LU R6, [R1+0x148] ;  /* 0x0001480001067983 */ /* 0x001ea20000300800 */
[----:B------:R-:W2:Y:S02]  /*1cc60*/  LDL.LU R7, [R1+0x14c] ;  /* 0x00014c0001077983 */ /* 0x000ea40000300800 */
[----:B------:R-:W3:Y:S02]  /*1cc70*/  LDL.LU.64 R22, [R1+0x1180] ;  /* 0x0011800001167983 */ /* 0x000ee40000300a00 */
[----:B------:R-:W3:Y:S01]  /*1cc80*/  LDL.LU.64 R20, [R1+0x1178] ;  /* 0x0011780001147983 */ /* 0x000ee20000300a00 */
[----:B------:R0:W-:Y:S04]  /*1cc90*/  STL.64 [R1+0x160], R16 ;  /* 0x0001601001007387 */ /* 0x0001e80000100a00 */
[----:B0-----:R-:W4:Y:S01]  /*1cca0*/  LDL.LU R16, [R1+0x70] ;  /* 0x0000700001107983 */ /* 0x001f220000300800 */
[----:B------:R-:W4:Y:S02]  /*1ccb0*/  LDL.LU R17, [R1+0x74] ;  /* 0x0000740001117983 */ /* 0x000f240000300800 */
[----:B------:R-:W2:Y:S02]  /*1ccc0*/  LDL.LU R29, [R1+0x1174] ;  /* 0x00117400011d7983 */ /* 0x000ea40000300800 */
[----:B------:R-:W2:Y:S02]  /*1ccd0*/  LDL.LU R19, [R1+0x7c] ;  /* 0x00007c0001137983 */ /* 0x000ea40000300800 */
[----:B--2---:R-:W-:Y:S01]  /*1cce0*/  STL.64 [R1+0x1088], R18 ;  /* 0x0010881201007387 */ /* 0x004fe20000100a00 */
[----:B----4-:R0:W-:Y:S03]  /*1ccf0*/  STL.64 [R1+0x1080], R16 ;  /* 0x0010801001007387 */ /* 0x0101e60000100a00 */
[----:B0-----:R-:W2:Y:S01]  /*1cd00*/  LDL.LU R16, [R1+0x90] ;  /* 0x0000900001107983 */ /* 0x001ea20000300800 */
[----:B------:R-:W2:Y:S02]  /*1cd10*/  LDL.LU R17, [R1+0x94] ;  /* 0x0000940001117983 */ /* 0x000ea40000300800 */
[----:B------:R-:W4:Y:S01]  /*1cd20*/  LDL.LU R18, [R1+0x98] ;  /* 0x0000980001127983 */ /* 0x000f220000300800 */
[----:B---3--:R-:W-:Y:S01]  /*1cd30*/  HMMA.16816.F32.BF16 R12, R20, R26, R12 ;  /* 0x0000001a140c723c */ /* 0x008fe2000004180c */
[----:B------:R-:W-:-:S02]  /*1cd40*/  IMAD.MOV.U32 R19, RZ, RZ, R29 ;  /* 0x000000ffff137224 */ /* 0x000fc400078e001d */
[----:B------:R-:W3:Y:S04]  /*1cd50*/  LDL.LU R29, [R1+0x1170] ;  /* 0x00117000011d7983 */ /* 0x000ee80000300800 */
[----:B----4-:R-:W-:Y:S01]  /*1cd60*/  STL.64 [R1+0x1098], R18 ;  /* 0x0010981201007387 */ /* 0x010fe20000100a00 */
[----:B--2---:R-:W-:Y:S11]  /*1cd70*/  STL.64 [R1+0x1090], R16 ;  /* 0x0010901001007387 */ /* 0x004ff60000100a00 */
[----:B------:R-:W-:Y:S04]  /*1cd80*/  @!UPT UIADD3 URZ, URZ, URZ, URZ ;  /* 0x0000003f3f3ff290 */ /* 0x000fe8000fffe03f */
[----:B------:R0:W-:Y:S02]  /*1cd90*/  STL.64 [R1+0x150], R12 ;  /* 0x0001500c01007387 */ /* 0x0001e40000100a00 */
[----:B------:R1:W-:Y:S02]  /*1cda0*/  STL.64 [R1+0x158], R14 ;  /* 0x0001580e01007387 */ /* 0x0003e40000100a00 */
[----:B0-----:R-:W-:Y:S01]  /*1cdb0*/  IMAD.MOV.U32 R13, RZ, RZ, R26 ;  /* 0x000000ffff0d7224 */ /* 0x001fe200078e001a */
[----:B-1----:R-:W2:Y:S01]  /*1cdc0*/  LDL.LU.64 R14, [R1+0x1168] ;  /* 0x00116800010e7983 */ /* 0x002ea20000300a00 */
[----:B------:R-:W-:Y:S02]  /*1cdd0*/  IMAD.MOV.U32 R12, RZ, RZ, R27 ;  /* 0x000000ffff0c7224 */ /* 0x000fe400078e001b */
[----:B------:R-:W4:Y:S02]  /*1cde0*/  LDL.LU.64 R26, [R1+0x1160] ;  /* 0x00116000011a7983 */ /* 0x000f240000300a00 */
[----:B------:R-:W-:Y:S01]  /*1cdf0*/  IMAD.MOV.U32 R19, RZ, RZ, R8 ;  /* 0x000000ffff137224 */ /* 0x000fe200078e0008 */
[C---:B----4-:R-:W-:Y:S11]  /*1ce00*/  HMMA.16816.F32.BF16 R4, R20.reuse, R26, R4 ;  /* 0x0000001a1404723c */ /* 0x050ff60000041804 */
[----:B------:R-:W-:Y:S11]  /*1ce10*/  @!UPT UIADD3 URZ, URZ, URZ, URZ ;  /* 0x0000003f3f3ff290 */ /* 0x000ff6000fffe03f */
[----:B------:R-:W-:Y:S01]  /*1ce20*/  @!UPT UIADD3 URZ, URZ, URZ, URZ ;  /* 0x0000003f3f3ff290 */ /* 0x000fe2000fffe03f */
[----:B------:R0:W-:Y:S01]  /*1ce30*/  STL.64 [R1+0x140], R4 ;  /* 0x0001400401007387 */ /* 0x0001e20000100a00 */
[----:B------:R-:W-:Y:S02]  /*1ce40*/  STL.64 [R1+0x148], R6 ;  /* 0x0001480601007387 */ /* 0x000fe40000100a00 */
[----:B0-----:R-:W-:Y:S02]  /*1ce50*/  IMAD.MOV.U32 R5, RZ, RZ, R26 ;  /* 0x000000ffff057224 */ /* 0x001fe400078e001a */
[----:B------:R-:W-:Y:S02]  /*1ce60*/  IMAD.MOV.U32 R4, RZ, RZ, R27 ;  /* 0x000000ffff047224 */ /* 0x000fe400078e001b */
[----:B------:R-:W4:Y:S01]  /*1ce70*/  LDL.LU.64 R26, [R1+0x1158] ;  /* 0x00115800011a7983 */ /* 0x000f220000300a00 */
[----:B------:R-:W4:Y:S02]  /*1ce80*/  LDL.LU.64 R24, [R1+0x1150] ;  /* 0x0011500001187983 */ /* 0x000f240000300a00 */
[----:B------:R-:W2:Y:S02]  /*1ce90*/  LDL R8, [R1+0x318] ;  /* 0x0003180001087983 */ /* 0x000ea40000100800 */
[----:B------:R0:W-:Y:S01]  /*1cea0*/  STL.64 [R1+0x1108], R10 ;  /* 0x0011080a01007387 */ /* 0x0001e20000100a00 */
[----:B--2---:R-:W-:Y:S01]  /*1ceb0*/  STL [R1+0x1100], R8 ;  /* 0x0011000801007387 */ /* 0x004fe20000100800 */
[----:B0-----:R-:W4:Y:S02]  /*1cec0*/  LDL.LU.64 R10, [R1+0x38] ;  /* 0x00003800010a7983 */ /* 0x001f240000300a00 */
[C---:B----4-:R-:W-:Y:S11]  /*1ced0*/  HMMA.16816.F32.BF16 R24, R20.reuse, R10, R24 ;  /* 0x0000000a1418723c */ /* 0x050ff60000041818 */
[----:B------:R-:W-:Y:S11]  /*1cee0*/  @!UPT UIADD3 URZ, URZ, URZ, URZ ;  /* 0x0000003f3f3ff290 */ /* 0x000ff6000fffe03f */
[----:B------:R-:W-:Y:S01]  /*1cef0*/  @!UPT UIADD3 URZ, URZ, URZ, URZ ;  /* 0x0000003f3f3ff290 */ /* 0x000fe2000fffe03f */
[----:B------:R-:W-:Y:S01]  /*1cf00*/  STL.64 [R1+0x130], R24 ;  /* 0x0001301801007387 */ /* 0x000fe20000100a00 */
[----:B------:R0:W-:Y:S03]  /*1cf10*/  STL.64 [R1+0x138], R26 ;  /* 0x0001381a01007387 */ /* 0x0001e60000100a00 */
[----:B0-----:R-:W2:Y:S01]  /*1cf20*/  LDL.LU.64 R26, [R1+0x1148] ;  /* 0x00114800011a7983 */ /* 0x001ea20000300a00 */
[----:B------:R-:W2:Y:S02]  /*1cf30*/  LDL.LU.64 R24, [R1+0x1140] ;  /* 0x0011400001187983 */ /* 0x000ea40000300a00 */
[----:B------:R-:W-:Y:S02]  /*1cf40*/  IMAD.MOV.U32 R18, RZ, RZ, R9 ;  /* 0x000000ffff127224 */ /* 0x000fe400078e0009 */
[----:B------:R-:W-:Y:S02]  /*1cf50*/  IMAD.MOV.U32 R7, RZ, RZ, R10 ;  /* 0x000000ffff077224 */ /* 0x000fe400078e000a */
[----:B------:R-:W-:Y:S01]  /*1cf60*/  IMAD.MOV.U32 R6, RZ, RZ, R11 ;  /* 0x000000ffff067224 */ /* 0x000fe200078e000b */
[----:B------:R0:W-:Y:S02]  /*1cf70*/  STL.64 [R1+0x10a8], R18 ;  /* 0x0010a81201007387 */ /* 0x0001e40000100a00 */
[----:B--2---:R-:W-:Y:S07]  /*1cf80*/  HMMA.16816.F32.BF16 R8, R20, R18, R24 ;  /* 0x000000121408723c */ /* 0x004fee0000041818 */
[----:B0-----:R-:W-:-:S02]  /*1cf90*/  IMAD.MOV.U32 R18, RZ, RZ, R7 ;  /* 0x000000ffff127224 */ /* 0x001fc400078e0007 */
[----:B------:R-:W-:Y:S11]  /*1cfa0*/  IMAD.MOV.U32 R19, RZ, RZ, R6 ;  /* 0x000000ffff137224 */ /* 0x000ff600078e0006 */
[----:B------:R-:W-:Y:S03]  /*1cfb0*/  @!UPT UIADD3 URZ, URZ, URZ, URZ ;  /* 0x0000003f3f3ff290 */ /* 0x000fe6000fffe03f */
[----:B------:R-:W-:Y:S01]  /*1cfc0*/  STL.64 [R1+0x120], R8 ;  /* 0x0001200801007387 */ /* 0x000fe20000100a00 */
[----:B------:R-:W-:Y:S02]  /*1cfd0*/  STL.64 [R1+0x128], R10 ;  /* 0x0001280a01007387 */ /* 0x000fe40000100a00 */
[----:B------:R0:W-:Y:S02]  /*1cfe0*/  STL.64 [R1+0x10c0], R18 ;  /* 0x0010c01201007387 */ /* 0x0001e40000100a00 */
[----:B------:R-:W2:Y:S01]  /*1cff0*/  LDL.LU R24, [R1+0xe0] ;  /* 0x0000e00001187983 */ /* 0x000ea20000300800 */
[----:B------:R-:W2:Y:S01]  /*1d000*/  LDL.LU R25, [R1+0xe4] ;  /* 0x0000e40001197983 */ /* 0x000ea20000300800 */
[----:B------:R-:W4:Y:S02]  /*1d010*/  LDL.LU R26, [R1+0xe8] ;  /* 0x0000e800011a7983 */ /* 0x000f240000300800 */
[----:B------:R-:W4:Y:S02]  /*1d020*/  LDL.LU R27, [R1+0xec] ;  /* 0x0000ec00011b7983 */ /* 0x000f240000300800 */
[----:B0-----:R-:W-:-:S02]  /*1d030*/  IMAD.MOV.U32 R19, RZ, RZ, R4 ;  /* 0x000000ffff137224 */ /* 0x001fc400078e0004 */
[----:B------:R-:W-:Y:S01]  /*1d040*/  IMAD.MOV.U32 R18, RZ, RZ, R5 ;  /* 0x000000ffff127224 */ /* 0x000fe200078e0005 */
[----:B------:R-:W2:Y:S01]  /*1d050*/  LDL.LU R4, [R1+0x100] ;  /* 0x0001000001047983 */ /* 0x000ea20000300800 */
[----:B------:R-:W2:Y:S02]  /*1d060*/  LDL.LU R5, [R1+0x104] ;  /* 0x0001040001057983 */ /* 0x000ea40000300800 */
[----:B------:R-:W2:Y:S02]  /*1d070*/  LDL.LU R6, [R1+0x108] ;  /* 0x0001080001067983 */ /* 0x000ea40000300800 */
[----:B------:R-:W2:Y:S02]  /*1d080*/  LDL.LU R7, [R1+0x10c] ;  /* 0x00010c0001077983 */ /* 0x000ea40000300800 */
[----:B--2---:R-:W-:Y:S01]  /*1d090*/  STL.64 [R1+0x1138], R6 ;  /* 0x0011380601007387 */ /* 0x004fe20000100a00 */
[----:B------:R0:W-:Y:S03]  /*1d0a0*/  STL.64 [R1+0x1130], R4 ;  /* 0x0011300401007387 */ /* 0x0001e60000100a00 */
[----:B0-----:R-:W2:Y:S01]  /*1d0b0*/  LDL.LU R4, [R1+0x110] ;  /* 0x0001100001047983 */ /* 0x001ea20000300800 */
[----:B------:R-:W2:Y:S02]  /*1d0c0*/  LDL.LU R5, [R1+0x114] ;  /* 0x0001140001057983 */ /* 0x000ea40000300800 */
[----:B------:R-:W2:Y:S02]  /*1d0d0*/  LDL.LU R6, [R1+0x118] ;  /* 0x0001180001067983 */ /* 0x000ea40000300800 */
[----:B------:R-:W2:Y:S01]  /*1d0e0*/  LDL.LU R7, [R1+0x11c] ;  /* 0x00011c0001077983 */ /* 0x000ea20000300800 */
[----:B----4-:R0:W-:Y:S01]  /*1d0f0*/  STL.64 [R1+0x1118], R26 ;  /* 0x0011181a01007387 */ /* 0x0101e20000100a00 */
[----:B------:R-:W-:Y:S03]  /*1d100*/  STL.64 [R1+0x1110], R24 ;  /* 0x0011101801007387 */ /* 0x000fe60000100a00 */
[----:B0-----:R-:W4:Y:S01]  /*1d110*/  LDL.LU.64 R26, [R1+0x8] ;  /* 0x00000800011a7983 */ /* 0x001f220000300a00 */
[----:B------:R-:W3:Y:S02]  /*1d120*/  LDL.LU R8, [R1+0xf0] ;  /* 0x0000f00001087983 */ /* 0x000ee40000300800 */
[----:B------:R-:W3:Y:S02]  /*1d130*/  LDL.LU R9, [R1+0xf4] ;  /* 0x0000f40001097983 */ /* 0x000ee40000300800 */
[----:B------:R-:W3:Y:S01]  /*1d140*/  LDL.LU R10, [R1+0xf8] ;  /* 0x0000f800010a7983 */ /* 0x000ee20000300800 */
[----:B------:R-:W3:Y:S01]  /*1d150*/  LDL.LU R11, [R1+0xfc] ;  /* 0x0000fc00010b7983 */ /* 0x000ee20000300800 */
[----:B------:R0:W-:Y:S02]  /*1d160*/  STL.64 [R1+0x10d8], R18 ;  /* 0x0010d81201007387 */ /* 0x0001e40000100a00 */
[----:B0-----:R-:W-:-:S02]  /*1d170*/  IMAD.MOV.U32 R19, RZ, RZ, R12 ;  /* 0x000000ffff137224 */ /* 0x001fc400078e000c */
[----:B------:R-:W-:Y:S01]  /*1d180*/  IMAD.MOV.U32 R18, RZ, RZ, R13 ;  /* 0x000000ffff127224 */ /* 0x000fe200078e000d */
[----:B--2---:R-:W-:Y:S11]  /*1d190*/  HMMA.16816.F32.BF16 R4, R20, R14, R4 ;  /* 0x0000000e1404723c */ /* 0x004ff60000041804 */
[----:B------:R-:W-:Y:S11]  /*1d1a0*/  @!UPT UIADD3 URZ, URZ, URZ, URZ ;  /* 0x0000003f3f3ff290 */ /* 0x000ff6000fffe03f */
[----:B------:R-:W-:Y:S01]  /*1d1b0*/  @!UPT UIADD3 URZ, URZ, URZ, URZ ;  /* 0x0000003f3f3ff290 */ /* 0x000fe2000fffe03f */
[----:B------:R-:W-:Y:S01]  /*1d1c0*/  STL.64 [R1+0x110], R4 ;  /* 0x0001100401007387 */ /* 0x000fe20000100a00 */
[----:B------:R0:W-:Y:S03]  /*1d1d0*/  STL.64 [R1+0x118], R6 ;  /* 0x0001180601007387 */ /* 0x0001e60000100a00 */
[----:B0-----:R-:W4:Y:S01]  /*1d1e0*/  LDL.LU.64 R6, [R1+0x1138] ;  /* 0x0011380001067983 */ /* 0x001f220000300a00 */
[----:B------:R-:W4:Y:S02]  /*1d1f0*/  LDL.LU.64 R4, [R1+0x1130] ;  /* 0x0011300001047983 */ /* 0x000f240000300a00 */
[----:B------:R0:W-:Y:S02]  /*1d200*/  STL.64 [R1+0x10a0], R14 ;  /* 0x0010a00e01007387 */ /* 0x0001e40000100a00 */
[----:B------:R-:W2:Y:S01]  /*1d210*/  LDL.LU R12, [R1+0xa0] ;  /* 0x0000a000010c7983 */ /* 0x000ea20000300800 */
[----:B------:R-:W2:Y:S04]  /*1d220*/  LDL.LU R13, [R1+0xa4] ;  /* 0x0000a400010d7983 */ /* 0x000ea80000300800 */
[----:B0-----:R-:W2:Y:S01]  /*1d230*/  LDL.LU R14, [R1+0xa8] ;  /* 0x0000a800010e7983 */ /* 0x001ea20000300800 */
[----:B------:R-:W2:Y:S03]  /*1d240*/  LDL.LU R15, [R1+0xac] ;  /* 0x0000ac00010f7983 */ /* 0x000ea60000300800 */
[----:B--2---:R-:W-:Y:S01]  /*1d250*/  STL.64 [R1+0x10b8], R14 ;  /* 0x0010b80e01007387 */ /* 0x004fe20000100a00 */
[----:B------:R0:W-:Y:S03]  /*1d260*/  STL.64 [R1+0x10b0], R12 ;  /* 0x0010b00c01007387 */ /* 0x0001e60000100a00 */
[----:B0-----:R-:W2:Y:S01]  /*1d270*/  LDL.LU R12, [R1+0xb0] ;  /* 0x0000b000010c7983 */ /* 0x001ea20000300800 */
[----:B------:R-:W2:Y:S02]  /*1d280*/  LDL.LU R13, [R1+0xb4] ;  /* 0x0000b400010d7983 */ /* 0x000ea40000300800 */
[----:B------:R-:W2:Y:S02]  /*1d290*/  LDL.LU R14, [R1+0xb8] ;  /* 0x0000b800010e7983 */ /* 0x000ea40000300800 */
[----:B---3--:R-:W-:-:S02]  /*1d2a0*/  IMAD.MOV.U32 R15, RZ, RZ, R29 ;  /* 0x000000ffff0f7224 */ /* 0x008fc400078e001d */
[----:B------:R-:W3:Y:S01]  /*1d2b0*/  LDL.LU R29, [R1+0x1128] ;  /* 0x00112800011d7983 */ /* 0x000ee20000300800 */
[----:B----4-:R-:W-:Y:S03]  /*1d2c0*/  HMMA.16816.F32.BF16 R4, R20, R26, R4 ;  /* 0x0000001a1404723c */ /* 0x010fe60000041804 */
[----:B--2---:R-:W-:Y:S01]  /*1d2d0*/  STL.64 [R1+0x10d0], R14 ;  /* 0x0010d00e01007387 */ /* 0x004fe20000100a00 */
[----:B------:R0:W-:Y:S03]  /*1d2e0*/  STL.64 [R1+0x10c8], R12 ;  /* 0x0010c80c01007387 */ /* 0x0001e60000100a00 */
        /* <DEDUP_REMOVED lines=9> */
[----:B------:R-:W-:Y:S01]  /*1d380*/  STL.64 [R1+0x100], R4 ;  /* 0x0001000401007387 */ /* 0x000fe20000100a00 */
[----:B------:R0:W-:Y:S04]  /*1d390*/  STL.64 [R1+0x108], R6 ;  /* 0x0001080601007387 */ /* 0x0001e80000100a00 */
[----:B0-----:R-:W4:Y:S01]  /*1d3a0*/  LDL.LU.64 R6, [R1+0x1120] ;  /* 0x0011200001067983 */ /* 0x001f220000300a00 */
[----:B------:R-:W-:-:S02]  /*1d3b0*/  IMAD.MOV.U32 R5, RZ, RZ, R26 ;  /* 0x000000ffff057224 */ /* 0x000fc400078e001a */
[----:B------:R-:W-:Y:S02]  /*1d3c0*/  IMAD.MOV.U32 R4, RZ, RZ, R27 ;  /* 0x000000ffff047224 */ /* 0x000fe400078e001b */
[----:B------:R-:W2:Y:S01]  /*1d3d0*/  LDL.LU.64 R26, [R1+0x1118] ;  /* 0x00111800011a7983 */ /* 0x000ea20000300a00 */
[----:B------:R-:W2:Y:S01]  /*1d3e0*/  LDL.LU.64 R24, [R1+0x1110] ;  /* 0x0011100001187983 */ /* 0x000ea20000300a00 */
[C---:B----4-:R-:W-:Y:S11]  /*1d3f0*/  HMMA.16816.F32.BF16 R8, R20.reuse, R6, R8 ;  /* 0x000000061408723c */ /* 0x050ff60000041808 */
[----:B------:R-:W-:Y:S11]  /*1d400*/  @!UPT UIADD3 URZ, URZ, URZ, URZ ;  /* 0x0000003f3f3ff290 */ /* 0x000ff6000fffe03f */
[----:B------:R-:W-:Y:S01]  /*1d410*/  @!UPT UIADD3 URZ, URZ, URZ, URZ ;  /* 0x0000003f3f3ff290 */ /* 0x000fe2000fffe03f */
[----:B------:R-:W-:Y:S01]  /*1d420*/  STL.64 [R1+0xf0], R8 ;  /* 0x0000f00801007387 */ /* 0x000fe20000100a00 */
[----:B------:R0:W-:Y:S03]  /*1d430*/  STL.64 [R1+0xf8], R10 ;  /* 0x0000f80a01007387 */ /* 0x0001e60000100a00 */
[----:B0-----:R-:W2:Y:S01]  /*1d440*/  LDL.LU.64 R10, [R1+0x1108] ;  /* 0x00110800010a7983 */ /* 0x001ea20000300a00 */
[----:B------:R-:W4:Y:S02]  /*1d450*/  LDL.LU R8, [R1+0x1100] ;  /* 0x0011000001087983 */ /* 0x000f240000300800 */
[----:B---3--:R-:W-:Y:S01]  /*1d460*/  IMAD.MOV.U32 R15, RZ, RZ, R29 ;  /* 0x000000ffff0f7224 */ /* 0x008fe200078e001d */
[----:B--2---:R-:W-:Y:S01]  /*1d470*/  HMMA.16816.F32.BF16 R20, R20, R10, R24 ;  /* 0x0000000a1414723c */ /* 0x004fe20000041818 */
[----:B------:R-:W2:Y:S01]  /*1d480*/  LDL.LU.64 R26, [R1+0x10f8] ;  /* 0x0010f800011a7983 */ /* 0x000ea20000300a00 */
[----:B------:R-:W2:Y:S11]  /*1d490*/  LDL.LU.64 R24, [R1+0x10f0] ;  /* 0x0010f00001187983 */ /* 0x000eb60000300a00 */
[----:B------:R-:W-:Y:S10]  /*1d4a0*/  @!UPT UIADD3 URZ, URZ, URZ, URZ ;  /* 0x0000003f3f3ff290 */ /* 0x000ff4000fffe03f */
[----:B------:R-:W-:Y:S01]  /*1d4b0*/  STL.64 [R1+0xe0], R20 ;  /* 0x0000e01401007387 */ /* 0x000fe20000100a00 */
[----:B------:R-:W-:Y:S01]  /*1d4c0*/  STL.64 [R1+0xe8], R22 ;  /* 0x0000e81601007387 */ /* 0x000fe20000100a00 */
[C---:B--2---:R-:W-:Y:S02]  /*1d4d0*/  HMMA.16816.F32.BF16 R16, R24.reuse, R18, R12 ;  /* 0x000000121810723c */ /* 0x044fe4000004180c */
[----:B------:R-:W2:Y:S01]  /*1d4e0*/  LDL.LU.64 R14, [R1+0x10e8] ;  /* 0x0010e800010e7983 */ /* 0x000ea20000300a00 */
[----:B------:R-:W2:Y:S11]  /*1d4f0*/  LDL.LU.64 R12, [R1+0x10e0] ;  /* 0x0010e000010c7983 */ /* 0x000eb60000300a00 */
[----:B------:R-:W-:Y:S09]  /*1d500*/  @!UPT UIADD3 URZ, URZ, URZ, URZ ;  /* 0x0000003f3f3ff290 */ /* 0x000ff2000fffe03f */
[----:B------:R-:W-:Y:S01]  /*1d510*/  STL.64 [R1+0xd0], R16 ;  /* 0x0000d01001007387 */ /* 0x000fe20000100a00 */
[----:B------:R0:W-:Y:S03]  /*1d520*/  STL.64 [R1+0xd8], R18 ;  /* 0x0000d81201007387 */ /* 0x0001e60000100a00 */
[----:B0-----:R-:W2:Y:S02]  /*1d530*/  LDL.LU.64 R18, [R1+0x10d8] ;  /* 0x0010d80001127983 */ /* 0x001ea40000300a00 */
        /* <DEDUP_REMOVED lines=15> */
[----:B------:R-:W2:Y:S11]  /*1d630*/  LDL.LU.64 R14, [R1+0x10a0] ;  /* 0x0010a000010e7983 */ /* 0x000eb60000300a00 */
[----:B------:R-:W-:Y:S10]  /*1d640*/  @!UPT UIADD3 URZ, URZ, URZ, URZ ;  /* 0x0000003f3f3ff290 */ /* 0x000ff4000fffe03f */
[----:B------:R-:W-:Y:S01]  /*1d650*/  STL.64 [R1+0xa0], R16 ;  /* 0x0000a01001007387 */ /* 0x000fe20000100a00 */
[----:B------:R0:W-:Y:S03]  /*1d660*/  STL.64 [R1+0xa8], R18 ;  /* 0x0000a81201007387 */ /* 0x0001e60000100a00 */
[----:B0-----:R-:W2:Y:S01]  /*1d670*/  LDL.LU.64 R18, [R1+0x1098] ;  /* 0x0010980001127983 */ /* 0x001ea20000300a00 */
[----:B------:R-:W2:Y:S02]  /*1d680*/  LDL.LU.64 R16, [R1+0x1090] ;  /* 0x0010900001107983 */ /* 0x000ea40000300a00 */
[----:B--2---:R-:W-:Y:S01]  /*1d690*/  HMMA.16816.F32.BF16 R12, R24, R14, R16 ;  /* 0x0000000e180c723c */ /* 0x004fe20000041810 */
[----:B------:R-:W2:Y:S01]  /*1d6a0*/  LDL.LU.64 R18, [R1+0x1088] ;  /* 0x0010880001127983 */ /* 0x000ea20000300a00 */
[----:B------:R-:W2:Y:S11]  /*1d6b0*/  LDL.LU.64 R16, [R1+0x1080] ;  /* 0x0010800001107983 */ /* 0x000eb60000300a00 */
[----:B------:R-:W-:Y:S10]  /*1d6c0*/  @!UPT UIADD3 URZ, URZ, URZ, URZ ;  /* 0x0000003f3f3ff290 */ /* 0x000ff4000fffe03f */
[----:B------:R-:W-:Y:S01]  /*1d6d0*/  STL.64 [R1+0x90], R12 ;  /* 0x0000900c01007387 */ /* 0x000fe20000100a00 */
[----:B------:R0:W-:Y:S03]  /*1d6e0*/  STL.64 [R1+0x98], R14 ;  /* 0x0000980e01007387 */ /* 0x0001e60000100a00 */
[----:B0-----:R-:W3:Y:S01]  /*1d6f0*/  LDL.LU.64 R14, [R1+0x1078] ;  /* 0x00107800010e7983 */ /* 0x001ee20000300a00 */
[----:B------:R-:W3:Y:S02]  /*1d700*/  LDL.LU.64 R12, [R1+0x1070] ;  /* 0x00107000010c7983 */ /* 0x000ee40000300a00 */
[----:B------:R-:W-:Y:S02]  /*1d710*/  IMAD.MOV.U32 R22, RZ, RZ, R5 ;  /* 0x000000ffff167224 */ /* 0x000fe400078e0005 */
[----:B------:R-:W-:-:S07]  /*1d720*/  IMAD.MOV.U32 R23, RZ, RZ, R4 ;  /* 0x000000ffff177224 */ /* 0x000fce00078e0004 */
[C---:B---3--:R-:W-:Y:S01]  /*1d730*/  HMMA.16816.F32.BF16 R20, R24.reuse, R22, R12 ;  /* 0x000000161814723c */ /* 0x048fe2000004180c */
[----:B------:R-:W3:Y:S01]  /*1d740*/  LDL.LU.64 R14, [R1+0x1068] ;  /* 0x00106800010e7983 */ /* 0x000ee20000300a00 */
[----:B------:R-:W3:Y:S06]  /*1d750*/  LDL.LU.64 R12, [R1+0x1060] ;  /* 0x00106000010c7983 */ /* 0x000eec0000300a00 */
[C---:B--2---:R-:W-:Y:S11]  /*1d760*/  HMMA.16816.F32.BF16 R16, R24.reuse, R6, R16 ;  /* 0x000000061810723c */ /* 0x044ff60000041810 */
[----:B------:R-:W-:Y:S04]  /*1d770*/  @!UPT UIADD3 URZ, URZ, URZ, URZ ;  /* 0x0000003f3f3ff290 */ /* 0x000fe8000fffe03f */
[----:B------:R-:W-:Y:S01]  /*1d780*/  STL.64 [R1+0x80], R20 ;  /* 0x0000801401007387 */ /* 0x000fe20000100a00 */
[----:B------:R-:W-:Y:S07]  /*1d790*/  STL.64 [R1+0x88], R22 ;  /* 0x0000881601007387 */ /* 0x000fee0000100a00 */
[----:B------:R-:W-:Y:S02]  /*1d7a0*/  STL.64 [R1+0x70], R16 ;  /* 0x0000701001007387 */ /* 0x000fe40000100a00 */
[----:B------:R-:W-:Y:S02]  /*1d7b0*/  STL.64 [R1+0x78], R18 ;  /* 0x0000781201007387 */ /* 0x000fe40000100a00 */
[----:B----4-:R-:W0:Y:S04]  /*1d7c0*/  LDSM.16.M88.4 R16, [R8] ;  /* 0x000000000810783b */ /* 0x010e280000000200 */
[----:B------:R-:W-:Y:S01]  /*1d7d0*/  LDSM.16.M88.4 R20, [R8+0x1000] ;  /* 0x001000000814783b */ /* 0x000fe20000000200 */
[----:B---3--:R-:W-:Y:S03]  /*1d7e0*/  HMMA.16816.F32.BF16 R4, R24, R10, R12 ;  /* 0x0000000a1804723c */ /* 0x008fe6000004180c */
[----:B------:R-:W-:Y:S11]  /*1d7f0*/  LDSM.16.MT88.4 R12, [R28+0x5000] ;  /* 0x005000001c0c783b */ /* 0x000ff60000004200 */
[----:B------:R-:W-:Y:S09]  /*1d800*/  @!UPT UIADD3 URZ, URZ, URZ, URZ ;  /* 0x0000003f3f3ff290 */ /* 0x000ff2000fffe03f */
[----:B------:R-:W-:Y:S01]  /*1d810*/  STL.64 [R1+0x60], R4 ;  /* 0x0000600401007387 */ /* 0x000fe20000100a00 */
[----:B------:R-:W-:Y:S02]  /*1d820*/  STL.64 [R1+0x68], R6 ;  /* 0x0000680601007387 */ /* 0x000fe40000100a00 */
[----:B------:R-:W1:Y:S04]  /*1d830*/  LDSM.16.M88.4 R4, [R8+0x800] ;  /* 0x000800000804783b */ /* 0x000e680000000200 */
[----:B0-----:R-:W-:Y:S01]  /*1d840*/  STL.64 [R1+0x50], R16 ;  /* 0x0000501001007387 */ /* 0x001fe20000100a00 */
[----:B------:R-:W-:Y:S02]  /*1d850*/  STL.64 [R1+0x58], R18 ;  /* 0x0000581201007387 */ /* 0x000fe40000100a00 */
[----:B------:R-:W0:Y:S02]  /*1d860*/  LDSM.16.M88.4 R16, [R8+0x1800] ;  /* 0x001800000810783b */ /* 0x000e240000000200 */
[----:B-1----:R-:W-:Y:S02]  /*1d870*/  STL.64 [R1+0x40], R4 ;  /* 0x0000400401007387 */ /* 0x002fe40000100a00 */
[----:B------:R-:W-:Y:S02]  /*1d880*/  STL.64 [R1+0x48], R6 ;  /* 0x0000480601007387 */ /* 0x000fe40000100a00 */
[----:B------:R-:W1:Y:S04]  /*1d890*/  LDSM.16.M88.4 R4, [R8+0x2000] ;  /* 0x002000000804783b */ /* 0x000e680000000200 */
[----:B------:R-:W-:Y:S01]  /*1d8a0*/  STL.64 [R1+0x30], R20 ;  /* 0x0000301401007387 */ /* 0x000fe20000100a00 */
[----:B------:R-:W-:Y:S01]  /*1d8b0*/  STL.64 [R1+0x38], R22 ;  /* 0x0000381601007387 */ /* 0x000fe20000100a00 */
[----:B0-----:R-:W-:Y:S02]  /*1d8c0*/  STL.64 [R1+0x20], R16 ;  /* 0x0000201001007387 */ /* 0x001fe40000100a00 */
[----:B------:R0:W-:Y:S02]  /*1d8d0*/  STL.64 [R1+0x28], R18 ;  /* 0x0000281201007387 */ /* 0x0001e40000100a00 */
[----:B0-----:R-:W0:Y:S04]  /*1d8e0*/  S2R R19, SR_TID.X ;  /* 0x0000000000137919 */ /* 0x001e280000002100 */
[----:B------:R-:W2:Y:S04]  /*1d8f0*/  S2R R23, SR_TID.X ;  /* 0x0000000000177919 */ /* 0x000ea80000002100 */
[----:B-1----:R-:W-:Y:S01]  /*1d900*/  STL.64 [R1+0x10], R4 ;  /* 0x0000100401007387 */ /* 0x002fe20000100a00 */
[----:B------:R-:W-:-:S02]  /*1d910*/  IMAD.MOV.U32 R29, RZ, RZ, R6 ;  /* 0x000000ffff1d7224 */ /* 0x000fc400078e0006 */
[----:B------:R-:W-:Y:S02]  /*1d920*/  STL.64 [R1+0x18], R6 ;  /* 0x0000180601007387 */ /* 0x000fe40000100a00 */
[----:B------:R-:W-:Y:S02]  /*1d930*/  IMAD.MOV.U32 R28, RZ, RZ, R7 ;  /* 0x000000ffff1c7224 */ /* 0x000fe400078e0007 */
[----:B------:R-:W1:Y:S01]  /*1d940*/  LDSM.16.M88.4 R4, [R8+0x2800] ;  /* 0x002800000804783b */ /* 0x000e620000000200 */
[----:B0-----:R-:W-:Y:S01]  /*1d950*/  LOP3.LUT R22, R19, 0x7, RZ, 0xc0, !PT ;  /* 0x0000000713167812 */ /* 0x001fe200078ec0ff */
[----:B--2---:R-:W-:Y:S02]  /*1d960*/  IMAD.SHL.U32 R26, R23, 0x2, RZ ;  /* 0x00000002171a7824 */ /* 0x004fe400078e00ff */
[----:B------:R-:W-:Y:S01]  /*1d970*/  STL [R1+0xe24], R28 ;  /* 0x000e241c01007387 */ /* 0x000fe20000100800 */
[----:B------:R-:W-:Y:S04]  /*1d980*/  LDSM.16.MT88.4 R16, [R0+0x5000] ;  /* 0x005000000010783b */ /* 0x000fe80000004200 */
[----:B------:R-:W-:-:S02]  /*1d990*/  IMAD R27, R22, 0x90, RZ ;  /* 0x00000090161b7824 */ /* 0x000fc400078e02ff */
[----:B------:R-:W-:Y:S01]  /*1d9a0*/  IMAD.SHL.U32 R22, R23, 0x40, RZ ;  /* 0x0000004017167824 */ /* 0x000fe200078e00ff */
[----:B------:R-:W-:Y:S02]  /*1d9b0*/  STL [R1+0xe20], R29 ;  /* 0x000e201d01007387 */ /* 0x000fe40000100800 */
[----:B------:R-:W-:-:S04]  /*1d9c0*/  LOP3.LUT R27, R27, 0x10, R26, 0x78, !PT ;  /* 0x000000101b1b7812 */ /* 0x000fc800078e781a */
[----:B------:R-:W-:-:S04]  /*1d9d0*/  LOP3.LUT R27, R27, 0x400, R22, 0xf8, !PT ;  /* 0x000004001b1b7812 */ /* 0x000fc800078ef816 */
[----:B------:R-:W-:-:S06]  /*1d9e0*/  LOP3.LUT R27, R27, 0x40, RZ, 0x3c, !PT ;  /* 0x000000401b1b7812 */ /* 0x000fcc00078e3cff */
[----:B------:R-:W-:Y:S04]  /*1d9f0*/  LDSM.16.MT88.4 R24, [R27+0x5000] ;  /* 0x005000001b18783b */ /* 0x000fe80000004200 */
[----:B-1----:R-:W-:Y:S01]  /*1da00*/  STL.64 [R1], R4 ;  /* 0x0000000401007387 */ /* 0x002fe20000100a00 */
[----:B------:R-:W-:Y:S02]  /*1da10*/  IMAD.MOV.U32 R21, RZ, RZ, R4 ;  /* 0x000000ffff157224 */ /* 0x000fe400078e0004 */
[----:B------:R-:W-:Y:S02]  /*1da20*/  STL.64 [R1+0x8], R6 ;  /* 0x0000080601007387 */ /* 0x000fe40000100a00 */
[----:B------:R-:W-:Y:S02]  /*1da30*/  IMAD.MOV.U32 R20, RZ, RZ, R5 ;  /* 0x000000ffff147224 */ /* 0x000fe400078e0005 */
[----:B------:R-:W0:Y:S02]  /*1da40*/  LDSM.16.M88.4 R4, [R8+0x3000] ;  /* 0x003000000804783b */ /* 0x000e240000000200 */
[----:B------:R-:W1:Y:S02]  /*1da50*/  LDSM.16.M88.4 R8, [R8+0x3800] ;  /* 0x003800000808783b */ /* 0x000e640000000200 */
[----:B0-----:R-:W-:Y:S02]  /*1da60*/  STL.64 [R1+0x1000], R6 ;  /* 0x0010000601007387 */ /* 0x001fe40000100a00 */
[----:B------:R-:W-:Y:S02]  /*1da70*/  STL.64 [R1+0xff8], R4 ;  /* 0x000ff80401007387 */ /* 0x000fe40000100a00 */
[----:B-1----:R-:W-:Y:S02]  /*1da80*/  STL [R1+0xe14], R10 ;  /* 0x000e140a01007387 */ /* 0x002fe40000100800 */
[----:B------:R-:W-:Y:S01]  /*1da90*/  STL [R1+0xe10], R11 ;  /* 0x000e100b01007387 */ /* 0x000fe20000100800 */
[----:B------:R-:W-:Y:S01]  /*1daa0*/  STL.64 [R1+0xff0], R8 ;  /* 0x000ff00801007387 */ /* 0x000fe20000100a00 */
[----:B------:R-:W-:Y:S02]  /*1dab0*/  STL.64 [R1+0xfe8], R18 ;  /* 0x000fe81201007387 */ /* 0x000fe40000100a00 */
[----:B------:R-:W-:Y:S02]  /*1dac0*/  STL.64 [R1+0xfe0], R16 ;  /* 0x000fe01001007387 */ /* 0x000fe40000100a00 */
[----:B------:R-:W-:Y:S01]  /*1dad0*/  STL [R1+0xed8], R0 ;  /* 0x000ed80001007387 */ /* 0x000fe20000100800 */
[----:B------:R-:W-:Y:S01]  /*1dae0*/  STL.64 [R1+0xf50], R26 ;  /* 0x000f501a01007387 */ /* 0x000fe20000100a00 */
[----:B------:R0:W-:Y:S02]  /*1daf0*/  STL.64 [R1+0xf48], R24 ;  /* 0x000f481801007387 */ /* 0x0001e40000100a00 */
[----:B0-----:R-:W-:-:S02]  /*1db00*/  IMAD.MOV.U32 R24, RZ, RZ, R21 ;  /* 0x000000ffff187224 */ /* 0x001fc400078e0015 */
[----:B------:R-:W-:-:S05]  /*1db10*/  IMAD.MOV.U32 R25, RZ, RZ, R20 ;  /* 0x000000ffff197224 */ /* 0x000fca00078e0014 */
[----:B------:R0:W-:Y:S01]  /*1db20*/  STL.64 [R1+0x1018], R24 ;  /* 0x0010181801007387 */ /* 0x0001e20000100a00 */
[----:B------:R-:W2:Y:S02]  /*1db30*/  LDL.LU R4, [R1+0x210] ;  /* 0x0002100001047983 */ /* 0x000ea40000300800 */
[----:B------:R-:W2:Y:S02]  /*1db40*/  LDL.LU R5, [R1+0x214] ;  /* 0x0002140001057983 */ /* 0x000ea40000300800 */
[----:B------:R-:W3:Y:S01]  /*1db50*/  LDL.LU R6, [R1+0x218] ;  /* 0x0002180001067983 */ /* 0x000ee20000300800 */
[----:B------:R-:W3:Y:S04]  /*1db60*/  LDL.LU R7, [R1+0x21c] ;  /* 0x00021c0001077983 */ /* 0x000ee80000300800 */
[----:B0-----:R-:W4:Y:S01]  /*1db70*/  LDL.LU R24, [R1+0x220] ;  /* 0x0002200001187983 */ /* 0x001f220000300800 */
[----:B------:R-:W4:Y:S02]  /*1db80*/  LDL.LU R25, [R1+0x224] ;  /* 0x0002240001197983 */ /* 0x000f240000300800 */
[----:B------:R-:W2:Y:S02]  /*1db90*/  LDL.LU R26, [R1+0x228] ;  /* 0x00022800011a7983 */ /* 0x000ea40000300800 */
[----:B------:R-:W2:Y:S01]  /*1dba0*/  LDL.LU R27, [R1+0x22c] ;  /* 0x00022c00011b7983 */ /* 0x000ea20000300800 */
[----:B------:R-:W3:Y:S01]  /*1dbb0*/  LDL.LU R16, [R1+0x250] ;  /* 0x0002500001107983 */ /* 0x000ee20000300800 */
[----:B------:R-:W3:Y:S02]  /*1dbc0*/  LDL.LU R17, [R1+0x254] ;  /* 0x0002540001117983 */ /* 0x000ee40000300800 */
[----:B------:R-:W3:Y:S02]  /*1dbd0*/  LDL.LU R18, [R1+0x258] ;  /* 0x0002580001127983 */ /* 0x000ee40000300800 */
[----:B------:R-:W3:Y:S01]  /*1dbe0*/  LDL.LU R19, [R1+0x25c] ;  /* 0x00025c0001137983 */ /* 0x000ee20000300800 */
[----:B--2---:R-:W-:Y:S01]  /*1dbf0*/  STL.64 [R1+0x1028], R26 ;  /* 0x0010281a01007387 */ /* 0x004fe20000100a00 */
[----:B----4-:R0:W-:Y:S03]  /*1dc00*/  STL.64 [R1+0x1020], R24 ;  /* 0x0010201801007387 */ /* 0x0101e60000100a00 */
[----:B0-----:R-:W2:Y:S04]  /*1dc10*/  LDL.64 R24, [R1+0x30] ;  /* 0x0000300001187983 */ /* 0x001ea80000100a00 */
[----:B--2---:R0:W-:Y:S04]  /*1dc20*/  STL.64 [R1+0x1038], R24 ;  /* 0x0010381801007387 */ /* 0x0041e80000100a00 */
[----:B0-----:R-:W2:Y:S04]  /*1dc30*/  LDL.64 R24, [R1+0x40] ;  /* 0x0000400001187983 */ /* 0x001ea80000100a00 */
[----:B--2---:R0:W-:Y:S04]  /*1dc40*/  STL.64 [R1+0x1050], R24 ;  /* 0x0010501801007387 */ /* 0x0041e80000100a00 */
[----:B0-----:R-:W2:Y:S01]  /*1dc50*/  LDL.64 R24, [R1+0x50] ;  /* 0x0000500001187983 */ /* 0x001ea20000100a00 */
[----:B---3--:R-:W-:Y:S02]  /*1dc60*/  STL.64 [R1+0x1010], R6 ;  /* 0x0010100601007387 */ /* 0x008fe40000100a00 */
[----:B------:R0:W-:Y:S02]  /*1dc70*/  STL.64 [R1+0x1008], R4 ;  /* 0x0010080401007387 */ /* 0x0001e40000100a00 */
[----:B0-----:R-:W3:Y:S04]  /*1dc80*/  LDL.64 R4, [R1+0x20] ;  /* 0x0000200001047983 */ /* 0x001ee80000100a00 */
[----:B------:R-:W0:Y:S01]  /*1dc90*/  S2R R22, SR_TID.X ;  /* 0x0000000000167919 */ /* 0x000e220000002100 */
[----:B------:R-:W-:-:S05]  /*1dca0*/  LOP3.LUT R23, R23, 0x7, RZ, 0xc0, !PT ;  /* 0x0000000717177812 */ /* 0x000fca00078ec0ff */
[----:B------:R-:W-:Y:S02]  /*1dcb0*/  IMAD R23, R23, 0x90, RZ ;  /* 0x0000009017177824 */ /* 0x000fe400078e02ff */
[C---:B0-----:R-:W-:Y:S02]  /*1dcc0*/  IMAD.SHL.U32 R28, R22.reuse, 0x2, RZ ;  /* 0x00000002161c7824 */ /* 0x041fe400078e00ff */
[----:B------:R-:W-:-:S03]  /*1dcd0*/  IMAD.SHL.U32 R22, R22, 0x40, RZ ;  /* 0x0000004016167824 */ /* 0x000fc600078e00ff */
[----:B------:R-:W-:-:S04]  /*1dce0*/  LOP3.LUT R23, R23, 0x10, R28, 0x78, !PT ;  /* 0x0000001017177812 */ /* 0x000fc800078e781c */
[----:B------:R-:W-:Y:S01]  /*1dcf0*/  LOP3.LUT R23, R23, 0x400, R22, 0xf8, !PT ;  /* 0x0000040017177812 */ /* 0x000fe200078ef816 */
[----:B---3--:R0:W-:Y:S04]  /*1dd00*/  STL.64 [R1+0x1030], R4 ;  /* 0x0010300401007387 */ /* 0x0081e80000100a00 */
[----:B0-----:R-:W3:Y:S01]  /*1dd10*/  LDL.LU R4, [R1+0x230] ;  /* 0x0002300001047983 */ /* 0x001ee20000300800 */
[----:B------:R-:W3:Y:S02]  /*1dd20*/  LDL.LU R5, [R1+0x234] ;  /* 0x0002340001057983 */ /* 0x000ee40000300800 */
[----:B------:R-:W4:Y:S02]  /*1dd30*/  LDL.LU R6, [R1+0x238] ;  /* 0x0002380001067983 */ /* 0x000f240000300800 */
[----:B------:R-:W4:Y:S01]  /*1dd40*/  LDL.LU R7, [R1+0x23c] ;  /* 0x00023c0001077983 */ /* 0x000f220000300800 */
[----:B------:R-:W-:-:S06]  /*1dd50*/  LOP3.LUT R23, R23, 0x60, RZ, 0x3c, !PT ;  /* 0x0000006017177812 */ /* 0x000fcc00078e3cff */
[----:B------:R-:W0:Y:S04]  /*1dd60*/  LDSM.16.MT88.4 R20, [R23+0x5000] ;  /* 0x005000001714783b */ /* 0x000e280000004200 */
[----:B----4-:R-:W-:Y:S01]  /*1dd70*/  STL.64 [R1+0x1048], R6 ;  /* 0x0010480601007387 */ /* 0x010fe20000100a00 */
[----:B---3--:R1:W-:Y:S03]  /*1dd80*/  STL.64 [R1+0x1040], R4 ;  /* 0x0010400401007387 */ /* 0x0083e60000100a00 */
[----:B-1----:R-:W3:Y:S01]  /*1dd90*/  LDL.LU R4, [R1+0x240] ;  /* 0x0002400001047983 */ /* 0x002ee20000300800 */
[----:B------:R-:W3:Y:S02]  /*1dda0*/  LDL.LU R5, [R1+0x244] ;  /* 0x0002440001057983 */ /* 0x000ee40000300800 */
[----:B------:R-:W3:Y:S02]  /*1ddb0*/  LDL.LU R6, [R1+0x248] ;  /* 0x0002480001067983 */ /* 0x000ee40000300800 */
[----:B------:R-:W3:Y:S01]  /*1ddc0*/  LDL.LU R7, [R1+0x24c] ;  /* 0x00024c0001077983 */ /* 0x000ee20000300800 */
[----:B0-----:R-:W-:Y:S01]  /*1ddd0*/  STL.64 [R1+0xec0], R22 ;  /* 0x000ec01601007387 */ /* 0x001fe20000100a00 */
[----:B------:R0:W-:Y:S03]  /*1dde0*/  STL.64 [R1+0xeb8], R20 ;  /* 0x000eb81401007387 */ /* 0x0001e60000100a00 */
[----:B0-----:R-:W4:Y:S01]  /*1ddf0*/  LDL.LU R20, [R1+0x160] ;  /* 0x0001600001147983 */ /* 0x001f220000300800 */
[----:B------:R-:W4:Y:S02]  /*1de00*/  LDL.LU R21, [R1+0x164] ;  /* 0x0001640001157983 */ /* 0x000f240000300800 */
[----:B------:R-:W-:-:S02]  /*1de10*/  IMAD.MOV.U32 R22, RZ, RZ, R2 ;  /* 0x000000ffff167224 */ /* 0x000fc400078e0002 */
[----:B------:R-:W-:Y:S01]  /*1de20*/  IMAD.MOV.U32 R23, RZ, RZ, R3 ;  /* 0x000000ffff177224 */ /* 0x000fe200078e0003 */
[----:B------:R-:W3:Y:S01]  /*1de30*/  LDL.LU R2, [R1+0x105c] ;  /* 0x00105c0001027983 */ /* 0x000ee20000300800 */
[----:B------:R-:W3:Y:S02]  /*1de40*/  LDL.LU R3, [R1+0x1058] ;  /* 0x0010580001037983 */ /* 0x000ee40000300800 */
[----:B------:R-:W3:Y:S02]  /*1de50*/  LDL.LU R8, [R1+0x200] ;  /* 0x0002000001087983 */ /* 0x000ee40000300800 */
[----:B------:R-:W3:Y:S01]  /*1de60*/  LDL.LU R9, [R1+0x204] ;  /* 0x0002040001097983 */ /* 0x000ee20000300800 */
[----:B------:R-:W3:Y:S01]  /*1de70*/  LDL.LU R10, [R1+0x208] ;  /* 0x00020800010a7983 */ /* 0x000ee20000300800 */
[----:B------:R-:W3:Y:S02]  /*1de80*/  LDL.LU R11, [R1+0x20c] ;  /* 0x00020c00010b7983 */ /* 0x000ee40000300800 */
[----:B------:R-:W-:Y:S01]  /*1de90*/  STL.64 [R1+0xf60], R22 ;  /* 0x000f601601007387 */ /* 0x000fe20000100a00 */
[----:B--2---:R-:W-:Y:S01]  /*1dea0*/  HMMA.16816.F32.BF16 R16, R12, R24, R16 ;  /* 0x000000180c10723c */ /* 0x004fe20000041810 */
[----:B----4-:R0:W-:Y:S04]  /*1deb0*/  STL.64 [R1+0xf58], R20 ;  /* 0x000f581401007387 */ /* 0x0101e80000100a00 */
[----:B0-----:R-:W2:Y:S01]  /*1dec0*/  LDL.LU R20, [R1+0x180] ;  /* 0x0001800001147983 */ /* 0x001ea20000300800 */
[----:B------:R-:W2:Y:S02]  /*1ded0*/  LDL.LU R21, [R1+0x184] ;  /* 0x0001840001157983 */ /* 0x000ea40000300800 */
[----:B---3--:R-:W-:-:S02]  /*1dee0*/  IMAD.MOV.U32 R22, RZ, RZ, R3 ;  /* 0x000000ffff167224 */ /* 0x008fc400078e0003 */
[----:B------:R-:W-:Y:S02]  /*1def0*/  IMAD.MOV.U32 R23, RZ, RZ, R2 ;  /* 0x000000ffff177224 */ /* 0x000fe400078e0002 */
[----:B------:R-:W-:-:S03]  /*1df00*/  IMAD.MOV.U32 R0, RZ, RZ, R25 ;  /* 0x000000ffff007224 */ /* 0x000fc600078e0019 */
[----:B------:R-:W-:Y:S04]  /*1df10*/  STL.64 [R1+0xf70], R22 ;  /* 0x000f701601007387 */ /* 0x000fe80000100a00 */
[----:B--2---:R0:W-:Y:S04]  /*1df20*/  STL.64 [R1+0xf68], R20 ;  /* 0x000f681401007387 */ /* 0x0041e80000100a00 */
[----:B0-----:R-:W2:Y:S01]  /*1df30*/  LDL.LU.64 R20, [R1+0x10] ;  /* 0x0000100001147983 */ /* 0x001ea20000300a00 */
[----:B------:R0:W-:Y:S02]  /*1df40*/  STL.64 [R1+0x250], R16 ;  /* 0x0002501001007387 */ /* 0x0001e40000100a00 */
[----:B------:R1:W-:Y:S02]  /*1df50*/  STL.64 [R1+0x258], R18 ;  /* 0x0002581201007387 */ /* 0x0003e40000100a00 */
[----:B0-----:R-:W-:-:S02]  /*1df60*/  IMAD.MOV.U32 R16, RZ, RZ, R24 ;  /* 0x000000ffff107224 */ /* 0x001fc400078e0018 */
[----:B------:R-:W3:Y:S02]  /*1df70*/  LDL.LU.64 R24, [R1+0x1050] ;  /* 0x0010500001187983 */ /* 0x000ee40000300a00 */
[C---:B---3--:R-:W-:Y:S01]  /*1df80*/  HMMA.16816.F32.BF16 R4, R12.reuse, R24, R4 ;  /* 0x000000180c04723c */ /* 0x048fe20000041804 */
[----:B-1----:R-:W-:Y:S02]  /*1df90*/  IMAD.MOV.U32 R18, RZ, RZ, R24 ;  /* 0x000000ffff127224 */ /* 0x002fe400078e0018 */
[----:B------:R-:W-:Y:S11]  /*1dfa0*/  IMAD.MOV.U32 R17, RZ, RZ, R25 ;  /* 0x000000ffff117224 */ /* 0x000ff600078e0019 */
[----:B------:R-:W-:Y:S09]  /*1dfb0*/  @!UPT UIADD3 URZ, URZ, URZ, URZ ;  /* 0x0000003f3f3ff290 */ /* 0x000ff2000fffe03f */
[----:B------:R-:W-:Y:S01]  /*1dfc0*/  STL.64 [R1+0x240], R4 ;  /* 0x0002400401007387 */ /* 0x000fe20000100a00 */
[----:B------:R0:W-:Y:S03]  /*1dfd0*/  STL.64 [R1+0x248], R6 ;  /* 0x0002480601007387 */ /* 0x0001e60000100a00 */
[----:B0-----:R-:W3:Y:S01]  /*1dfe0*/  LDL.LU.64 R6, [R1+0x1048] ;  /* 0x0010480001067983 */ /* 0x001ee20000300a00 */
[----:B------:R-:W3:Y:S02]  /*1dff0*/  LDL.LU.64 R4, [R1+0x1040] ;  /* 0x0010400001047983 */ /* 0x000ee40000300a00 */
[----:B------:R-:W3:Y:S02]  /*1e000*/  LDL.LU.64 R24, [R1+0x1038] ;  /* 0x0010380001187983 */ /* 0x000ee40000300a00 */
[----:B---3--:R-:W-:Y:S01]  /*1e010*/  HMMA.16816.F32.BF16 R4, R12, R24, R4 ;  /* 0x000000180c04723c */ /* 0x008fe20000041804 */
[----:B------:R-:W-:-:S02]  /*1e020*/  IMAD.MOV.U32 R22, RZ, RZ, R24 ;  /* 0x000000ffff167224 */ /* 0x000fc400078e0018 */
[----:B------:R-:W-:Y:S11]  /*1e030*/  IMAD.MOV.U32 R19, RZ, RZ, R25 ;  /* 0x000000ffff137224 */ /* 0x000ff600078e0019 */
[----:B------:R-:W-:Y:S09]  /*1e040*/  @!UPT UIADD3 URZ, URZ, URZ, URZ ;  /* 0x0000003f3f3ff290 */ /* 0x000ff2000fffe03f */
[----:B------:R0:W-:Y:S01]  /*1e050*/  STL.64 [R1+0x230], R4 ;  /* 0x0002300401007387 */ /* 0x0001e20000100a00 */
[----:B------:R-:W-:Y:S03]  /*1e060*/  STL.64 [R1+0x238], R6 ;  /* 0x0002380601007387 */ /* 0x000fe60000100a00 */
[----:B0-----:R-:W3:Y:S01]  /*1e070*/  LDL.LU.64 R4, [R1+0x1030] ;  /* 0x0010300001047983 */ /* 0x001ee20000300a00 */
[----:B------:R-:W3:Y:S02]  /*1e080*/  LDL.LU.64 R26, [R1+0x1028] ;  /* 0x00102800011a7983 */ /* 0x000ee40000300a00 */
[----:B------:R-:W3:Y:S02]  /*1e090*/  LDL.LU.64 R24, [R1+0x1020] ;  /* 0x0010200001187983 */ /* 0x000ee40000300a00 */
[C---:B---3--:R-:W-:Y:S01]  /*1e0a0*/  HMMA.16816.F32.BF16 R24, R12.reuse, R4, R24 ;  /* 0x000000040c18723c */ /* 0x048fe20000041818 */
[----:B------:R-:W-:Y:S11]  /*1e0b0*/  IMAD.MOV.U32 R23, RZ, RZ, R5 ;  /* 0x000000ffff177224 */ /* 0x000ff600078e0005 */
[----:B------:R-:W-:Y:S11]  /*1e0c0*/  @!UPT UIADD3 URZ, URZ, URZ, URZ ;  /* 0x0000003f3f3ff290 */ /* 0x000ff6000fffe03f */
[----:B------:R0:W-:Y:S01]  /*1e0d0*/  STL.64 [R1+0x220], R24 ;  /* 0x0002201801007387 */ /* 0x0001e20000100a00 */
[----:B------:R1:W-:Y:S03]  /*1e0e0*/  STL.64 [R1+0x228], R26 ;  /* 0x0002281a01007387 */ /* 0x0003e60000100a00 */
[----:B0-----:R-:W3:Y:S01]  /*1e0f0*/  LDL.LU.64 R24, [R1+0x1018] ;  /* 0x0010180001187983 */ /* 0x001ee20000300a00 */
[----:B-1----:R-:W-:Y:S02]  /*1e100*/  IMAD.MOV.U32 R26, RZ, RZ, R4 ;  /* 0x000000ffff1a7224 */ /* 0x002fe400078e0004 */
[----:B------:R-:W2:Y:S02]  /*1e110*/  LDL.LU.64 R6, [R1+0x1010] ;  /* 0x0010100001067983 */ /* 0x000ea40000300a00 */
[----:B------:R-:W2:Y:S02]  /*1e120*/  LDL.LU.64 R4, [R1+0x1008] ;  /* 0x0010080001047983 */ /* 0x000ea40000300a00 */
[----:B--2---:R-:W-:Y:S11]  /*1e130*/  HMMA.16816.F32.BF16 R4, R12, R20, R4 ;  /* 0x000000140c04723c */ /* 0x004ff60000041804 */
[----:B------:R-:W-:Y:S11]  /*1e140*/  @!UPT UIADD3 URZ, URZ, URZ, URZ ;  /* 0x0000003f3f3ff290 */ /* 0x000ff6000fffe03f */
[----:B------:R-:W-:Y:S02]  /*1e150*/  @!UPT UIADD3 URZ, URZ, URZ, URZ ;  /* 0x0000003f3f3ff290 */ /* 0x000fe4000fffe03f */
[----:B------:R-:W-:Y:S02]  /*1e160*/  IMAD.MOV.U32 R3, RZ, RZ, R6 ;  /* 0x000000ffff037224 */ /* 0x000fe400078e0006 */
[----:B------:R-:W-:Y:S02]  /*1e170*/  IMAD.MOV.U32 R2, RZ, RZ, R7 ;  /* 0x000000ffff027224 */ /* 0x000fe400078e0007 */
[----:B------:R-:W-:Y:S02]  /*1e180*/  IMAD.MOV.U32 R28, RZ, RZ, R4 ;  /* 0x000000ffff1c7224 */ /* 0x000fe400078e0004 */
[----:B------:R-:W-:Y:S01]  /*1e190*/  IMAD.MOV.U32 R29, RZ, RZ, R5 ;  /* 0x000000ffff1d7224 */ /* 0x000fe200078e0005 */
[----:B------:R-:W2:Y:S01]  /*1e1a0*/  LDL.LU.64 R6, [R1+0x1000] ;  /* 0x0010000001067983 */ /* 0x000ea20000300a00 */
[----:B------:R-:W4:Y:S02]  /*1e1b0*/  LDL.LU.64 R4, [R1+0xff8] ;  /* 0x000ff80001047983 */ /* 0x000f240000300a00 */
[----:B------:R0:W-:Y:S02]  /*1e1c0*/  STL.64 [R1+0xf80], R20 ;  /* 0x000f801401007387 */ /* 0x0001e40000100a00 */
[----:B0-----:R-:W-:-:S02]  /*1e1d0*/  IMAD.MOV.U32 R20, RZ, RZ, R26 ;  /* 0x000000ffff147224 */ /* 0x001fc400078e001a */
[----:B------:R-:W-:-:S05]  /*1e1e0*/  IMAD.MOV.U32 R21, RZ, RZ, R23 ;  /* 0x000000ffff157224 */ /* 0x000fca00078e0017 */
[----:B------:R0:W-:Y:S02]  /*1e1f0*/  STL.64 [R1+0xf98], R20 ;  /* 0x000f981401007387 */ /* 0x0001e40000100a00 */
[----:B0-----:R-:W-:Y:S02]  /*1e200*/  IMAD.MOV.U32 R20, RZ, RZ, R22 ;  /* 0x000000ffff147224 */ /* 0x001fe400078e0016 */
[----:B------:R-:W-:-:S05]  /*1e210*/  IMAD.MOV.U32 R21, RZ, RZ, R19 ;  /* 0x000000ffff157224 */ /* 0x000fca00078e0013 */
[----:B------:R0:W-:Y:S02]  /*1e220*/  STL.64 [R1+0xfb0], R20 ;  /* 0x000fb01401007387 */ /* 0x0001e40000100a00 */
[----:B0-----:R-:W-:Y:S02]  /*1e230*/  IMAD.MOV.U32 R20, RZ, RZ, R18 ;  /* 0x000000ffff147224 */ /* 0x001fe400078e0012 */
[----:B------:R-:W-:-:S05]  /*1e240*/  IMAD.MOV.U32 R21, RZ, RZ, R17 ;  /* 0x000000ffff157224 */ /* 0x000fca00078e0011 */
[----:B------:R0:W-:Y:S02]  /*1e250*/  STL.64 [R1+0xfc8], R20 ;  /* 0x000fc81401007387 */ /* 0x0001e40000100a00 */
[----:B0-----:R-:W-:Y:S02]  /*1e260*/  IMAD.MOV.U32 R20, RZ, RZ, R16 ;  /* 0x000000ffff147224 */ /* 0x001fe400078e0010 */
[C---:B---3--:R-:W-:Y:S01]  /*1e270*/  HMMA.16816.F32.BF16 R16, R12.reuse, R24, R8 ;  /* 0x000000180c10723c */ /* 0x048fe20000041808 */
[----:B------:R-:W-:Y:S01]  /*1e280*/  STL [R1+0xedc], R28 ;  /* 0x000edc1c01007387 */ /* 0x000fe20000100800 */
[----:B------:R-:W4:Y:S11]  /*1e290*/  LDL.LU R8, [R1+0x1f0] ;  /* 0x0001f00001087983 */ /* 0x000f360000300800 */
[----:B------:R-:W-:Y:S10]  /*1e2a0*/  @!UPT UIADD3 URZ, URZ, URZ, URZ ;  /* 0x0000003f3f3ff290 */ /* 0x000ff4000fffe03f */
[----:B------:R0:W-:Y:S01]  /*1e2b0*/  STL.64 [R1+0x200], R16 ;  /* 0x0002001001007387 */ /* 0x0001e20000100a00 */
[----:B------:R1:W-:Y:S02]  /*1e2c0*/  STL.64 [R1+0x208], R18 ;  /* 0x0002081201007387 */ /* 0x0003e40000100a00 */
[----:B------:R-:W4:Y:S02]  /*1e2d0*/  LDL.LU R9, [R1+0x1f4] ;  /* 0x0001f40001097983 */ /* 0x000f240000300800 */
[----:B------:R-:W4:Y:S01]  /*1e2e0*/  LDL.LU R10, [R1+0x1f8] ;  /* 0x0001f800010a7983 */ /* 0x000f220000300800 */
[----:B------:R-:W4:Y:S04]  /*1e2f0*/  LDL.LU R11, [R1+0x1fc] ;  /* 0x0001fc00010b7983 */ /* 0x000f280000300800 */
[----:B0-----:R-:W3:Y:S01]  /*1e300*/  LDL.LU R16, [R1+0x1e0] ;  /* 0x0001e00001107983 */ /* 0x001ee20000300800 */
[----:B------:R-:W3:Y:S02]  /*1e310*/  LDL.LU R17, [R1+0x1e4] ;  /* 0x0001e40001117983 */ /* 0x000ee40000300800 */
[----:B-1----:R-:W3:Y:S02]  /*1e320*/  LDL.LU R18, [R1+0x1e8] ;  /* 0x0001e80001127983 */ /* 0x002ee40000300800 */
[----:B------:R-:W3:Y:S01]  /*1e330*/  LDL.LU R19, [R1+0x1ec] ;  /* 0x0001ec0001137983 */ /* 0x000ee20000300800 */
[----:B------:R0:W-:Y:S04]  /*1e340*/  STL.64 [R1+0xf78], R24 ;  /* 0x000f781801007387 */ /* 0x0001e80000100a00 */
[----:B0-----:R-:W2:Y:S01]  /*1e350*/  LDL.LU R24, [R1+0x190] ;  /* 0x0001900001187983 */ /* 0x001ea20000300800 */
        /* <DEDUP_REMOVED lines=15> */
[C---:B----4-:R-:W-:Y:S01]  /*1e450*/  HMMA.16816.F32.BF16 R8, R12.reuse, R4, R8 ;  /* 0x000000040c08723c */ /* 0x050fe20000041808 */
        /* <DEDUP_REMOVED lines=11> */
[----:B------:R-:W2:Y:S02]  /*1e510*/  LDL.LU R27, [R1+0x1dc] ;  /* 0x0001dc00011b7983 */ /* 0x000ea40000300800 */
[----:B------:R0:W-:Y:S01]  /*1e520*/  STL.64 [R1+0x1f0], R8 ;  /* 0x0001f00801007387 */ /* 0x0001e20000100a00 */
[----:B------:R-:W-:Y:S03]  /*1e530*/  STL.64 [R1+0x1f8], R10 ;  /* 0x0001f80a01007387 */ /* 0x000fe60000100a00 */
[----:B0-----:R-:W3:Y:S01]  /*1e540*/  LDL.LU.64 R8, [R1+0xff0] ;  /* 0x000ff00001087983 */ /* 0x001ee20000300a00 */
[----:B------:R-:W-:Y:S01]  /*1e550*/  IMAD.MOV.U32 R21, RZ, RZ, R0 ;  /* 0x000000ffff157224 */ /* 0x000fe200078e0000 */
[----:B---3--:R-:W-:Y:S02]  /*1e560*/  HMMA.16816.F32.BF16 R12, R12, R8, R16 ;  /* 0x000000080c0c723c */ /* 0x008fe40000041810 */
[----:B------:R-:W2:Y:S01]  /*1e570*/  LDL.LU.64 R18, [R1+0xfe8] ;  /* 0x000fe80001127983 */ /* 0x000ea20000300a00 */
[----:B------:R-:W2:Y:S11]  /*1e580*/  LDL.LU.64 R16, [R1+0xfe0] ;  /* 0x000fe00001107983 */ /* 0x000eb60000300a00 */
[----:B------:R-:W-:Y:S09]  /*1e590*/  @!UPT UIADD3 URZ, URZ, URZ, URZ ;  /* 0x0000003f3f3ff290 */ /* 0x000ff2000fffe03f */
[----:B------:R0:W-:Y:S01]  /*1e5a0*/  STL.64 [R1+0x1e0], R12 ;  /* 0x0001e00c01007387 */ /* 0x0001e20000100a00 */
[----:B------:R1:W-:Y:S03]  /*1e5b0*/  STL.64 [R1+0x1e8], R14 ;  /* 0x0001e80e01007387 */ /* 0x0003e60000100a00 */
[----:B0-----:R-:W3:Y:S01]  /*1e5c0*/  LDL.LU R12, [R1+0x170] ;  /* 0x00017000010c7983 */ /* 0x001ee20000300800 */
[----:B------:R-:W3:Y:S02]  /*1e5d0*/  LDL.LU R13, [R1+0x174] ;  /* 0x00017400010d7983 */ /* 0x000ee40000300800 */
[----:B-1----:R-:W3:Y:S02]  /*1e5e0*/  LDL.LU R14, [R1+0x178] ;  /* 0x00017800010e7983 */ /* 0x002ee40000300800 */
[----:B------:R-:W3:Y:S01]  /*1e5f0*/  LDL.LU R15, [R1+0x17c] ;  /* 0x00017c00010f7983 */ /* 0x000ee20000300800 */
[C---:B--2---:R-:W-:Y:S01]  /*1e600*/  HMMA.16816.F32.BF16 R20, R16.reuse, R20, R24 ;  /* 0x000000141014723c */ /* 0x044fe20000041818 */
[----:B------:R-:W2:Y:S01]  /*1e610*/  LDL.LU.64 R26, [R1+0xfd8] ;  /* 0x000fd800011a7983 */ /* 0x000ea20000300a00 */
[----:B------:R-:W2:Y:S11]  /*1e620*/  LDL.LU.64 R24, [R1+0xfd0] ;  /* 0x000fd00001187983 */ /* 0x000eb60000300a00 */
[----:B------:R-:W-:Y:S10]  /*1e630*/  @!UPT UIADD3 URZ, URZ, URZ, URZ ;  /* 0x0000003f3f3ff290 */ /* 0x000ff4000fffe03f */
[----:B------:R0:W-:Y:S01]  /*1e640*/  STL.64 [R1+0x1d0], R20 ;  /* 0x0001d01401007387 */ /* 0x0001e20000100a00 */
[----:B------:R2:W-:Y:S03]  /*1e650*/  STL.64 [R1+0x1d8], R22 ;  /* 0x0001d81601007387 */ /* 0x0005e60000100a00 */
[----:B0-----:R-:W2:Y:S02]  /*1e660*/  LDL.LU.64 R20, [R1+0xfc8] ;  /* 0x000fc80001147983 */ /* 0x001ea40000300a00 */
[C---:B--2---:R-:W-:Y:S02]  /*1e670*/  HMMA.16816.F32.BF16 R20, R16.reuse, R20, R24 ;  /* 0x000000141014723c */ /* 0x044fe40000041818 */
[----:B------:R-:W2:Y:S01]  /*1e680*/  LDL.LU.64 R26, [R1+0xfc0] ;  /* 0x000fc000011a7983 */ /* 0x000ea20000300a00 */
[----:B------:R-:W2:Y:S11]  /*1e690*/  LDL.LU.64 R24, [R1+0xfb8] ;  /* 0x000fb80001187983 */ /* 0x000eb60000300a00 */
[----:B------:R-:W-:Y:S09]  /*1e6a0*/  @!UPT UIADD3 URZ, URZ, URZ, URZ ;  /* 0x0000003f3f3ff290 */ /* 0x000ff2000fffe03f */
        /* <DEDUP_REMOVED lines=15> */
[----:B------:R-:W-:Y:S03]  /*1e7a0*/  STL.64 [R1+0x1a8], R22 ;  /* 0x0001a81601007387 */ /* 0x000fe60000100a00 */
[----:B0-----:R-:W2:Y:S02]  /*1e7b0*/  LDL.LU.64 R20, [R1+0xf80] ;  /* 0x000f800001147983 */ /* 0x001ea40000300a00 */
[C---:B--2---:R-:W-:Y:S01]  /*1e7c0*/  HMMA.16816.F32.BF16 R24, R16.reuse, R20, R24 ;  /* 0x000000141018723c */ /* 0x044fe20000041818 */
[----:B------:R-:W-:Y:S02]  /*1e7d0*/  IMAD.MOV.U32 R28, RZ, RZ, R20 ;  /* 0x000000ffff1c7224 */ /* 0x000fe400078e0014 */
[----:B------:R-:W-:Y:S11]  /*1e7e0*/  IMAD.MOV.U32 R0, RZ, RZ, R21 ;  /* 0x000000ffff007224 */ /* 0x000ff600078e0015 */
[----:B------:R-:W-:Y:S09]  /*1e7f0*/  @!UPT UIADD3 URZ, URZ, URZ, URZ ;  /* 0x0000003f3f3ff290 */ /* 0x000ff2000fffe03f */
[----:B------:R0:W-:Y:S01]  /*1e800*/  STL.64 [R1+0x190], R24 ;  /* 0x0001901801007387 */ /* 0x0001e20000100a00 */
[----:B------:R1:W-:Y:S03]  /*1e810*/  STL.64 [R1+0x198], R26 ;  /* 0x0001981a01007387 */ /* 0x0003e60000100a00 */
[----:B0-----:R-:W1:Y:S01]  /*1e820*/  LDL.LU.64 R24, [R1+0xf78] ;  /* 0x000f780001187983 */ /* 0x001e620000300a00 */
[----:B------:R-:W1:Y:S02]  /*1e830*/  LDL.LU.64 R22, [R1+0xf70] ;  /* 0x000f700001167983 */ /* 0x000e640000300a00 */
[----:B------:R-:W1:Y:S01]  /*1e840*/  LDL.LU.64 R20, [R1+0xf68] ;  /* 0x000f680001147983 */ /* 0x000e620000300a00 */
[C---:B---3--:R-:W-:Y:S08]  /*1e850*/  HMMA.16816.F32.BF16 R12, R16.reuse, R4, R12 ;  /* 0x00000004100c723c */ /* 0x048ff0000004180c */
[C---:B-1----:R-:W-:Y:S01]  /*1e860*/  HMMA.16816.F32.BF16 R24, R16.reuse, R24, R20 ;  /* 0x000000181018723c */ /* 0x042fe20000041814 */
[----:B------:R-:W2:Y:S01]  /*1e870*/  LDL.LU.64 R22, [R1+0xf60] ;  /* 0x000f600001167983 */ /* 0x000ea20000300a00 */
[----:B------:R-:W2:Y:S11]  /*1e880*/  LDL.LU.64 R20, [R1+0xf58] ;  /* 0x000f580001147983 */ /* 0x000eb60000300a00 */
[----:B------:R-:W-:Y:S10]  /*1e890*/  @!UPT UIADD3 URZ, URZ, URZ, URZ ;  /* 0x0000003f3f3ff290 */ /* 0x000ff4000fffe03f */
[----:B------:R0:W-:Y:S01]  /*1e8a0*/  STL.64 [R1+0x180], R24 ;  /* 0x0001801801007387 */ /* 0x0001e20000100a00 */
[----:B------:R-:W-:Y:S02]  /*1e8b0*/  IMAD.MOV.U32 R10, RZ, RZ, R26 ;  /* 0x000000ffff0a7224 */ /* 0x000fe400078e001a */
[----:B------:R-:W-:Y:S02]  /*1e8c0*/  IMAD.MOV.U32 R11, RZ, RZ, R27 ;  /* 0x000000ffff0b7224 */ /* 0x000fe400078e001b */
[----:B------:R-:W3:Y:S04]  /*1e8d0*/  LDL.LU.64 R26, [R1+0xf50] ;  /* 0x000f5000011a7983 */ /* 0x000ee80000300a00 */
[----:B0-----:R-:W3:Y:S01]  /*1e8e0*/  LDL.LU.64 R24, [R1+0xf48] ;  /* 0x000f480001187983 */ /* 0x001ee20000300a00 */
[----:B------:R-:W-:Y:S02]  /*1e8f0*/  STL.64 [R1+0xed0], R6 ;  /* 0x000ed00601007387 */ /* 0x000fe40000100a00 */
[----:B------:R2:W-:Y:S02]  /*1e900*/  STL.64 [R1+0xec8], R4 ;  /* 0x000ec80401007387 */ /* 0x0005e40000100a00 */
[----:B------:R-:W-:Y:S01]  /*1e910*/  STL.64 [R1+0x170], R12 ;  /* 0x0001700c01007387 */ /* 0x000fe20000100a00 */
[----:B------:R-:W-:Y:S01]  /*1e920*/  STL.64 [R1+0x178], R14 ;  /* 0x0001780e01007387 */ /* 0x000fe20000100a00 */
[----:B------:R-:W-:Y:S02]  /*1e930*/  STL.64 [R1+0xee8], R10 ;  /* 0x000ee80a01007387 */ /* 0x000fe40000100a00 */
[----:B------:R0:W-:Y:S01]  /*1e940*/  STL.64 [R1+0xee0], R8 ;  /* 0x000ee00801007387 */ /* 0x0001e20000100a00 */
[----:B--2---:R-:W-:Y:S11]  /*1e950*/  HMMA.16816.F32.BF16 R4, R16, R8, R20 ;  /* 0x000000081004723c */ /* 0x004ff60000041814 */
[----:B------:R-:W-:Y:S11]  /*1e960*/  @!UPT UIADD3 URZ, URZ, URZ, URZ ;  /* 0x0000003f3f3ff290 */ /* 0x000ff6000fffe03f */
[----:B------:R-:W-:Y:S01]  /*1e970*/  @!UPT UIADD3 URZ, URZ, URZ, URZ ;  /* 0x0000003f3f3ff290 */ /* 0x000fe2000fffe03f */
[----:B------:R-:W-:Y:S01]  /*1e980*/  STL.64 [R1+0x160], R4 ;  /* 0x0001600401007387 */ /* 0x000fe20000100a00 */
[----:B------:R-:W-:Y:S02]  /*1e990*/  STL.64 [R1+0x168], R6 ;  /* 0x0001680601007387 */ /* 0x000fe40000100a00 */
[----:B------:R-:W2:Y:S02]  /*1e9a0*/  LDL.LU R16, [R1+0x70] ;  /* 0x0000700001107983 */ /* 0x000ea40000300800 */
[----:B------:R-:W2:Y:S01]  /*1e9b0*/  LDL.LU R17, [R1+0x74] ;  /* 0x0000740001117983 */ /* 0x000ea20000300800 */
[----:B------:R-:W4:Y:S01]  /*1e9c0*/  LDL.LU R18, [R1+0x78] ;  /* 0x0000780001127983 */ /* 0x000f220000300800 */
[----:B------:R-:W4:Y:S02]  /*1e9d0*/  LDL.LU R19, [R1+0x7c] ;  /* 0x00007c0001137983 */ /* 0x000f240000300800 */
[----:B0-----:R-:W2:Y:S02]  /*1e9e0*/  LDL.LU R8, [R1+0x110] ;  /* 0x0001100001087983 */ /* 0x001ea40000300800 */
[----:B------:R-:W2:Y:S01]  /*1e9f0*/  LDL.LU R9, [R1+0x114] ;  /* 0x0001140001097983 */ /* 0x000ea20000300800 */
[----:B------:R-:W2:Y:S01]  /*1ea00*/  LDL.LU R10, [R1+0x118] ;  /* 0x00011800010a7983 */ /* 0x000ea20000300800 */
[----:B------:R-:W2:Y:S03]  /*1ea10*/  LDL.LU R11, [R1+0x11c] ;  /* 0x00011c00010b7983 */ /* 0x000ea60000300800 */
[----:B--2---:R-:W-:Y:S01]  /*1ea20*/  STL.64 [R1+0xef8], R10 ;  /* 0x000ef80a01007387 */ /* 0x004fe20000100a00 */
[----:B------:R0:W-:Y:S03]  /*1ea30*/  STL.64 [R1+0xef0], R8 ;  /* 0x000ef00801007387 */ /* 0x0001e60000100a00 */
[----:B0-----:R-:W2:Y:S04]  /*1ea40*/  LDL.LU.64 R8, [R1+0x20] ;  /* 0x0000200001087983 */ /* 0x001ea80000300a00 */
[----:B--2---:R0:W-:Y:S04]  /*1ea50*/  STL.64 [R1+0xf10], R8 ;  /* 0x000f100801007387 */ /* 0x0041e80000100a00 */
[----:B0-----:R-:W2:Y:S04]  /*1ea60*/  LDL.LU.64 R8, [R1+0x30] ;  /* 0x0000300001087983 */ /* 0x001ea80000300a00 */
[----:B--2---:R0:W-:Y:S04]  /*1ea70*/  STL.64 [R1+0xf28], R8 ;  /* 0x000f280801007387 */ /* 0x0041e80000100a00 */
[----:B0-----:R-:W2:Y:S04]  /*1ea80*/  LDL.LU.64 R8, [R1+0x40] ;  /* 0x0000400001087983 */ /* 0x001ea80000300a00 */
[----:B--2---:R0:W-:Y:S01]  /*1ea90*/  STL.64 [R1+0xf40], R8 ;  /* 0x000f400801007387 */ /* 0x0041e20000100a00 */
[----:B------:R-:W2:Y:S02]  /*1eaa0*/  LDL.LU R4, [R1+0x100] ;  /* 0x0001000001047983 */ /* 0x000ea40000300800 */
[----:B------:R-:W2:Y:S02]  /*1eab0*/  LDL.LU R5, [R1+0x104] ;  /* 0x0001040001057983 */ /* 0x000ea40000300800 */
[----:B------:R-:W2:Y:S01]  /*1eac0*/  LDL.LU R6, [R1+0x108] ;  /* 0x0001080001067983 */ /* 0x000ea20000300800 */
[----:B------:R-:W2:Y:S01]  /*1ead0*/  LDL.LU R7, [R1+0x10c] ;  /* 0x00010c0001077983 */ /* 0x000ea20000300800 */
[----:B------:R-:W3:Y:S02]  /*1eae0*/  LDL.LU R12, [R1+0x150] ;  /* 0x00015000010c7983 */ /* 0x000ee40000300800 */
[----:B------:R-:W3:Y:S02]  /*1eaf0*/  LDL.LU R13, [R1+0x154] ;  /* 0x00015400010d7983 */ /* 0x000ee40000300800 */
[----:B------:R-:W3:Y:S01]  /*1eb00*/  LDL.LU R14, [R1+0x158] ;  /* 0x00015800010e7983 */ /* 0x000ee20000300800 */
[----:B------:R-:W3:Y:S04]  /*1eb10*/  LDL.LU R15, [R1+0x15c] ;  /* 0x00015c00010f7983 */ /* 0x000ee80000300800 */
[----:B0-----:R-:W3:Y:S04]  /*1eb20*/  LDL.LU.64 R8, [R1+0x50] ;  /* 0x0000500001087983 */ /* 0x001ee80000300a00 */
        /* <DEDUP_REMOVED lines=12> */
[----:B---3--:R-:W-:Y:S01]  /*1ebf0*/  HMMA.16816.F32.BF16 R12, R24, R8, R12 ;  /* 0x00000008180c723c */ /* 0x008fe2000004180c */
[----:B--2---:R-:W-:Y:S01]  /*1ec00*/  STL.64 [R1+0xf38], R6 ;  /* 0x000f380601007387 */ /* 0x004fe20000100a00 */
[----:B------:R0:W-:Y:S03]  /*1ec10*/  STL.64 [R1+0xf30], R4 ;  /* 0x000f300401007387 */ /* 0x0001e60000100a00 */
[----:B0-----:R-:W2:Y:S01]  /*1ec20*/  LDL.LU R4, [R1+0x140] ;  /* 0x0001400001047983 */ /* 0x001ea20000300800 */
[----:B------:R-:W2:Y:S02]  /*1ec30*/  LDL.LU R5, [R1+0x144] ;  /* 0x0001440001057983 */ /* 0x000ea40000300800 */
[----:B------:R-:W2:Y:S02]  /*1ec40*/  LDL.LU R6, [R1+0x148] ;  /* 0x0001480001067983 */ /* 0x000ea40000300800 */
[----:B------:R-:W2:Y:S01]  /*1ec50*/  LDL.LU R7, [R1+0x14c] ;  /* 0x00014c0001077983 */ /* 0x000ea20000300800 */
[----:B------:R-:W3:Y:S01]  /*1ec60*/  LDL.LU R20, [R1+0xf0] ;  /* 0x0000f00001147983 */ /* 0x000ee20000300800 */
[----:B------:R-:W3:Y:S02]  /*1ec70*/  LDL.LU R21, [R1+0xf4] ;  /* 0x0000f40001157983 */ /* 0x000ee40000300800 */
[----:B------:R-:W3:Y:S02]  /*1ec80*/  LDL.LU R22, [R1+0xf8] ;  /* 0x0000f80001167983 */ /* 0x000ee40000300800 */
[----:B------:R-:W3:Y:S01]  /*1ec90*/  LDL.LU R23, [R1+0xfc] ;  /* 0x0000fc0001177983 */ /* 0x000ee20000300800 */
[----:B----4-:R-:W-:Y:S01]  /*1eca0*/  STL.64 [R1+0xe30], R18 ;  /* 0x000e301201007387 */ /* 0x010fe20000100a00 */
[----:B------:R0:W-:Y:S03]  /*1ecb0*/  STL.64 [R1+0xe28], R16 ;  /* 0x000e281001007387 */ /* 0x0001e60000100a00 */
[----:B0-----:R-:W4:Y:S01]  /*1ecc0*/  LDL.LU R16, [R1+0x80] ;  /* 0x0000800001107983 */ /* 0x001f220000300800 */
[----:B------:R-:W4:Y:S02]  /*1ecd0*/  LDL.LU R17, [R1+0x84] ;  /* 0x0000840001117983 */ /* 0x000f240000300800 */
[----:B------:R-:W2:Y:S02]  /*1ece0*/  LDL.LU R18, [R1+0x88] ;  /* 0x0000880001127983 */ /* 0x000ea40000300800 */
[----:B------:R-:W2:Y:S02]  /*1ecf0*/  LDL.LU R19, [R1+0x8c] ;  /* 0x00008c0001137983 */ /* 0x000ea40000300800 */
[----:B--2---:R-:W-:Y:S01]  /*1ed00*/  STL.64 [R1+0xe40], R18 ;  /* 0x000e401201007387 */ /* 0x004fe20000100a00 */
[----:B----4-:R-:W-:Y:S02]  /*1ed10*/  STL.64 [R1+0xe38], R16 ;  /* 0x000e381001007387 */ /* 0x010fe40000100a00 */
[----:B------:R-:W-:Y:S02]  /*1ed20*/  STL.64 [R1+0x150], R12 ;  /* 0x0001500c01007387 */ /* 0x000fe40000100a00 */
[----:B------:R0:W-:Y:S02]  /*1ed30*/  STL.64 [R1+0x158], R14 ;  /* 0x0001580e01007387 */ /* 0x0001e40000100a00 */
[----:B0-----:R-:W-:-:S02]  /*1ed40*/  IMAD.MOV.U32 R15, RZ, RZ, R8 ;  /* 0x000000ffff0f7224 */ /* 0x001fc400078e0008 */
[----:B------:R-:W-:Y:S02]  /*1ed50*/  IMAD.MOV.U32 R14, RZ, RZ, R9 ;  /* 0x000000ffff0e7224 */ /* 0x000fe400078e0009 */
[----:B------:R-:W2:Y:S02]  /*1ed60*/  LDL.LU.64 R8, [R1+0xf40] ;  /* 0x000f400001087983 */ /* 0x000ea40000300a00 */
        /* <DEDUP_REMOVED lines=9> */
[----:B--2---:R-:W-:Y:S01]  /*1ee00*/  HMMA.16816.F32.BF16 R4, R24, R8, R4 ;  /* 0x000000081804723c */ /* 0x004fe20000041804 */
[----:B------:R-:W-:-:S02]  /*1ee10*/  IMAD.MOV.U32 R19, RZ, RZ, R8 ;  /* 0x000000ffff137224 */ /* 0x000fc400078e0008 */
        /* <DEDUP_REMOVED lines=8> */
[----:B------:R-:W-:Y:S01]  /*1eea0*/  IMAD.MOV.U32 R17, RZ, RZ, R0 ;  /* 0x000000ffff117224 */ /* 0x000fe200078e0000 */
        /* <DEDUP_REMOVED lines=8> */
[----:B------:R-:W4:Y:S02]  /*1ef30*/  LDL.LU.64 R10, [R1+0xef8] ;  /* 0x000ef800010a7983 */ /* 0x000f240000300a00 */
[----:B------:R-:W4:Y:S02]  /*1ef40*/  LDL.LU.64 R8, [R1+0xef0] ;  /* 0x000ef00001087983 */ /* 0x000f240000300a00 */
[----:B----4-:R-:W-:Y:S11]  /*1ef50*/  HMMA.16816.F32.BF16 R8, R24, R16, R8 ;  /* 0x000000101808723c */ /* 0x010ff60000041808 */
[----:B------:R-:W-:Y:S11]  /*1ef60*/  @!UPT UIADD3 URZ, URZ, URZ, URZ ;  /* 0x0000003f3f3ff290 */ /* 0x000ff6000fffe03f */
[----:B------:R-:W-:Y:S01]  /*1ef70*/  @!UPT UIADD3 URZ, URZ, URZ, URZ ;  /* 0x0000003f3f3ff290 */ /* 0x000fe2000fffe03f */
[----:B------:R-:W-:Y:S01]  /*1ef80*/  STL.64 [R1+0x110], R8 ;  /* 0x0001100801007387 */ /* 0x000fe20000100a00 */
[----:B------:R0:W-:Y:S03]  /*1ef90*/  STL.64 [R1+0x118], R10 ;  /* 0x0001180a01007387 */ /* 0x0001e60000100a00 */
[----:B0-----:R-:W4:Y:S01]  /*1efa0*/  LDL.LU.64 R10, [R1+0xee8] ;  /* 0x000ee800010a7983 */ /* 0x001f220000300a00 */
[----:B------:R-:W2:Y:S02]  /*1efb0*/  LDL.LU.64 R8, [R1+0xee0] ;  /* 0x000ee00001087983 */ /* 0x000ea40000300a00 */
[----:B------:R0:W-:Y:S02]  /*1efc0*/  STL.64 [R1+0xe58], R16 ;  /* 0x000e581001007387 */ /* 0x0001e40000100a00 */
[----:B0-----:R-:W-:Y:S02]  /*1efd0*/  IMAD.MOV.U32 R16, RZ, RZ, R28 ;  /* 0x000000ffff107224 */ /* 0x001fe400078e001c */
[----:B------:R-:W-:Y:S01]  /*1efe0*/  IMAD.MOV.U32 R17, RZ, RZ, R0 ;  /* 0x000000ffff117224 */ /* 0x000fe200078e0000 */
[----:B------:R-:W2:Y:S01]  /*1eff0*/  LDL.LU R28, [R1+0xedc] ;  /* 0x000edc00011c7983 */ /* 0x000ea20000300800 */
[----:B------:R-:W2:Y:S03]  /*1f000*/  LDL.LU R0, [R1+0xed8] ;  /* 0x000ed80001007983 */ /* 0x000ea60000300800 */
[----:B------:R0:W-:Y:S02]  /*1f010*/  STL.64 [R1+0xe70], R16 ;  /* 0x000e701001007387 */ /* 0x0001e40000100a00 */
[----:B0-----:R-:W-:-:S02]  /*1f020*/  IMAD.MOV.U32 R16, RZ, RZ, R19 ;  /* 0x000000ffff107224 */ /* 0x001fc400078e0013 */
[----:B------:R-:W-:-:S05]  /*1f030*/  IMAD.MOV.U32 R17, RZ, RZ, R18 ;  /* 0x000000ffff117224 */ /* 0x000fca00078e0012 */
[----:B------:R0:W-:Y:S02]  /*1f040*/  STL.64 [R1+0xe88], R16 ;  /* 0x000e881001007387 */ /* 0x0001e40000100a00 */
[----:B0-----:R-:W-:Y:S02]  /*1f050*/  IMAD.MOV.U32 R16, RZ, RZ, R13 ;  /* 0x000000ffff107224 */ /* 0x001fe400078e000d */
[----:B------:R-:W-:-:S05]  /*1f060*/  IMAD.MOV.U32 R17, RZ, RZ, R12 ;  /* 0x000000ffff117224 */ /* 0x000fca00078e000c */
[----:B------:R0:W-:Y:S04]  /*1f070*/  STL.64 [R1+0xea0], R16 ;  /* 0x000ea01001007387 */ /* 0x0001e80000100a00 */
[----:B0-----:R-:W2:Y:S02]  /*1f080*/  LDL.LU.64 R16, [R1] ;  /* 0x0000000001107983 */ /* 0x001ea40000300a00 */
[C---:B--2---:R-:W-:Y:S11]  /*1f090*/  HMMA.16816.F32.BF16 R4, R24.reuse, R16, R4 ;  /* 0x000000101804723c */ /* 0x044ff60000041804 */
[----:B------:R-:W-:Y:S11]  /*1f0a0*/  @!UPT UIADD3 URZ, URZ, URZ, URZ ;  /* 0x0000003f3f3ff290 */ /* 0x000ff6000fffe03f */
[----:B------:R-:W-:Y:S01]  /*1f0b0*/  @!UPT UIADD3 URZ, URZ, URZ, URZ ;  /* 0x0000003f3f3ff290 */ /* 0x000fe2000fffe03f */
[----:B------:R-:W-:Y:S01]  /*1f0c0*/  STL.64 [R1+0x100], R4 ;  /* 0x0001000401007387 */ /* 0x000fe20000100a00 */
[----:B------:R0:W-:Y:S03]  /*1f0d0*/  STL.64 [R1+0x108], R6 ;  /* 0x0001080601007387 */ /* 0x0001e60000100a00 */
[----:B0-----:R-:W2:Y:S01]  /*1f0e0*/  LDL.LU.64 R6, [R1+0xed0] ;  /* 0x000ed00001067983 */ /* 0x001ea20000300a00 */
[----:B------:R-:W3:Y:S02]  /*1f0f0*/  LDL.LU.64 R4, [R1+0xec8] ;  /* 0x000ec80001047983 */ /* 0x000ee40000300a00 */
[C---:B---3--:R-:W-:Y:S11]  /*1f100*/  HMMA.16816.F32.BF16 R20, R24.reuse, R4, R20 ;  /* 0x000000041814723c */ /* 0x048ff60000041814 */
[----:B------:R-:W-:Y:S11]  /*1f110*/  @!UPT UIADD3 URZ, URZ, URZ, URZ ;  /* 0x0000003f3f3ff290 */ /* 0x000ff6000fffe03f */
[----:B------:R-:W-:Y:S01]  /*1f120*/  @!UPT UIADD3 URZ, URZ, URZ, URZ ;  /* 0x0000003f3f3ff290 */ /* 0x000fe2000fffe03f */
[----:B------:R0:W-:Y:S01]  /*1f130*/  STL.64 [R1+0xf0], R20 ;  /* 0x0000f01401007387 */ /* 0x0001e20000100a00 */
[----:B------:R1:W-:Y:S03]  /*1f140*/  STL.64 [R1+0xf8], R22 ;  /* 0x0000f81601007387 */ /* 0x0003e60000100a00 */
[----:B0-----:R-:W3:Y:S01]  /*1f150*/  LDL.LU R20, [R1+0xe0] ;  /* 0x0000e00001147983 */ /* 0x001ee20000300800 */
[----:B------:R-:W3:Y:S02]  /*1f160*/  LDL.LU R21, [R1+0xe4] ;  /* 0x0000e40001157983 */ /* 0x000ee40000300800 */
[----:B-1----:R-:W3:Y:S02]  /*1f170*/  LDL.LU R22, [R1+0xe8] ;  /* 0x0000e80001167983 */ /* 0x002ee40000300800 */
[----:B------:R-:W3:Y:S01]  /*1f180*/  LDL.LU R23, [R1+0xec] ;  /* 0x0000ec0001177983 */ /* 0x000ee20000300800 */
        /* <DEDUP_REMOVED lines=31> */
[----:B------:R-:W2:Y:S01]  /*1f380*/  LDL.LU.64 R22, [R1+0xec0] ;  /* 0x000ec00001167983 */ /* 0x000ea20000300a00 */
[----:B------:R-:W2:Y:S02]  /*1f390*/  LDL.LU.64 R20, [R1+0xeb8] ;  /* 0x000eb80001147983 */ /* 0x000ea40000300a00 */
[----:B------:R-:W-:-:S02]  /*1f3a0*/  IMAD.MOV.U32 R13, RZ, RZ, R16 ;  /* 0x000000ffff0d7224 */ /* 0x000fc400078e0010 */
[----:B------:R-:W-:Y:S02]  /*1f3b0*/  IMAD.MOV.U32 R12, RZ, RZ, R17 ;  /* 0x000000ffff0c7224 */ /* 0x000fe400078e0011 */
[----:B------:R-:W-:Y:S02]  /*1f3c0*/  IMAD.MOV.U32 R16, RZ, RZ, R15 ;  /* 0x000000ffff107224 */ /* 0x000fe400078e000f */
[----:B------:R-:W-:-:S03]  /*1f3d0*/  IMAD.MOV.U32 R17, RZ, RZ, R14 ;  /* 0x000000ffff117224 */ /* 0x000fc600078e000e */
[----:B------:R-:W-:Y:S01]  /*1f3e0*/  STL.64 [R1+0xe0], R24 ;  /* 0x0000e01801007387 */ /* 0x000fe20000100a00 */
[----:B------:R-:W-:Y:S03]  /*1f3f0*/  STL.64 [R1+0xe8], R26 ;  /* 0x0000e81a01007387 */ /* 0x000fe60000100a00 */
        /* <DEDUP_REMOVED lines=28> */
[----:B--2---:R-:W-:Y:S02]  /*1f5c0*/  HMMA.16816.F32.BF16 R16, R20, R16, R4 ;  /* 0x000000101410723c */ /* 0x004fe40000041804 */
[----:B------:R-:W2:Y:S01]  /*1f5d0*/  LDL.LU.64 R6, [R1+0xe50] ;  /* 0x000e500001067983 */ /* 0x000ea20000300a00 */
[----:B------:R-:W3:Y:S11]  /*1f5e0*/  LDL.LU.64 R4, [R1+0xe48] ;  /* 0x000e480001047983 */ /* 0x000ef60000300a00 */
[----:B------:R-:W-:Y:S09]  /*1f5f0*/  @!UPT UIADD3 URZ, URZ, URZ, URZ ;  /* 0x0000003f3f3ff290 */ /* 0x000ff2000fffe03f */
[----:B------:R-:W-:Y:S01]  /*1f600*/  STL.64 [R1+0x90], R16 ;  /* 0x0000901001007387 */ /* 0x000fe20000100a00 */
[----:B------:R0:W-:Y:S03]  /*1f610*/  STL.64 [R1+0x98], R18 ;  /* 0x0000981201007387 */ /* 0x0001e60000100a00 */
[----:B0-----:R-:W2:Y:S01]  /*1f620*/  LDL.LU.64 R18, [R1+0xe40] ;  /* 0x000e400001127983 */ /* 0x001ea20000300a00 */
[----:B------:R-:W2:Y:S02]  /*1f630*/  LDL.LU.64 R16, [R1+0xe38] ;  /* 0x000e380001107983 */ /* 0x000ea40000300a00 */
[----:B------:R-:W-:Y:S02]  /*1f640*/  IMAD.MOV.U32 R24, RZ, RZ, R13 ;  /* 0x000000ffff187224 */ /* 0x000fe400078e000d */
[----:B------:R-:W-:-:S07]  /*1f650*/  IMAD.MOV.U32 R25, RZ, RZ, R12 ;  /* 0x000000ffff197224 */ /* 0x000fce00078e000c */
[C---:B--2---:R-:W-:Y:S01]  /*1f660*/  HMMA.16816.F32.BF16 R24, R20.reuse, R24, R16 ;  /* 0x000000181418723c */ /* 0x044fe20000041810 */
[----:B------:R-:W3:Y:S01]  /*1f670*/  LDL.LU.64 R18, [R1+0xe30] ;  /* 0x000e300001127983 */ /* 0x000ee20000300a00 */
[----:B------:R-:W3:Y:S11]  /*1f680*/  LDL.LU.64 R16, [R1+0xe28] ;  /* 0x000e280001107983 */ /* 0x000ef60000300a00 */
[----:B------:R-:W-:Y:S10]  /*1f690*/  @!UPT UIADD3 URZ, URZ, URZ, URZ ;  /* 0x0000003f3f3ff290 */ /* 0x000ff4000fffe03f */
[----:B------:R-:W-:Y:S01]  /*1f6a0*/  STL.64 [R1+0x80], R24 ;  /* 0x0000801801007387 */ /* 0x000fe20000100a00 */
[----:B------:R-:W-:Y:S02]  /*1f6b0*/  STL.64 [R1+0x88], R26 ;  /* 0x0000881a01007387 */ /* 0x000fe40000100a00 */
[----:B------:R0:W-:Y:S01]  /*1f6c0*/  STL.64 [R1+0xdf0], R6 ;  /* 0x000df00601007387 */ /* 0x0001e20000100a00 */
[----:B---3--:R-:W-:Y:S01]  /*1f6d0*/  HMMA.16816.F32.BF16 R16, R20, R4, R16 ;  /* 0x000000041410723c */ /* 0x008fe20000041810 */
[----:B------:R-:W2:Y:S11]  /*1f6e0*/  LDL.LU R4, [R1+0x60] ;  /* 0x0000600001047983 */ /* 0x000eb60000300800 */
[----:B------:R-:W-:Y:S11]  /*1f6f0*/  @!UPT UIADD3 URZ, URZ, URZ, URZ ;  /* 0x0000003f3f3ff290 */ /* 0x000ff6000fffe03f */
[----:B------:R-:W-:Y:S01]  /*1f700*/  STL.64 [R1+0x70], R16 ;  /* 0x0000701001007387 */ /* 0x000fe20000100a00 */
[----:B------:R-:W-:Y:S02]  /*1f710*/  STL.64 [R1+0x78], R18 ;  /* 0x0000781201007387 */ /* 0x000fe40000100a00 */
[----:B------:R-:W2:Y:S02]  /*1f720*/  LDL.LU R5, [R1+0x64] ;  /* 0x0000640001057983 */ /* 0x000ea40000300800 */
[----:B0-----:R-:W2:Y:S01]  /*1f730*/  LDL.LU R6, [R1+0x68] ;  /* 0x0000680001067983 */ /* 0x001ea20000300800 */
[----:B------:R-:W2:Y:S04]  /*1f740*/  LDL.LU R7, [R1+0x6c] ;  /* 0x00006c0001077983 */ /* 0x000ea80000300800 */
[----:B------:R-:W0:Y:S04]  /*1f750*/  S2R R27, SR_TID.X ;  /* 0x00000000001b7919 */ /* 0x000e280000002100 */
[----:B------:R-:W1:Y:S04]  /*1f760*/  S2R R25, SR_TID.X ;  /* 0x0000000000197919 */ /* 0x000e680000002100 */
[----:B------:R-:W3:Y:S01]  /*1f770*/  LDSM.16.MT88.4 R16, [R0+0x5800] ;  /* 0x005800000010783b */ /* 0x000ee20000004200 */
[----:B0-----:R-:W-:Y:S01]  /*1f780*/  LOP3.LUT R26, R27, 0x7, RZ, 0xc0, !PT ;  /* 0x000000071b1a7812 */ /* 0x001fe200078ec0ff */
[----:B-1----:R-:W-:-:S04]  /*1f790*/  IMAD.SHL.U32 R24, R25, 0x2, RZ ;  /* 0x0000000219187824 */ /* 0x002fc800078e00ff */
[----:B------:R-:W-:Y:S02]  /*1f7a0*/  IMAD R26, R26, 0x90, RZ ;  /* 0x000000901a1a7824 */ /* 0x000fe400078e02ff */
[----:B------:R-:W-:-:S03]  /*1f7b0*/  IMAD.SHL.U32 R25, R27, 0x40, RZ ;  /* 0x000000401b197824 */ /* 0x000fc600078e00ff */
[----:B------:R-:W-:-:S04]  /*1f7c0*/  LOP3.LUT R24, R26, 0x10, R24, 0x78, !PT ;  /* 0x000000101a187812 */ /* 0x000fc800078e7818 */
[----:B------:R-:W-:-:S04]  /*1f7d0*/  LOP3.LUT R24, R24, 0x400, R25, 0xf8, !PT ;  /* 0x0000040018187812 */ /* 0x000fc800078ef819 */
[----:B------:R-:W-:Y:S01]  /*1f7e0*/  LOP3.LUT R24, R24, 0x40, RZ, 0x3c, !PT ;  /* 0x0000004018187812 */ /* 0x000fe200078e3cff */
[----:B---3--:R-:W-:Y:S01]  /*1f7f0*/  STL.64 [R1+0xdb8], R18 ;  /* 0x000db81201007387 */ /* 0x008fe20000100a00 */
[----:B------:R-:W-:Y:S01]  /*1f800*/  STL.64 [R1+0xdb0], R16 ;  /* 0x000db01001007387 */ /* 0x000fe20000100a00 */
[----:B--2---:R-:W-:Y:S02]  /*1f810*/  HMMA.16816.F32.BF16 R4, R20, R8, R4 ;  /* 0x000000081404723c */ /* 0x004fe40000041804 */
[----:B------:R-:W0:Y:S11]  /*1f820*/  LDSM.16.MT88.4 R20, [R24+0x5800] ;  /* 0x005800001814783b */ /* 0x000e360000004200 */
[----:B------:R-:W-:Y:S10]  /*1f830*/  @!UPT UIADD3 URZ, URZ, URZ, URZ ;  /* 0x0000003f3f3ff290 */ /* 0x000ff4000fffe03f */
[----:B------:R-:W-:Y:S01]  /*1f840*/  STL.64 [R1+0x60], R4 ;  /* 0x0000600401007387 */ /* 0x000fe20000100a00 */
[----:B------:R-:W-:Y:S02]  /*1f850*/  STL [R1+0x68], R6 ;  /* 0x0000680601007387 */ /* 0x000fe40000100800 */
[----:B----4-:R1:W-:Y:S02]  /*1f860*/  STL.64 [R1+0xe18], R10 ;  /* 0x000e180a01007387 */ /* 0x0103e40000100a00 */
[----:B------:R-:W2:Y:S01]  /*1f870*/  LDL.LU R8, [R1+0x250] ;  /* 0x0002500001087983 */ /* 0x000ea20000300800 */
[----:B------:R-:W2:Y:S01]  /*1f880*/  LDL.LU R9, [R1+0x254] ;  /* 0x0002540001097983 */ /* 0x000ea20000300800 */
[----:B------:R-:W-:-:S03]  /*1f890*/  IMAD.MOV.U32 R0, RZ, RZ, R7 ;  /* 0x000000ffff007224 */ /* 0x000fc600078e0007 */
[----:B-1----:R-:W2:Y:S01]  /*1f8a0*/  LDL.LU R10, [R1+0x258] ;  /* 0x00025800010a7983 */ /* 0x002ea20000300800 */
[----:B------:R-:W2:Y:S03]  /*1f8b0*/  LDL.LU R11, [R1+0x25c] ;  /* 0x00025c00010b7983 */ /* 0x000ea60000300800 */
[----:B0-----:R0:W-:Y:S01]  /*1f8c0*/  STL.64 [R1+0xd58], R22 ;  /* 0x000d581601007387 */ /* 0x0011e20000100a00 */
[----:B------:R-:W-:Y:S03]  /*1f8d0*/  STL.64 [R1+0xd50], R20 ;  /* 0x000d501401007387 */ /* 0x000fe60000100a00 */
[----:B0-----:R-:W2:Y:S04]  /*1f8e0*/  LDL R22, [R1+0x58] ;  /* 0x0000580001167983 */ /* 0x001ea80000100800 */
[----:B------:R-:W2:Y:S01]  /*1f8f0*/  LDL R23, [R1+0x5c] ;  /* 0x00005c0001177983 */ /* 0x000ea20000100800 */
[----:B------:R-:W3:Y:S02]  /*1f900*/  LDL.LU R4, [R1+0x230] ;  /* 0x0002300001047983 */ /* 0x000ee40000300800 */
[----:B------:R-:W3:Y:S02]  /*1f910*/  LDL.LU R5, [R1+0x234] ;  /* 0x0002340001057983 */ /* 0x000ee40000300800 */
[----:B------:R-:W4:Y:S01]  /*1f920*/  LDL.LU R6, [R1+0x238] ;  /* 0x0002380001067983 */ /* 0x000f220000300800 */
[----:B------:R-:W4:Y:S01]  /*1f930*/  LDL.LU R7, [R1+0x23c] ;  /* 0x00023c0001077983 */ /* 0x000f220000300800 */
[----:B------:R-:W-:-:S02]  /*1f940*/  IMAD.MOV.U32 R18, RZ, RZ, R3 ;  /* 0x000000ffff127224 */ /* 0x000fc400078e0003 */
[----:B------:R-:W-:Y:S02]  /*1f950*/  IMAD.MOV.U32 R19, RZ, RZ, R2 ;  /* 0x000000ffff137224 */ /* 0x000fe400078e0002 */
[----:B------:R-:W-:Y:S02]  /*1f960*/  IMAD.MOV.U32 R16, RZ, RZ, R28 ;  /* 0x000000ffff107224 */ /* 0x000fe400078e001c */
[----:B------:R-:W-:Y:S01]  /*1f970*/  IMAD.MOV.U32 R17, RZ, RZ, R29 ;  /* 0x000000ffff117224 */ /* 0x000fe200078e001d */
[----:B------:R-:W0:Y:S04]  /*1f980*/  S2R R15, SR_TID.X ;  /* 0x00000000000f7919 */ /* 0x000e280000002100 */
[----:B------:R-:W1:Y:S04]  /*1f990*/  S2R R14, SR_TID.X ;  /* 0x00000000000e7919 */ /* 0x000e680000002100 */
[----:B------:R-:W2:Y:S01]  /*1f9a0*/  S2R R26, SR_TID.X ;  /* 0x00000000001a7919 */ /* 0x000ea20000002100 */
[----:B------:R-:W-:-:S02]  /*1f9b0*/  LOP3.LUT R27, R27, 0x7, RZ, 0xc0, !PT ;  /* 0x000000071b1b7812 */ /* 0x000fc400078ec0ff */
[----:B0-----:R-:W-:Y:S01]  /*1f9c0*/  LOP3.LUT R15, R15, 0x7, RZ, 0xc0, !PT ;  /* 0x000000070f0f7812 */ /* 0x001fe200078ec0ff */
[----:B-1----:R-:W-:-:S04]  /*1f9d0*/  IMAD.SHL.U32 R13, R14, 0x2, RZ ;  /* 0x000000020e0d7824 */ /* 0x002fc800078e00ff */
[----:B------:R-:W-:Y:S02]  /*1f9e0*/  IMAD R15, R15, 0x90, RZ ;  /* 0x000000900f0f7824 */ /* 0x000fe400078e02ff */
[----:B------:R-:W-:-:S03]  /*1f9f0*/  IMAD.SHL.U32 R14, R14, 0x40, RZ ;  /* 0x000000400e0e7824 */ /* 0x000fc600078e00ff */
[----:B------:R-:W-:Y:S01]  /*1fa00*/  LOP3.LUT R15, R15, 0x10, R13, 0x78, !PT ;  /* 0x000000100f0f7812 */ /* 0x000fe200078e780d */
[----:B----4-:R-:W-:Y:S01]  /*1fa10*/  STL.64 [R1+0xe00], R6 ;  /* 0x000e000601007387 */ /* 0x010fe20000100a00 */
[----:B---3--:R0:W-:Y:S03]  /*1fa20*/  STL.64 [R1+0xdf8], R4 ;  /* 0x000df80401007387 */ /* 0x0081e60000100a00 */
[----:B0-----:R-:W3:Y:S01]  /*1fa30*/  LDL.LU R4, [R1+0x240] ;  /* 0x0002400001047983 */ /* 0x001ee20000300800 */
[----:B------:R-:W3:Y:S02]  /*1fa40*/  LDL.LU R5, [R1+0x244] ;  /* 0x0002440001057983 */ /* 0x000ee40000300800 */
[----:B------:R-:W3:Y:S02]  /*1fa50*/  LDL.LU R6, [R1+0x248] ;  /* 0x0002480001067983 */ /* 0x000ee40000300800 */
[----:B------:R-:W3:Y:S01]  /*1fa60*/  LDL.LU R7, [R1+0x24c] ;  /* 0x00024c0001077983 */ /* 0x000ee20000300800 */
[----:B------:R-:W4:Y:S01]  /*1fa70*/  LDL.LU R28, [R1+0xe24] ;  /* 0x000e2400011c7983 */ /* 0x000f220000300800 */
[----:B------:R-:W3:Y:S02]  /*1fa80*/  LDL.LU R29, [R1+0xe20] ;  /* 0x000e2000011d7983 */ /* 0x000ee40000300800 */
[----:B------:R0:W-:Y:S02]  /*1fa90*/  STL.64 [R1+0xde8], R18 ;  /* 0x000de81201007387 */ /* 0x0001e40000100a00 */
[----:B------:R-:W-:Y:S01]  /*1faa0*/  STL.64 [R1+0xde0], R16 ;  /* 0x000de01001007387 */ /* 0x000fe20000100a00 */
[----:B0-----:R-:W3:Y:S01]  /*1fab0*/  LDL.64 R18, [R1+0x38] ;  /* 0x0000380001127983 */ /* 0x001ee20000100a00 */
[----:B------:R-:W-:Y:S01]  /*1fac0*/  LOP3.LUT R15, R15, 0x400, R14, 0xf8, !PT ;  /* 0x000004000f0f7812 */ /* 0x000fe200078ef80e */
[----:B------:R-:W-:-:S02]  /*1fad0*/  IMAD R27, R27, 0x90, RZ ;  /* 0x000000901b1b7824 */ /* 0x000fc400078e02ff */
[C---:B--2---:R-:W-:Y:S02]  /*1fae0*/  IMAD.SHL.U32 R25, R26.reuse, 0x2, RZ ;  /* 0x000000021a197824 */ /* 0x044fe400078e00ff */
[----:B------:R-:W-:Y:S01]  /*1faf0*/  IMAD.SHL.U32 R26, R26, 0x40, RZ ;  /* 0x000000401a1a7824 */ /* 0x000fe200078e00ff */
[----:B------:R-:W0:Y:S02]  /*1fb00*/  LDSM.16.MT88.4 R12, [R15+0x5800] ;  /* 0x005800000f0c783b */ /* 0x000e240000004200 */
[----:B------:R-:W-:-:S04]  /*1fb10*/  LOP3.LUT R27, R27, 0x10, R25, 0x78, !PT ;  /* 0x000000101b1b7812 */ /* 0x000fc800078e7819 */
[----:B------:R-:W-:-:S04]  /*1fb20*/  LOP3.LUT R27, R27, 0x400, R26, 0xf8, !PT ;  /* 0x000004001b1b7812 */ /* 0x000fc800078ef81a */
[----:B------:R-:W-:-:S06]  /*1fb30*/  LOP3.LUT R27, R27, 0x60, RZ, 0x3c, !PT ;  /* 0x000000601b1b7812 */ /* 0x000fcc00078e3cff */
[----:B------:R-:W1:Y:S01]  /*1fb40*/  LDSM.16.MT88.4 R24, [R27+0x5800] ;  /* 0x005800001b18783b */ /* 0x000e620000004200 */
[C---:B0-----:R-:W-:Y:S11]  /*1fb50*/  HMMA.16816.F32.BF16 R20, R12.reuse, R22, R8 ;  /* 0x000000160c14723c */ /* 0x041ff60000041808 */
[----:B------:R-:W-:Y:S11]  /*1fb60*/  @!UPT UIADD3 URZ, URZ, URZ, URZ ;  /* 0x0000003f3f3ff290 */ /* 0x000ff6000fffe03f */
[----:B------:R-:W-:Y:S02]  /*1fb70*/  @!UPT UIADD3 URZ, URZ, URZ, URZ ;  /* 0x0000003f3f3ff290 */ /* 0x000fe4000fffe03f */
[----:B------:R-:W-:Y:S02]  /*1fb80*/  IMAD.MOV.U32 R2, RZ, RZ, R20 ;  /* 0x000000ffff027224 */ /* 0x000fe400078e0014 */
[----:B------:R-:W-:Y:S01]  /*1fb90*/  IMAD.MOV.U32 R3, RZ, RZ, R21 ;  /* 0x000000ffff037224 */ /* 0x000fe200078e0015 */
[----:B---3--:R0:W-:Y:S04]  /*1fba0*/  STL.64 [R1+0xe08], R18 ;  /* 0x000e081201007387 */ /* 0x0081e80000100a00 */
[----:B0-----:R-:W2:Y:S01]  /*1fbb0*/  LDL.64 R18, [R1+0x48] ;  /* 0x0000480001127983 */ /* 0x001ea20000100a00 */
[----:B-1----:R0:W-:Y:S02]  /*1fbc0*/  STL.64 [R1+0xce0], R26 ;  /* 0x000ce01a01007387 */ /* 0x0021e40000100a00 */
[----:B------:R-:W-:Y:S01]  /*1fbd0*/  STL.64 [R1+0xcd8], R24 ;  /* 0x000cd81801007387 */ /* 0x000fe20000100a00 */
[----:B0-----:R-:W3:Y:S01]  /*1fbe0*/  LDL.LU.64 R26, [R1+0x8] ;  /* 0x00000800011a7983 */ /* 0x001ee20000300a00 */
[----:B------:R-:W3:Y:S02]  /*1fbf0*/  LDL.LU.64 R10, [R1+0xe18] ;  /* 0x000e1800010a7983 */ /* 0x000ee40000300a00 */
[----:B------:R0:W-:Y:S02]  /*1fc00*/  STL.64 [R1+0x250], R20 ;  /* 0x0002501401007387 */ /* 0x0001e40000100a00 */
[----:B------:R3:W-:Y:S01]  /*1fc10*/  STL.64 [R1+0x258], R22 ;  /* 0x0002581601007387 */ /* 0x0007e20000100a00 */
[----:B0-----:R-:W4:Y:S01]  /*1fc20*/  LDL.LU R20, [R1+0x180] ;  /* 0x0001800001147983 */ /* 0x001f220000300800 */
[----:B------:R-:W4:Y:S01]  /*1fc30*/  LDL.LU R21, [R1+0x184] ;  /* 0x0001840001157983 */ /* 0x000f220000300800 */
[----:B--2---:R-:W-:Y:S01]  /*1fc40*/  HMMA.16816.F32.BF16 R4, R12, R18, R4 ;  /* 0x000000120c04723c */ /* 0x004fe20000041804 */
[----:B------:R-:W-:-:S02]  /*1fc50*/  IMAD.MOV.U32 R9, RZ, RZ, R18 ;  /* 0x000000ffff097224 */ /* 0x000fc400078e0012 */
[----:B------:R-:W-:Y:S02]  /*1fc60*/  IMAD.MOV.U32 R8, RZ, RZ, R19 ;  /* 0x000000ffff087224 */ /* 0x000fe400078e0013 */
[----:B---3--:R-:W-:Y:S02]  /*1fc70*/  IMAD.MOV.U32 R22, RZ, RZ, R10 ;  /* 0x000000ffff167224 */ /* 0x008fe400078e000a */
[----:B------:R-:W-:Y:S01]  /*1fc80*/  IMAD.MOV.U32 R23, RZ, RZ, R11 ;  /* 0x000000ffff177224 */ /* 0x000fe200078e000b */
[----:B------:R-:W2:Y:S01]  /*1fc90*/  LDL.LU R10, [R1+0xe14] ;  /* 0x000e1400010a7983 */ /* 0x000ea20000300800 */
[----:B------:R-:W2:Y:S03]  /*1fca0*/  LDL.LU R11, [R1+0xe10] ;  /* 0x000e1000010b7983 */ /* 0x000ea60000300800 */
[----:B------:R0:W-:Y:S04]  /*1fcb0*/  STL.64 [R1+0xd68], R22 ;  /* 0x000d681601007387 */ /* 0x0001e80000100a00 */
[----:B----4-:R-:W-:Y:S01]  /*1fcc0*/  STL.64 [R1+0xd60], R20 ;  /* 0x000d601401007387 */ /* 0x010fe20000100a00 */
[----:B------:R-:W-:Y:S02]  /*1fcd0*/  STL [R1+0xb74], R2 ;  /* 0x000b740201007387 */ /* 0x000fe40000100800 */
[----:B------:R-:W-:Y:S02]  /*1fce0*/  STL [R1+0xb70], R3 ;  /* 0x000b700301007387 */ /* 0x000fe40000100800 */
[----:B------:R-:W3:Y:S02]  /*1fcf0*/  LDL.LU.64 R18, [R1+0xe08] ;  /* 0x000e080001127983 */ /* 0x000ee40000300a00 */
[----:B------:R-:W-:Y:S01]  /*1fd00*/  STL.64 [R1+0x240], R4 ;  /* 0x0002400401007387 */ /* 0x000fe20000100a00 */
[----:B0-----:R-:W-:-:S02]  /*1fd10*/  IMAD.MOV.U32 R22, RZ, RZ, R29 ;  /* 0x000000ffff167224 */ /* 0x001fc400078e001d */
[----:B------:R-:W-:Y:S02]  /*1fd20*/  IMAD.MOV.U32 R23, RZ, RZ, R28 ;  /* 0x000000ffff177224 */ /* 0x000fe400078e001c */
[----:B------:R0:W-:Y:S02]  /*1fd30*/  STL.64 [R1+0x248], R6 ;  /* 0x0002480601007387 */ /* 0x0001e40000100a00 */
[----:B------:R-:W-:Y:S02]  /*1fd40*/  IMAD.MOV.U32 R29, RZ, RZ, R5 ;  /* 0x000000ffff1d7224 */ /* 0x000fe400078e0005 */
[----:B------:R-:W-:Y:S01]  /*1fd50*/  IMAD.MOV.U32 R28, RZ, RZ, R4 ;  /* 0x000000ffff1c7224 */ /* 0x000fe200078e0004 */
[----:B0-----:R-:W3:Y:S01]  /*1fd60*/  LDL.LU.64 R6, [R1+0xe00] ;  /* 0x000e000001067983 */ /* 0x001ee20000300a00 */
[----:B------:R-:W3:Y:S03]  /*1fd70*/  LDL.LU.64 R4, [R1+0xdf8] ;  /* 0x000df80001047983 */ /* 0x000ee60000300a00 */
[----:B--2---:R0:W-:Y:S01]  /*1fd80*/  STL.64 [R1+0xdc8], R10 ;  /* 0x000dc80a01007387 */ /* 0x0041e20000100a00 */
[----:B------:R-:W-:Y:S03]  /*1fd90*/  STL.64 [R1+0xdc0], R8 ;  /* 0x000dc00801007387 */ /* 0x000fe60000100a00 */
[----:B0-----:R-:W2:Y:S01]  /*1fda0*/  LDL.64 R10, [R1+0x28] ;  /* 0x00002800010a7983 */ /* 0x001ea20000100a00 */
[----:B---3--:R-:W-:Y:S03]  /*1fdb0*/  HMMA.16816.F32.BF16 R4, R12, R18, R4 ;  /* 0x000000120c04723c */ /* 0x008fe60000041804 */
[----:B------:R-:W-:Y:S01]  /*1fdc0*/  STL [R1+0xb7c], R28 ;  /* 0x000b7c1c01007387 */ /* 0x000fe20000100800 */
[----:B------:R-:W-:Y:S11]  /*1fdd0*/  STL [R1+0xb78], R29 ;  /* 0x000b781d01007387 */ /* 0x000ff60000100800 */
[----:B------:R-:W-:Y:S08]  /*1fde0*/  @!UPT UIADD3 URZ, URZ, URZ, URZ ;  /* 0x0000003f3f3ff290 */ /* 0x000ff0000fffe03f */
        /* <DEDUP_REMOVED lines=12> */
[----:B------:R-:W3:Y:S02]  /*1feb0*/  LDL.LU R7, [R1+0x22c] ;  /* 0x00022c0001077983 */ /* 0x000ee40000300800 */
[----:B--2---:R-:W-:-:S02]  /*1fec0*/  IMAD.MOV.U32 R3, RZ, RZ, R10 ;  /* 0x000000ffff037224 */ /* 0x004fc400078e000a */
[----:B------:R-:W-:Y:S01]  /*1fed0*/  IMAD.MOV.U32 R2, RZ, RZ, R11 ;  /* 0x000000ffff027224 */ /* 0x000fe200078e000b */
[C---:B---3--:R-:W-:Y:S08]  /*1fee0*/  HMMA.16816.F32.BF16 R4, R12.reuse, R10, R4 ;  /* 0x0000000a0c04723c */ /* 0x048ff00000041804 */
[C---:B----4-:R-:W-:Y:S11]  /*1fef0*/  HMMA.16816.F32.BF16 R8, R12.reuse, R22, R16 ;  /* 0x000000160c08723c */ /* 0x050ff60000041810 */
[----:B------:R-:W-:Y:S04]  /*1ff00*/  @!UPT UIADD3 URZ, URZ, URZ, URZ ;  /* 0x0000003f3f3ff290 */ /* 0x000fe8000fffe03f */
[----:B------:R0:W-:Y:S01]  /*1ff10*/  STL.64 [R1+0x220], R4 ;  /* 0x0002200401007387 */ /* 0x0001e20000100a00 */
[----:B------:R1:W-:Y:S03]  /*1ff20*/  STL.64 [R1+0x228], R6 ;  /* 0x0002280601007387 */ /* 0x0003e60000100a00 */
[----:B0-----:R-:W2:Y:S04]  /*1ff30*/  LDL.LU R4, [R1+0x200] ;  /* 0x0002000001047983 */ /* 0x001ea80000300800 */
[----:B------:R0:W-:Y:S02]  /*1ff40*/  STL.64 [R1+0x210], R8 ;  /* 0x0002100801007387 */ /* 0x0001e40000100a00 */
[----:B------:R3:W-:Y:S02]  /*1ff50*/  STL.64 [R1+0x218], R10 ;  /* 0x0002180a01007387 */ /* 0x0007e40000100a00 */
[----:B------:R-:W2:Y:S01]  /*1ff60*/  LDL.LU R5, [R1+0x204] ;  /* 0x0002040001057983 */ /* 0x000ea20000300800 */
[----:B-1----:R-:W2:Y:S01]  /*1ff70*/  LDL.LU R6, [R1+0x208] ;  /* 0x0002080001067983 */ /* 0x002ea20000300800 */
[----:B------:R-:W2:Y:S03]  /*1ff80*/  LDL.LU R7, [R1+0x20c] ;  /* 0x00020c0001077983 */ /* 0x000ea60000300800 */
[----:B0-----:R-:W4:Y:S01]  /*1ff90*/  LDL.LU R8, [R1+0x1f0] ;  /* 0x0001f00001087983 */ /* 0x001f220000300800 */
[----:B------:R-:W4:Y:S02]  /*1ffa0*/  LDL.LU R9, [R1+0x1f4] ;  /* 0x0001f40001097983 */ /* 0x000f240000300800 */
[----:B---3--:R-:W4:Y:S02]  /*1ffb0*/  LDL.LU R10, [R1+0x1f8] ;  /* 0x0001f800010a7983 */ /* 0x008f240000300800 */
[----:B------:R-:W4:Y:S01]  /*1ffc0*/  LDL.LU R11, [R1+0x1fc] ;  /* 0x0001fc00010b7983 */ /* 0x000f220000300800 */
[----:B------:R-:W3:Y:S01]  /*1ffd0*/  LDL.LU R16, [R1+0x1e0] ;  /* 0x0001e00001107983 */ /* 0x000ee20000300800 */
[----:B------:R-:W3:Y:S02]  /*1ffe0*/  LDL.LU R17, [R1+0x1e4] ;  /* 0x0001e40001117983 */ /* 0x000ee40000300800 */
[----:B------:R-:W3:Y:S02]  /*1fff0*/  LDL.LU R18, [R1+0x1e8] ;  /* 0x0001e80001127983 */ /* 0x000ee40000300800 */
[----:B------:R-:W3:Y:S01]  /*20000*/  LDL.LU R19, [R1+0x1ec] ;  /* 0x0001ec0001137983 */ /* 0x000ee20000300800 */
[----:B------:R0:W-:Y:S01]  /*20010*/  STL.64 [R1+0xd78], R22 ;  /* 0x000d781601007387 */ /* 0x0001e20000100a00 */
[----:B------:R-:W2:Y:S02]  /*20020*/  LDL.LU R20, [R1+0x1a0] ;  /* 0x0001a00001147983 */ /* 0x000ea40000300800 */
[----:B------:R-:W2:Y:S01]  /*20030*/  LDL.LU R21, [R1+0x1a4] ;  /* 0x0001a40001157983 */ /* 0x000ea20000300800 */
[----:B0-----:R-:W2:Y:S01]  /*20040*/  LDL.LU R22, [R1+0x1a8] ;  /* 0x0001a80001167983 */ /* 0x001ea20000300800 */
[----:B------:R-:W2:Y:S03]  /*20050*/  LDL.LU R23, [R1+0x1ac] ;  /* 0x0001ac0001177983 */ /* 0x000ea60000300800 */
[----:B--2---:R-:W-:Y:S01]  /*20060*/  STL.64 [R1+0xd88], R22 ;  /* 0x000d881601007387 */ /* 0x004fe20000100a00 */
[----:B------:R0:W-:Y:S03]  /*20070*/  STL.64 [R1+0xd80], R20 ;  /* 0x000d801401007387 */ /* 0x0001e60000100a00 */
[----:B0-----:R-:W2:Y:S01]  /*20080*/  LDL.LU R20, [R1+0x1b0] ;  /* 0x0001b00001147983 */ /* 0x001ea20000300800 */
[----:B------:R-:W2:Y:S02]  /*20090*/  LDL.LU R21, [R1+0x1b4] ;  /* 0x0001b40001157983 */ /* 0x000ea40000300800 */
[----:B------:R-:W2:Y:S02]  /*200a0*/  LDL.LU R22, [R1+0x1b8] ;  /* 0x0001b80001167983 */ /* 0x000ea40000300800 */
[----:B------:R-:W2:Y:S01]  /*200b0*/  LDL.LU R23, [R1+0x1bc] ;  /* 0x0001bc0001177983 */ /* 0x000ea20000300800 */
[C---:B------:R-:W-:Y:S01]  /*200c0*/  HMMA.16816.F32.BF16 R4, R12.reuse, R26, R4 ;  /* 0x0000001a0c04723c */ /* 0x040fe20000041804 */
        /* <DEDUP_REMOVED lines=12> */
[----:B------:R-:W-:Y:S01]  /*20190*/  STL.64 [R1+0x200], R4 ;  /* 0x0002000401007387 */ /* 0x000fe20000100a00 */
[----:B------:R0:W-:Y:S03]  /*201a0*/  STL.64 [R1+0x208], R6 ;  /* 0x0002080601007387 */ /* 0x0001e60000100a00 */
[----:B0-----:R-:W4:Y:S01]  /*201b0*/  LDL.LU.64 R6, [R1+0xdd8] ;  /* 0x000dd80001067983 */ /* 0x001f220000300a00 */
[----:B------:R-:W2:Y:S02]  /*201c0*/  LDL.LU.64 R4, [R1+0xdd0] ;  /* 0x000dd00001047983 */ /* 0x000ea40000300a00 */
[----:B------:R0:W-:Y:S02]  /*201d0*/  STL.64 [R1+0xd70], R26 ;  /* 0x000d701a01007387 */ /* 0x0001e40000100a00 */
[----:B------:R-:W2:Y:S01]  /*201e0*/  LDL.LU R24, [R1+0x190] ;  /* 0x0001900001187983 */ /* 0x000ea20000300800 */
[----:B------:R-:W2:Y:S04]  /*201f0*/  LDL.LU R25, [R1+0x194] ;  /* 0x0001940001197983 */ /* 0x000ea80000300800 */
[----:B0-----:R-:W2:Y:S01]  /*20200*/  LDL.LU R26, [R1+0x198] ;  /* 0x00019800011a7983 */ /* 0x001ea20000300800 */
[----:B------:R-:W2:Y:S01]  /*20210*/  LDL.LU R27, [R1+0x19c] ;  /* 0x00019c00011b7983 */ /* 0x000ea20000300800 */
[C---:B----4-:R-:W-:Y:S11]  /*20220*/  HMMA.16816.F32.BF16 R8, R12.reuse, R6, R8 ;  /* 0x000000060c08723c */ /* 0x050ff60000041808 */
[----:B------:R-:W-:Y:S11]  /*20230*/  @!UPT UIADD3 URZ, URZ, URZ, URZ ;  /* 0x0000003f3f3ff290 */ /* 0x000ff6000fffe03f */
[----:B------:R-:W-:Y:S01]  /*20240*/  @!UPT UIADD3 URZ, URZ, URZ, URZ ;  /* 0x0000003f3f3ff290 */ /* 0x000fe2000fffe03f */
[----:B------:R-:W-:Y:S01]  /*20250*/  STL.64 [R1+0x1f0], R8 ;  /* 0x0001f00801007387 */ /* 0x000fe20000100a00 */
[----:B------:R0:W-:Y:S03]  /*20260*/  STL.64 [R1+0x1f8], R10 ;  /* 0x0001f80a01007387 */ /* 0x0001e60000100a00 */
[----:B0-----:R-:W3:Y:S01]  /*20270*/  LDL.LU.64 R10, [R1+0xdc8] ;  /* 0x000dc800010a7983 */ /* 0x001ee20000300a00 */
[----:B------:R-:W4:Y:S01]  /*20280*/  LDL.LU.64 R8, [R1+0xdc0] ;  /* 0x000dc00001087983 */ /* 0x000f220000300a00 */
[----:B---3--:R-:W-:Y:S02]  /*20290*/  HMMA.16816.F32.BF16 R12, R12, R10, R16 ;  /* 0x0000000a0c0c723c */ /* 0x008fe40000041810 */
[----:B------:R-:W2:Y:S01]  /*202a0*/  LDL.LU.64 R18, [R1+0xdb8] ;  /* 0x000db80001127983 */ /* 0x000ea20000300a00 */
[----:B------:R-:W2:Y:S11]  /*202b0*/  LDL.LU.64 R16, [R1+0xdb0] ;  /* 0x000db00001107983 */ /* 0x000eb60000300a00 */
[----:B------:R-:W-:Y:S09]  /*202c0*/  @!UPT UIADD3 URZ, URZ, URZ, URZ ;  /* 0x0000003f3f3ff290 */ /* 0x000ff2000fffe03f */
[----:B------:R-:W-:Y:S01]  /*202d0*/  STL.64 [R1+0x1e0], R12 ;  /* 0x0001e00c01007387 */ /* 0x000fe20000100a00 */
[----:B------:R0:W-:Y:S03]  /*202e0*/  STL.64 [R1+0x1e8], R14 ;  /* 0x0001e80e01007387 */ /* 0x0001e60000100a00 */
[----:B0-----:R-:W2:Y:S04]  /*202f0*/  LDL R14, [R1+0x58] ;  /* 0x00005800010e7983 */ /* 0x001ea80000100800 */
[----:B------:R-:W2:Y:S02]  /*20300*/  LDL R15, [R1+0x5c] ;  /* 0x00005c00010f7983 */ /* 0x000ea40000100800 */
[C---:B--2---:R-:W-:Y:S02]  /*20310*/  HMMA.16816.F32.BF16 R12, R16.reuse, R14, R20 ;  /* 0x0000000e100c723c */ /* 0x044fe40000041814 */
[----:B------:R-:W2:Y:S01]  /*20320*/  LDL.LU.64 R22, [R1+0xda8] ;  /* 0x000da80001167983 */ /* 0x000ea20000300a00 */
[----:B------:R-:W2:Y:S11]  /*20330*/  LDL.LU.64 R20, [R1+0xda0] ;  /* 0x000da00001147983 */ /* 0x000eb60000300a00 */
[----:B------:R-:W-:Y:S09]  /*20340*/  @!UPT UIADD3 URZ, URZ, URZ, URZ ;  /* 0x0000003f3f3ff290 */ /* 0x000ff2000fffe03f */
[----:B------:R0:W-:Y:S01]  /*20350*/  STL.64 [R1+0x1d0], R12 ;  /* 0x0001d00c01007387 */ /* 0x0001e20000100a00 */
[----:B------:R4:W-:Y:S02]  /*20360*/  STL.64 [R1+0x1d8], R14 ;  /* 0x0001d80e01007387 */ /* 0x0009e40000100a00 */
[----:B0-----:R-:W-:Y:S02]  /*20370*/  IMAD.MOV.U32 R12, RZ, RZ, R14 ;  /* 0x000000ffff0c7224 */ /* 0x001fe400078e000e */
[----:B----4-:R-:W-:Y:S02]  /*20380*/  IMAD.MOV.U32 R14, RZ, RZ, R9 ;  /* 0x000000ffff0e7224 */ /* 0x010fe400078e0009 */
[----:B------:R-:W-:Y:S01]  /*20390*/  IMAD.MOV.U32 R15, RZ, RZ, R8 ;  /* 0x000000ffff0f7224 */ /* 0x000fe200078e0008 */
[----:B------:R2:W-:Y:S06]  /*203a0*/  STL [R1+0xb80], R12 ;  /* 0x000b800c01007387 */ /* 0x0005ec0000100800 */
[C---:B--2---:R-:W-:Y:S01]  /*203b0*/  HMMA.16816.F32.BF16 R12, R16.reuse, R14, R20 ;  /* 0x0000000e100c723c */ /* 0x044fe20000041814 */
[----:B------:R-:W2:Y:S01]  /*203c0*/  LDL.LU.64 R22, [R1+0xd98] ;  /* 0x000d980001167983 */ /* 0x000ea20000300a00 */
[----:B------:R-:W2:Y:S11]  /*203d0*/  LDL.LU.64 R20, [R1+0xd90] ;  /* 0x000d900001147983 */ /* 0x000eb60000300a00 */
[----:B------:R-:W-:Y:S10]  /*203e0*/  @!UPT UIADD3 URZ, URZ, URZ, URZ ;  /* 0x0000003f3f3ff290 */ /* 0x000ff4000fffe03f */
[----:B------:R0:W-:Y:S01]  /*203f0*/  STL.64 [R1+0x1c0], R12 ;  /* 0x0001c00c01007387 */ /* 0x0001e20000100a00 */
[----:B------:R1:W-:Y:S02]  /*20400*/  STL.64 [R1+0x1c8], R14 ;  /* 0x0001c80e01007387 */ /* 0x0003e40000100a00 */
[----:B0-----:R-:W-:Y:S02]  /*20410*/  IMAD.MOV.U32 R13, RZ, RZ, R14 ;  /* 0x000000ffff0d7224 */ /* 0x001fe400078e000e */
[----:B-1----:R-:W-:Y:S02]  /*20420*/  IMAD.MOV.U32 R14, RZ, RZ, R5 ;  /* 0x000000ffff0e7224 */ /* 0x002fe400078e0005 */
[----:B------:R-:W-:Y:S01]  /*20430*/  IMAD.MOV.U32 R15, RZ, RZ, R4 ;  /* 0x000000ffff0f7224 */ /* 0x000fe200078e0004 */
[----:B------:R2:W-:Y:S06]  /*20440*/  STL [R1+0xb84], R13 ;  /* 0x000b840d01007387 */ /* 0x0005ec0000100800 */
[----:B--2---:R-:W-:Y:S01]  /*20450*/  HMMA.16816.F32.BF16 R12, R16, R14, R20 ;  /* 0x0000000e100c723c */ /* 0x004fe20000041814 */
[----:B------:R-:W2:Y:S01]  /*20460*/  LDL.LU.64 R22, [R1+0xd88] ;  /* 0x000d880001167983 */ /* 0x000ea20000300a00 */
[----:B------:R-:W2:Y:S11]  /*20470*/  LDL.LU.64 R20, [R1+0xd80] ;  /* 0x000d800001147983 */ /* 0x000eb60000300a00 */
[----:B------:R-:W-:Y:S10]  /*20480*/  @!UPT UIADD3 URZ, URZ, URZ, URZ ;  /* 0x0000003f3f3ff290 */ /* 0x000ff4000fffe03f */
[----:B------:R-:W-:Y:S01]  /*20490*/  STL.64 [R1+0x1b0], R12 ;  /* 0x0001b00c01007387 */ /* 0x000fe20000100a00 */
[----:B------:R-:W-:Y:S02]  /*204a0*/  STL.64 [R1+0x1b8], R14 ;  /* 0x0001b80e01007387 */ /* 0x000fe40000100a00 */
[----:B------:R0:W-:Y:S02]  /*204b0*/  STL [R1+0xb88], R14 ;  /* 0x000b880e01007387 */ /* 0x0001e40000100800 */
[----:B0-----:R-:W-:Y:S02]  /*204c0*/  IMAD.MOV.U32 R14, RZ, RZ, R3 ;  /* 0x000000ffff0e7224 */ /* 0x001fe400078e0003 */
[----:B------:R-:W-:-:S07]  /*204d0*/  IMAD.MOV.U32 R15, RZ, RZ, R2 ;  /* 0x000000ffff0f7224 */ /* 0x000fce00078e0002 */
[----:B--2---:R-:W-:Y:S01]  /*204e0*/  HMMA.16816.F32.BF16 R12, R16, R14, R20 ;  /* 0x0000000e100c723c */ /* 0x004fe20000041814 */
[----:B------:R-:W2:Y:S11]  /*204f0*/  LDL.LU.64 R22, [R1+0xd78] ;  /* 0x000d780001167983 */ /* 0x000eb60000300a00 */
[----:B------:R-:W-:Y:S11]  /*20500*/  @!UPT UIADD3 URZ, URZ, URZ, URZ ;  /* 0x0000003f3f3ff290 */ /* 0x000ff6000fffe03f */
[----:B------:R-:W-:Y:S01]  /*20510*/  STL.64 [R1+0x1a0], R12 ;  /* 0x0001a00c01007387 */ /* 0x000fe20000100a00 */
[----:B------:R0:W-:Y:S02]  /*20520*/  STL.64 [R1+0x1a8], R14 ;  /* 0x0001a80e01007387 */ /* 0x0001e40000100a00 */
[----:B0-----:R-:W-:-:S05]  /*20530*/  IMAD.MOV.U32 R15, RZ, RZ, R14 ;  /* 0x000000ffff0f7224 */ /* 0x001fca00078e000e */
[----:B------:R0:W-:Y:S01]  /*20540*/  STL [R1+0xb8c], R15 ;  /* 0x000b8c0f01007387 */ /* 0x0001e20000100800 */
[----:B------:R-:W3:Y:S02]  /*20550*/  LDL.LU R12, [R1+0x160] ;  /* 0x00016000010c7983 */ /* 0x000ee40000300800 */
[----:B------:R-:W3:Y:S02]  /*20560*/  LDL.LU R13, [R1+0x164] ;  /* 0x00016400010d7983 */ /* 0x000ee40000300800 */
[----:B------:R-:W3:Y:S01]  /*20570*/  LDL.LU R14, [R1+0x168] ;  /* 0x00016800010e7983 */ /* 0x000ee20000300800 */
[----:B0-----:R-:W3:Y:S01]  /*20580*/  LDL.LU R15, [R1+0x16c] ;  /* 0x00016c00010f7983 */ /* 0x001ee20000300800 */
[C---:B--2---:R-:W-:Y:S03]  /*20590*/  HMMA.16816.F32.BF16 R20, R16.reuse, R22, R24 ;  /* 0x000000161014723c */ /* 0x044fe60000041818 */
[----:B------:R-:W2:Y:S11]  /*205a0*/  LDL.LU.64 R26, [R1+0xd70] ;  /* 0x000d7000011a7983 */ /* 0x000eb60000300a00 */
[----:B------:R-:W-:Y:S09]  /*205b0*/  @!UPT UIADD3 URZ, URZ, URZ, URZ ;  /* 0x0000003f3f3ff290 */ /* 0x000ff2000fffe03f */
[----:B------:R-:W-:Y:S01]  /*205c0*/  STL.64 [R1+0x190], R20 ;  /* 0x0001901401007387 */ /* 0x000fe20000100a00 */
[----:B------:R0:W-:Y:S03]  /*205d0*/  STL.64 [R1+0x198], R22 ;  /* 0x0001981601007387 */ /* 0x0001e60000100a00 */
[----:B0-----:R-:W2:Y:S01]  /*205e0*/  LDL.LU.64 R22, [R1+0xd68] ;  /* 0x000d680001167983 */ /* 0x001ea20000300a00 */
[----:B------:R-:W2:Y:S02]  /*205f0*/  LDL.LU.64 R20, [R1+0xd60] ;  /* 0x000d600001147983 */ /* 0x000ea40000300a00 */
[C---:B--2---:R-:W-:Y:S11]  /*20600*/  HMMA.16816.F32.BF16 R20, R16.reuse, R26, R20 ;  /* 0x0000001a1014723c */ /* 0x044ff60000041814 */
[----:B------:R-:W-:Y:S11]  /*20610*/  @!UPT UIADD3 URZ, URZ, URZ, URZ ;  /* 0x0000003f3f3ff290 */ /* 0x000ff6000fffe03f */
[----:B------:R-:W-:Y:S01]  /*20620*/  @!UPT UIADD3 URZ, URZ, URZ, URZ ;  /* 0x0000003f3f3ff290 */ /* 0x000fe2000fffe03f */
[----:B------:R-:W-:Y:S01]  /*20630*/  STL.64 [R1+0x180], R20 ;  /* 0x0001801401007387 */ /* 0x000fe20000100a00 */
[----:B------:R0:W-:Y:S03]  /*20640*/  STL.64 [R1+0x188], R22 ;  /* 0x0001881601007387 */ /* 0x0001e60000100a00 */
[----:B0-----:R-:W2:Y:S01]  /*20650*/  LDL.LU.64 R22, [R1+0xd58] ;  /* 0x000d580001167983 */ /* 0x001ea20000300a00 */
[----:B------:R-:W2:Y:S02]  /*20660*/  LDL.LU.64 R20, [R1+0xd50] ;  /* 0x000d500001147983 */ /* 0x000ea40000300a00 */
[----:B------:R0:W-:Y:S02]  /*20670*/  STL.64 [R1+0xcf8], R26 ;  /* 0x000cf81a01007387 */ /* 0x0001e40000100a00 */
[----:B0-----:R-:W4:Y:S04]  /*20680*/  LDL.LU.64 R26, [R1+0x18] ;  /* 0x00001800011a7983 */ /* 0x001f280000300a00 */
[----:B----4-:R0:W-:Y:S01]  /*20690*/  STL.64 [R1+0xd10], R26 ;  /* 0x000d101a01007387 */ /* 0x0101e20000100a00 */
[----:B------:R-:W4:Y:S02]  /*206a0*/  LDL.LU R24, [R1+0x170] ;  /* 0x0001700001187983 */ /* 0x000f240000300800 */
[----:B------:R-:W4:Y:S01]  /*206b0*/  LDL.LU R25, [R1+0x174] ;  /* 0x0001740001197983 */ /* 0x000f220000300800 */
[----:B0-----:R-:W4:Y:S01]  /*206c0*/  LDL.LU R26, [R1+0x178] ;  /* 0x00017800011a7983 */ /* 0x001f220000300800 */
[----:B------:R-:W4:Y:S02]  /*206d0*/  LDL.LU R27, [R1+0x17c] ;  /* 0x00017c00011b7983 */ /* 0x000f240000300800 */
[----:B------:R0:W-:Y:S01]  /*206e0*/  STL.64 [R1+0xd48], R6 ;  /* 0x000d480601007387 */ /* 0x0001e20000100a00 */
[C---:B----4-:R-:W-:Y:S08]  /*206f0*/  HMMA.16816.F32.BF16 R24, R16.reuse, R6, R24 ;  /* 0x000000061018723c */ /* 0x050ff00000041818 */
[----:B---3--:R-:W-:Y:S01]  /*20700*/  HMMA.16816.F32.BF16 R16, R16, R10, R12 ;  /* 0x0000000a1010723c */ /* 0x008fe2000004180c */
[----:B0-----:R-:W2:Y:S11]  /*20710*/  LDL.LU.64 R6, [R1+0x58] ;  /* 0x0000580001067983 */ /* 0x001eb60000300a00 */
[----:B------:R-:W-:Y:S03]  /*20720*/  @!UPT UIADD3 URZ, URZ, URZ, URZ ;  /* 0x0000003f3f3ff290 */ /* 0x000fe6000fffe03f */
[----:B------:R-:W-:Y:S01]  /*20730*/  STL.64 [R1+0x170], R24 ;  /* 0x0001701801007387 */ /* 0x000fe20000100a00 */
[----:B------:R0:W-:Y:S02]  /*20740*/  STL.64 [R1+0x178], R26 ;  /* 0x0001781a01007387 */ /* 0x0001e40000100a00 */
[----:B------:R-:W3:Y:S05]  /*20750*/  LDL.LU R12, [R1+0x140] ;  /* 0x00014000010c7983 */ /* 0x000eea0000300800 */
[----:B------:R-:W-:Y:S01]  /*20760*/  STL.64 [R1+0x160], R16 ;  /* 0x0001601001007387 */ /* 0x000fe20000100a00 */
[----:B------:R-:W-:Y:S01]  /*20770*/  STL.64 [R1+0x168], R18 ;  /* 0x0001681201007387 */ /* 0x000fe20000100a00 */
[----:B------:R-:W3:Y:S02]  /*20780*/  LDL.LU R13, [R1+0x144] ;  /* 0x00014400010d7983 */ /* 0x000ee40000300800 */
[----:B------:R-:W3:Y:S02]  /*20790*/  LDL.LU R14, [R1+0x148] ;  /* 0x00014800010e7983 */ /* 0x000ee40000300800 */
[----:B------:R-:W3:Y:S01]  /*207a0*/  LDL.LU R15, [R1+0x14c] ;  /* 0x00014c00010f7983 */ /* 0x000ee20000300800 */
[----:B0-----:R-:W4:Y:S04]  /*207b0*/  LDL.LU.64 R26, [R1+0x28] ;  /* 0x00002800011a7983 */ /* 0x001f280000300a00 */
[----:B----4-:R0:W-:Y:S04]  /*207c0*/  STL.64 [R1+0xd28], R26 ;  /* 0x000d281a01007387 */ /* 0x0101e80000100a00 */
[----:B0-----:R-:W4:Y:S04]  /*207d0*/  LDL.LU.64 R26, [R1+0x38] ;  /* 0x00003800011a7983 */ /* 0x001f280000300a00 */
[----:B----4-:R0:W-:Y:S01]  /*207e0*/  STL.64 [R1+0xd30], R26 ;  /* 0x000d301a01007387 */ /* 0x0101e20000100a00 */
[----:B------:R-:W2:Y:S02]  /*207f0*/  LDL.LU R24, [R1+0x150] ;  /* 0x0001500001187983 */ /* 0x000ea40000300800 */
[----:B------:R-:W2:Y:S01]  /*20800*/  LDL.LU R25, [R1+0x154] ;  /* 0x0001540001197983 */ /* 0x000ea20000300800 */
[----:B0-----:R-:W2:Y:S01]  /*20810*/  LDL.LU R26, [R1+0x158] ;  /* 0x00015800011a7983 */ /* 0x001ea20000300800 */
[----:B------:R-:W2:Y:S02]  /*20820*/  LDL.LU R27, [R1+0x15c] ;  /* 0x00015c00011b7983 */ /* 0x000ea40000300800 */
[----:B------:R-:W4:Y:S02]  /*20830*/  LDL.LU R16, [R1+0x100] ;  /* 0x0001000001107983 */ /* 0x000f240000300800 */
[----:B------:R-:W4:Y:S01]  /*20840*/  LDL.LU R17, [R1+0x104] ;  /* 0x0001040001117983 */ /* 0x000f220000300800 */
[----:B------:R-:W2:Y:S01]  /*20850*/  LDL.LU R18, [R1+0x108] ;  /* 0x0001080001127983 */ /* 0x000ea20000300800 */
[----:B------:R-:W2:Y:S03]  /*20860*/  LDL.LU R19, [R1+0x10c] ;  /* 0x00010c0001137983 */ /* 0x000ea60000300800 */
        /* <DEDUP_REMOVED lines=10> */
[----:B------:R-:W4:Y:S02]  /*20910*/  LDL.LU R18, [R1+0x128] ;  /* 0x0001280001127983 */ /* 0x000f240000300800 */
[----:B------:R-:W4:Y:S01]  /*20920*/  LDL.LU R19, [R1+0x12c] ;  /* 0x00012c0001137983 */ /* 0x000f220000300800 */
[----:B------:R-:W-:Y:S01]  /*20930*/  HMMA.16816.F32.BF16 R24, R20, R6, R24 ;  /* 0x000000061418723c */ /* 0x000fe20000041818 */
[----:B------:R-:W-:-:S02]  /*20940*/  IMAD.MOV.U32 R3, RZ, RZ, R6 ;  /* 0x000000ffff037224 */ /* 0x000fc400078e0006 */
[----:B------:R-:W-:Y:S11]  /*20950*/  IMAD.MOV.U32 R2, RZ, RZ, R7 ;  /* 0x000000ffff027224 */ /* 0x000ff600078e0007 */
[----:B------:R-:W-:Y:S10]  /*20960*/  @!UPT UIADD3 URZ, URZ, URZ, URZ ;  /* 0x0000003f3f3ff290 */ /* 0x000ff4000fffe03f */
[----:B------:R-:W-:Y:S01]  /*20970*/  IMAD.MOV.U32 R8, RZ, RZ, R24 ;  /* 0x000000ffff087224 */ /* 0x000fe200078e0018 */
[----:B----4-:R0:W-:Y:S01]  /*20980*/  STL.64 [R1+0xd40], R18 ;  /* 0x000d401201007387 */ /* 0x0101e20000100a00 */
[----:B--2---:R-:W-:Y:S03]  /*20990*/  STL.64 [R1+0xd38], R16 ;  /* 0x000d381001007387 */ /* 0x004fe60000100a00 */
[----:B0-----:R-:W3:Y:S01]  /*209a0*/  LDL.LU.64 R18, [R1+0x48] ;  /* 0x0000480001127983 */ /* 0x001ee20000300a00 */
[----:B------:R-:W2:Y:S02]  /*209b0*/  LDL.LU.64 R6, [R1+0xd48] ;  /* 0x000d480001067983 */ /* 0x000ea40000300a00 */
[----:B------:R-:W-:Y:S02]  /*209c0*/  STL.64 [R1+0x150], R24 ;  /* 0x0001501801007387 */ /* 0x000fe40000100a00 */
[----:B------:R-:W-:Y:S01]  /*209d0*/  STL.64 [R1+0x158], R26 ;  /* 0x0001581a01007387 */ /* 0x000fe20000100a00 */
[----:B------:R0:W-:Y:S04]  /*209e0*/  STL [R1+0xb94], R8 ;  /* 0x000b940801007387 */ /* 0x0001e80000100800 */
[----:B0-----:R-:W4:Y:S01]  /*209f0*/  LDL.LU R8, [R1+0x344] ;  /* 0x0003440001087983 */ /* 0x001f220000300800 */
[----:B------:R-:W-:-:S05]  /*20a00*/  IMAD.MOV.U32 R4, RZ, RZ, R26 ;  /* 0x000000ffff047224 */ /* 0x000fca00078e001a */
[----:B------:R0:W-:Y:S01]  /*20a10*/  STL [R1+0xb90], R4 ;  /* 0x000b900401007387 */ /* 0x0001e20000100800 */
[----:B---3--:R-:W-:Y:S01]  /*20a20*/  HMMA.16816.F32.BF16 R24, R20, R18, R12 ;  /* 0x000000121418723c */ /* 0x008fe2000004180c */
[----:B0-----:R-:W-:-:S06]  /*20a30*/  IMAD.MOV.U32 R4, RZ, RZ, R19 ;  /* 0x000000ffff047224 */ /* 0x001fcc00078e0013 */
[----:B------:R-:W-:Y:S02]  /*20a40*/  IMAD.MOV.U32 R12, RZ, RZ, R18 ;  /* 0x000000ffff0c7224 */ /* 0x000fe400078e0012 */
[----:B------:R-:W3:Y:S01]  /*20a50*/  LDL.LU.64 R18, [R1+0xd40] ;  /* 0x000d400001127983 */ /* 0x000ee20000300a00 */
[----:B------:R-:W3:Y:S11]  /*20a60*/  LDL.LU.64 R16, [R1+0xd38] ;  /* 0x000d380001107983 */ /* 0x000ef60000300a00 */
[----:B------:R-:W-:Y:S03]  /*20a70*/  @!UPT UIADD3 URZ, URZ, URZ, URZ ;  /* 0x0000003f3f3ff290 */ /* 0x000fe6000fffe03f */
[----:B------:R-:W-:Y:S01]  /*20a80*/  IMAD.MOV.U32 R9, RZ, RZ, R24 ;  /* 0x000000ffff097224 */ /* 0x000fe200078e0018 */
[----:B------:R-:W-:Y:S01]  /*20a90*/  STL.64 [R1+0x140], R24 ;  /* 0x0001401801007387 */ /* 0x000fe20000100a00 */
[----:B------:R-:W-:Y:S02]  /*20aa0*/  IMAD.MOV.U32 R5, RZ, RZ, R26 ;  /* 0x000000ffff057224 */ /* 0x000fe400078e001a */
[----:B------:R0:W-:Y:S02]  /*20ab0*/  STL.64 [R1+0x148], R26 ;  /* 0x0001481a01007387 */ /* 0x0001e40000100a00 */
[----:B0-----:R-:W2:Y:S01]  /*20ac0*/  LDL.LU.64 R26, [R1+0xd30] ;  /* 0x000d3000011a7983 */ /* 0x001ea20000300a00 */
[----:B------:R-:W-:Y:S02]  /*20ad0*/  STL [R1+0xb9c], R9 ;  /* 0x000b9c0901007387 */ /* 0x000fe40000100800 */
[----:B------:R-:W-:Y:S02]  /*20ae0*/  STL.64 [R1+0xcf0], R10 ;  /* 0x000cf00a01007387 */ /* 0x000fe40000100a00 */
[----:B----4-:R0:W-:Y:S02]  /*20af0*/  STL [R1+0xce8], R8 ;  /* 0x000ce80801007387 */ /* 0x0101e40000100800 */
[----:B0-----:R-:W2:Y:S01]  /*20b00*/  LDL.LU R8, [R1+0x130] ;  /* 0x0001300001087983 */ /* 0x001ea20000300800 */
[----:B------:R-:W2:Y:S02]  /*20b10*/  LDL.LU R9, [R1+0x134] ;  /* 0x0001340001097983 */ /* 0x000ea40000300800 */
[----:B------:R-:W2:Y:S02]  /*20b20*/  LDL.LU R10, [R1+0x138] ;  /* 0x00013800010a7983 */ /* 0x000ea40000300800 */
[----:B------:R-:W2:Y:S01]  /*20b30*/  LDL.LU R11, [R1+0x13c] ;  /* 0x00013c00010b7983 */ /* 0x000ea20000300800 */
[----:B------:R0:W-:Y:S01]  /*20b40*/  STL [R1+0xb98], R5 ;  /* 0x000b980501007387 */ /* 0x0001e20000100800 */
[C---:B--2---:R-:W-:Y:S01]  /*20b50*/  HMMA.16816.F32.BF16 R8, R20.reuse, R26, R8 ;  /* 0x0000001a1408723c */ /* 0x044fe20000041808 */
[----:B0-----:R-:W-:Y:S11]  /*20b60*/  IMAD.MOV.U32 R5, RZ, RZ, R27 ;  /* 0x000000ffff057224 */ /* 0x001ff600078e001b */
[----:B------:R-:W-:Y:S11]  /*20b70*/  @!UPT UIADD3 URZ, URZ, URZ, URZ ;  /* 0x0000003f3f3ff290 */ /* 0x000ff6000fffe03f */
[----:B------:R0:W-:Y:S01]  /*20b80*/  STL.64 [R1+0x130], R8 ;  /* 0x0001300801007387 */ /* 0x0001e20000100a00 */
[----:B------:R1:W-:Y:S02]  /*20b90*/  STL.64 [R1+0x138], R10 ;  /* 0x0001380a01007387 */ /* 0x0003e40000100a00 */
[----:B0-----:R-:W-:Y:S02]  /*20ba0*/  IMAD.MOV.U32 R8, RZ, RZ, R26 ;  /* 0x000000ffff087224 */ /* 0x001fe400078e001a */
[----:B------:R-:W3:Y:S02]  /*20bb0*/  LDL.LU.64 R26, [R1+0xd28] ;  /* 0x000d2800011a7983 */ /* 0x000ee40000300a00 */
[C---:B---3--:R-:W-:Y:S01]  /*20bc0*/  HMMA.16816.F32.BF16 R16, R20.reuse, R26, R16 ;  /* 0x0000001a1410723c */ /* 0x048fe20000041810 */
[----:B-1----:R-:W-:Y:S02]  /*20bd0*/  IMAD.MOV.U32 R10, RZ, RZ, R26 ;  /* 0x000000ffff0a7224 */ /* 0x002fe400078e001a */
        /* <DEDUP_REMOVED lines=23> */
[----:B-1----:R-:W3:Y:S02]  /*20d50*/  LDL.LU R18, [R1+0x538] ;  /* 0x0005380001127983 */ /* 0x002ee40000300800 */
[----:B------:R-:W3:Y:S02]  /*20d60*/  LDL.LU R19, [R1+0x530] ;  /* 0x0005300001137983 */ /* 0x000ee40000300800 */
[----:B---3--:R-:W-:Y:S01]  /*20d70*/  STL.64 [R1+0xc30], R18 ;  /* 0x000c301201007387 */ /* 0x008fe20000100a00 */
[----:B--2---:R0:W-:Y:S03]  /*20d80*/  STL.64 [R1+0xc28], R16 ;  /* 0x000c281001007387 */ /* 0x0041e60000100a00 */
[----:B0-----:R-:W2:Y:S01]  /*20d90*/  LDL.LU R16, [R1+0x70] ;  /* 0x0000700001107983 */ /* 0x001ea20000300800 */
[----:B------:R-:W2:Y:S02]  /*20da0*/  LDL.LU R17, [R1+0x74] ;  /* 0x0000740001117983 */ /* 0x000ea40000300800 */
[----:B------:R-:W3:Y:S02]  /*20db0*/  LDL.LU R18, [R1+0x78] ;  /* 0x0000780001127983 */ /* 0x000ee40000300800 */
[----:B------:R-:W3:Y:S02]  /*20dc0*/  LDL.LU R19, [R1+0x7c] ;  /* 0x00007c0001137983 */ /* 0x000ee40000300800 */
[----:B------:R-:W-:-:S02]  /*20dd0*/  IMAD.MOV.U32 R15, RZ, RZ, R26 ;  /* 0x000000ffff0f7224 */ /* 0x000fc400078e001a */
[----:B------:R-:W-:Y:S01]  /*20de0*/  IMAD.MOV.U32 R14, RZ, RZ, R27 ;  /* 0x000000ffff0e7224 */ /* 0x000fe200078e001b */
[----:B---3--:R0:W-:Y:S01]  /*20df0*/  STL.64 [R1+0xc40], R18 ;  /* 0x000c401201007387 */ /* 0x0081e20000100a00 */
[----:B--2---:R-:W-:Y:S02]  /*20e00*/  STL.64 [R1+0xc38], R16 ;  /* 0x000c381001007387 */ /* 0x004fe40000100a00 */
[----:B0-----:R-:W-:Y:S02]  /*20e10*/  IMAD.MOV.U32 R18, RZ, RZ, R15 ;  /* 0x000000ffff127224 */ /* 0x001fe400078e000f */
        /* <DEDUP_REMOVED lines=13> */
[----:B------:R-:W-:Y:S01]  /*20ef0*/  STL.64 [R1+0xcb8], R18 ;  /* 0x000cb81201007387 */ /* 0x000fe20000100a00 */
[----:B------:R-:W2:Y:S02]  /*20f00*/  LDL.LU R15, [R1+0x528] ;  /* 0x00052800010f7983 */ /* 0x000ea40000300800 */
[----:B------:R-:W2:Y:S02]  /*20f10*/  LDL.LU R14, [R1+0x520] ;  /* 0x00052000010e7983 */ /* 0x000ea40000300800 */
[----:B------:R-:W3:Y:S01]  /*20f20*/  LDL.LU R13, [R1+0x334] ;  /* 0x00033400010d7983 */ /* 0x000ee20000300800 */
[----:B------:R-:W3:Y:S04]  /*20f30*/  LDL.LU R12, [R1+0x518] ;  /* 0x00051800010c7983 */ /* 0x000ee80000300800 */
[----:B--2---:R-:W-:Y:S01]  /*20f40*/  STL.64 [R1+0xc50], R14 ;  /* 0x000c500e01007387 */ /* 0x004fe20000100a00 */
[----:B---3--:R0:W-:Y:S03]  /*20f50*/  STL.64 [R1+0xc48], R12 ;  /* 0x000c480c01007387 */ /* 0x0081e60000100a00 */
[----:B0-----:R-:W2:Y:S01]  /*20f60*/  LDL.LU R12, [R1+0x80] ;  /* 0x00008000010c7983 */ /* 0x001ea20000300800 */
[----:B------:R-:W2:Y:S02]  /*20f70*/  LDL.LU R13, [R1+0x84] ;  /* 0x00008400010d7983 */ /* 0x000ea40000300800 */
[----:B------:R-:W3:Y:S02]  /*20f80*/  LDL.LU R14, [R1+0x88] ;  /* 0x00008800010e7983 */ /* 0x000ee40000300800 */
[----:B------:R-:W3:Y:S01]  /*20f90*/  LDL.LU R15, [R1+0x8c] ;  /* 0x00008c00010f7983 */ /* 0x000ee20000300800 */
[----:B------:R-:W4:Y:S01]  /*20fa0*/  LDL.LU R24, [R1+0xe0] ;  /* 0x0000e00001187983 */ /* 0x000f220000300800 */
[----:B------:R-:W4:Y:S02]  /*20fb0*/  LDL.LU R25, [R1+0xe4] ;  /* 0x0000e40001197983 */ /* 0x000f240000300800 */
[----:B------:R-:W4:Y:S02]  /*20fc0*/  LDL.LU R26, [R1+0xe8] ;  /* 0x0000e800011a7983 */ /* 0x000f240000300800 */
[----:B------:R-:W4:Y:S01]  /*20fd0*/  LDL.LU R27, [R1+0xec] ;  /* 0x0000ec00011b7983 */ /* 0x000f220000300800 */
[----:B------:R-:W4:Y:S01]  /*20fe0*/  LDL.LU R8, [R1+0xf0] ;  /* 0x0000f00001087983 */ /* 0x000f220000300800 */
[----:B------:R-:W4:Y:S02]  /*20ff0*/  LDL.LU R9, [R1+0xf4] ;  /* 0x0000f40001097983 */ /* 0x000f240000300800 */
[----:B------:R-:W4:Y:S02]  /*21000*/  LDL.LU R10, [R1+0xf8] ;  /* 0x0000f800010a7983 */ /* 0x000f240000300800 */
[----:B------:R-:W4:Y:S01]  /*21010*/  LDL.LU R11, [R1+0xfc] ;  /* 0x0000fc00010b7983 */ /* 0x000f220000300800 */
[----:B---3--:R-:W-:Y:S01]  /*21020*/  STL.64 [R1+0xc68], R14 ;  /* 0x000c680e01007387 */ /* 0x008fe20000100a00 */
[----:B--2---:R0:W-:Y:S03]  /*21030*/  STL.64 [R1+0xc60], R12 ;  /* 0x000c600c01007387 */ /* 0x0041e60000100a00 */
[----:B0-----:R-:W2:Y:S01]  /*21040*/  LDL.LU R12, [R1+0x90] ;  /* 0x00009000010c7983 */ /* 0x001ea20000300800 */
[----:B------:R-:W2:Y:S02]  /*21050*/  LDL.LU R13, [R1+0x94] ;  /* 0x00009400010d7983 */ /* 0x000ea40000300800 */
[----:B------:R-:W3:Y:S02]  /*21060*/  LDL.LU R14, [R1+0x98] ;  /* 0x00009800010e7983 */ /* 0x000ee40000300800 */
[----:B------:R-:W3:Y:S02]  /*21070*/  LDL.LU R15, [R1+0x9c] ;  /* 0x00009c00010f7983 */ /* 0x000ee40000300800 */
        /* <DEDUP_REMOVED lines=11> */
[----:B------:R-:W3:Y:S01]  /*21130*/  LDL.LU R15, [R1+0xbc] ;  /* 0x0000bc00010f7983 */ /* 0x000ee20000300800 */
[----:B----4-:R-:W-:Y:S01]  /*21140*/  HMMA.16816.F32.BF16 R8, R20, R6, R8 ;  /* 0x000000061408723c */ /* 0x010fe20000041808 */
        /* <DEDUP_REMOVED lines=8> */
[----:B---3--:R-:W-:Y:S01]  /*211d0*/  STL.64 [R1+0xcc8], R14 ;  /* 0x000cc80e01007387 */ /* 0x008fe20000100a00 */
[----:B--2---:R0:W-:Y:S03]  /*211e0*/  STL.64 [R1+0xcc0], R12 ;  /* 0x000cc00c01007387 */ /* 0x0041e60000100a00 */
[----:B0-----:R-:W2:Y:S01]  /*211f0*/  LDL.LU R12, [R1+0xd0] ;  /* 0x0000d000010c7983 */ /* 0x001ea20000300800 */
[----:B------:R-:W2:Y:S02]  /*21200*/  LDL.LU R13, [R1+0xd4] ;  /* 0x0000d400010d7983 */ /* 0x000ea40000300800 */
[----:B------:R-:W2:Y:S02]  /*21210*/  LDL.LU R14, [R1+0xd8] ;  /* 0x0000d800010e7983 */ /* 0x000ea40000300800 */
[----:B------:R-:W2:Y:S01]  /*21220*/  LDL.LU R15, [R1+0xdc] ;  /* 0x0000dc00010f7983 */ /* 0x000ea20000300800 */
[----:B------:R-:W3:Y:S01]  /*21230*/  LDL.LU R29, [R1+0x53c] ;  /* 0x00053c00011d7983 */ /* 0x000ee20000300800 */
[----:B------:R-:W4:Y:S02]  /*21240*/  LDL.LU R28, [R1+0x510] ;  /* 0x00051000011c7983 */ /* 0x000f240000300800 */
[----:B------:R-:W2:Y:S02]  /*21250*/  LDL.LU R3, [R1+0x534] ;  /* 0x0005340001037983 */ /* 0x000ea40000300800 */
[----:B------:R-:W2:Y:S01]  /*21260*/  LDL.LU R2, [R1+0x508] ;  /* 0x0005080001027983 */ /* 0x000ea20000300800 */
[----:B------:R-:W-:Y:S01]  /*21270*/  STL.64 [R1+0xf0], R8 ;  /* 0x0000f00801007387 */ /* 0x000fe20000100a00 */
[----:B------:R0:W-:Y:S03]  /*21280*/  STL.64 [R1+0xf8], R10 ;  /* 0x0000f80a01007387 */ /* 0x0001e60000100a00 */
[----:B0-----:R-:W2:Y:S01]  /*21290*/  LDL.LU.64 R10, [R1+0xcf0] ;  /* 0x000cf000010a7983 */ /* 0x001ea20000300a00 */
[----:B------:R-:W3:Y:S01]  /*212a0*/  LDL.LU R8, [R1+0xce8] ;  /* 0x000ce80001087983 */ /* 0x000ee20000300800 */
[----:B--2---:R-:W-:Y:S02]  /*212b0*/  HMMA.16816.F32.BF16 R20, R20, R10, R24 ;  /* 0x0000000a1414723c */ /* 0x004fe40000041818 */
        /* <DEDUP_REMOVED lines=8> */
[----:B------:R-:W-:Y:S02]  /*21340*/  IMAD.MOV.U32 R23, RZ, RZ, R0 ;  /* 0x000000ffff177224 */ /* 0x000fe400078e0000 */
[----:B------:R-:W3:Y:S01]  /*21350*/  LDL.LU R0, [R1+0xcd0] ;  /* 0x000cd00001007983 */ /* 0x000ee20000300800 */
[C---:B--2---:R-:W-:Y:S03]  /*21360*/  HMMA.16816.F32.BF16 R16, R24.reuse, R18, R12 ;  /* 0x000000121810723c */ /* 0x044fe6000004180c */
[----:B------:R-:W2:Y:S01]  /*21370*/  LDL.LU.64 R14, [R1+0xcc8] ;  /* 0x000cc800010e7983 */ /* 0x000ea20000300a00 */
[----:B------:R-:W2:Y:S11]  /*21380*/  LDL.LU.64 R12, [R1+0xcc0] ;  /* 0x000cc000010c7983 */ /* 0x000eb60000300a00 */
[----:B------:R-:W-:Y:S08]  /*21390*/  @!UPT UIADD3 URZ, URZ, URZ, URZ ;  /* 0x0000003f3f3ff290 */ /* 0x000ff0000fffe03f */
        /* <DEDUP_REMOVED lines=37> */
[----:B0-----:R-:W2:Y:S01]  /*215f0*/  LDL.LU.64 R18, [R1+0xc40] ;  /* 0x000c400001127983 */ /* 0x001ea20000300a00 */
[----:B------:R-:W2:Y:S01]  /*21600*/  LDL.LU.64 R16, [R1+0xc38] ;  /* 0x000c380001107983 */ /* 0x000ea20000300a00 */
[C---:B---3--:R-:W-:Y:S08]  /*21610*/  HMMA.16816.F32.BF16 R20, R24.reuse, R10, R20 ;  /* 0x0000000a1814723c */ /* 0x048ff00000041814 */
[----:B--2---:R-:W-:Y:S01]  /*21620*/  HMMA.16816.F32.BF16 R4, R24, R6, R16 ;  /* 0x000000061804723c */ /* 0x004fe20000041810 */
[----:B------:R-:W2:Y:S01]  /*21630*/  LDL.LU.64 R18, [R1+0xc30] ;  /* 0x000c300001127983 */ /* 0x000ea20000300a00 */
[----:B------:R-:W3:Y:S01]  /*21640*/  LDL.LU.64 R16, [R1+0xc28] ;  /* 0x000c280001107983 */ /* 0x000ee20000300a00 */
[----:B------:R-:W-:Y:S11]  /*21650*/  IADD3 R8, R8, 0x1, RZ ;  /* 0x0000000108087810 */ /* 0x000ff60007ffe0ff */
[----:B------:R-:W-:Y:S09]  /*21660*/  @!UPT UIADD3 URZ, URZ, URZ, URZ ;  /* 0x0000003f3f3ff290 */ /* 0x000ff2000fffe03f */
[----:B------:R0:W-:Y:S01]  /*21670*/  STL.64 [R1+0x70], R4 ;  /* 0x0000700401007387 */ /* 0x0001e20000100a00 */
[----:B------:R1:W-:Y:S02]  /*21680*/  STL.64 [R1+0x78], R6 ;  /* 0x0000780601007387 */ /* 0x0003e40000100a00 */
[----:B0-----:R-:W-:-:S04]  /*21690*/  IMAD.MOV.U32 R5, RZ, RZ, c[0x0][0x188] ;  /* 0x00006200ff057624 */ /* 0x001fc800078e00ff */
[----:B------:R-:W-:Y:S02]  /*216a0*/  IMAD.SHL.U32 R5, R5, 0x40, RZ ;  /* 0x0000004005057824 */ /* 0x000fe400078e00ff */
[----:B-1----:R-:W-:Y:S02]  /*216b0*/  IMAD.MOV.U32 R6, RZ, RZ, R23 ;  /* 0x000000ffff067224 */ /* 0x002fe400078e0017 */
[----:B------:R-:W-:Y:S02]  /*216c0*/  IMAD.SHL.U32 R5, R5, 0x2, RZ ;  /* 0x0000000205057824 */ /* 0x000fe400078e00ff */
[----:B------:R-:W-:Y:S01]  /*216d0*/  IMAD.MOV.U32 R7, RZ, RZ, R22 ;  /* 0x000000ffff077224 */ /* 0x000fe200078e0016 */
[----:B------:R-:W-:Y:S01]  /*216e0*/  STL.64 [R1+0x60], R20 ;  /* 0x0000601401007387 */ /* 0x000fe20000100a00 */
[----:B------:R-:W-:Y:S02]  /*216f0*/  STL.64 [R1+0x68], R22 ;  /* 0x0000681601007387 */ /* 0x000fe40000100a00 */
[----:B------:R-:W-:Y:S02]  /*21700*/  STL [R1+0x344], R8 ;  /* 0x0003440801007387 */ /* 0x000fe40000100800 */
[----:B------:R-:W-:Y:S01]  /*21710*/  STL [R1+0xba4], R6 ;  /* 0x000ba40601007387 */ /* 0x000fe20000100800 */
[----:B------:R-:W-:Y:S01]  /*21720*/  STL [R1+0xba0], R7 ;  /* 0x000ba00701007387 */ /* 0x000fe20000100800 */
[----:B------:R-:W-:-:S02]  /*21730*/  IADD3 R15, P2, R15, R5, RZ ;  /* 0x000000050f0f7210 */ /* 0x000fc40007f5e0ff */
[-C--:B------:R-:W-:Y:S02]  /*21740*/  IADD3 R14, P3, R14, R5.reuse, RZ ;  /* 0x000000050e0e7210 */ /* 0x080fe40007f7e0ff */
[-C--:B---3--:R-:W-:Y:S02]  /*21750*/  IADD3 R16, P4, R16, R5.reuse, RZ ;  /* 0x0000000510107210 */ /* 0x088fe40007f9e0ff */
[-C--:B------:R-:W-:Y:S02]  /*21760*/  IADD3 R17, P5, R17, R5.reuse, RZ ;  /* 0x0000000511117210 */ /* 0x080fe40007fbe0ff */
[-C--:B--2---:R-:W-:Y:S02]  /*21770*/  IADD3 R18, P6, R18, R5.reuse, RZ ;  /* 0x0000000512127210 */ /* 0x084fe40007fde0ff */
[----:B------:R-:W-:Y:S01]  /*21780*/  IADD3 R19, P1, R19, R5, RZ ;  /* 0x0000000513137210 */ /* 0x000fe20007f3e0ff */
[----:B------:R-:W-:Y:S01]  /*21790*/  STL [R1+0x338], R16 ;  /* 0x0003381001007387 */ /* 0x000fe20000100800 */
[----:B------:R-:W-:Y:S02]  /*217a0*/  STL [R1+0x540], R17 ;  /* 0x0005401101007387 */ /* 0x000fe40000100800 */
[----:B------:R-:W-:-:S02]  /*217b0*/  IMAD.X R13, R13, 0x1, R0, P4 ;  /* 0x000000010d0d7824 */ /* 0x000fc400020e0600 */
[----:B------:R-:W-:Y:S01]  /*217c0*/  STL [R1+0x538], R18 ;  /* 0x0005381201007387 */ /* 0x000fe20000100800 */
[-C--:B------:R-:W-:Y:S01]  /*217d0*/  IADD3 R12, P4, R12, R5.reuse, RZ ;  /* 0x000000050c0c7210 */ /* 0x080fe20007f9e0ff */
[----:B------:R-:W-:Y:S01]  /*217e0*/  STL [R1+0x530], R19 ;  /* 0x0005301301007387 */ /* 0x000fe20000100800 */
[--C-:B------:R-:W-:Y:S02]  /*217f0*/  IMAD.X R29, R29, 0x1, R0.reuse, P5 ;  /* 0x000000011d1d7824 */ /* 0x100fe400028e0600 */
[----:B------:R-:W-:Y:S02]  /*21800*/  STL [R1+0x528], R15 ;  /* 0x0005280f01007387 */ /* 0x000fe40000100800 */
[----:B------:R-:W-:Y:S01]  /*21810*/  STL [R1+0x520], R14 ;  /* 0x0005200e01007387 */ /* 0x000fe20000100800 */
[----:B----4-:R-:W-:Y:S01]  /*21820*/  IADD3 R28, P5, R28, R5, RZ ;  /* 0x000000051c1c7210 */ /* 0x010fe20007fbe0ff */
[----:B------:R-:W-:Y:S01]  /*21830*/  STL [R1+0x334], R13 ;  /* 0x0003340d01007387 */ /* 0x000fe20000100800 */
[----:B------:R-:W-:-:S02]  /*21840*/  IMAD.X R3, R3, 0x1, R0, P6 ;  /* 0x0000000103037824 */ /* 0x000fc400030e0600 */
[----:B------:R-:W-:Y:S02]  /*21850*/  STL [R1+0x518], R12 ;  /* 0x0005180c01007387 */ /* 0x000fe40000100800 */
[----:B------:R-:W-:Y:S01]  /*21860*/  STL [R1+0x53c], R29 ;  /* 0x00053c1d01007387 */ /* 0x000fe20000100800 */
[----:B------:R0:W-:Y:S01]  /*21870*/  STL [R1+0xc24], R5 ;  /* 0x000c240501007387 */ /* 0x0001e20000100800 */
[----:B------:R-:W-:Y:S01]  /*21880*/  IADD3 R2, P6, R2, R5, RZ ;  /* 0x0000000502027210 */ /* 0x000fe20007fde0ff */
[----:B------:R-:W-:Y:S02]  /*21890*/  STL [R1+0x510], R28 ;  /* 0x0005101c01007387 */ /* 0x000fe40000100800 */
[----:B0-----:R-:W2:Y:S01]  /*218a0*/  LDL.LU R5, [R1+0x52c] ;  /* 0x00052c0001057983 */ /* 0x001ea20000300800 */
[----:B------:R-:W-:Y:S02]  /*218b0*/  STL [R1+0x534], R3 ;  /* 0x0005340301007387 */ /* 0x000fe40000100800 */
[----:B------:R-:W3:Y:S02]  /*218c0*/  LDL.LU R7, [R1+0x51c] ;  /* 0x00051c0001077983 */ /* 0x000ee40000300800 */
[----:B------:R-:W-:Y:S01]  /*218d0*/  STL [R1+0x508], R2 ;  /* 0x0005080201007387 */ /* 0x000fe20000100800 */
[----:B---3--:R0:W-:Y:S04]  /*218e0*/  STL [R1+0xc18], R7 ;  /* 0x000c180701007387 */ /* 0x0081e80000100800 */
[----:B0-----:R-:W3:Y:S01]  /*218f0*/  LDL.LU R7, [R1+0x4f8] ;  /* 0x0004f80001077983 */ /* 0x001ee20000300800 */
[----:B------:R-:W-:-:S03]  /*21900*/  IMAD.MOV.U32 R9, RZ, RZ, 0x3f ;  /* 0x0000003fff097424 */ /* 0x000fc600078e00ff */
[----:B---3--:R0:W-:Y:S04]  /*21910*/  STL [R1+0xc1c], R7 ;  /* 0x000c1c0701007387 */ /* 0x0081e80000100800 */
[----:B0-----:R-:W3:Y:S01]  /*21920*/  LDL.LU R7, [R1+0x524] ;  /* 0x0005240001077983 */ /* 0x001ee20000300800 */
[----:B------:R-:W-:-:S04]  /*21930*/  IADD3 R9, R9, c[0x0][0x180], RZ ;  /* 0x0000600009097a10 */ /* 0x000fc80007ffe0ff */
[----:B------:R-:W-:-:S04]  /*21940*/  SHF.R.S32.HI R4, RZ, 0x1f, R9 ;  /* 0x0000001fff047819 */ /* 0x000fc80000011409 */
[----:B------:R-:W-:-:S04]  /*21950*/  LEA.HI R4, R4, R9, RZ, 0x6 ;  /* 0x0000000904047211 */ /* 0x000fc800078f30ff */
[----:B------:R-:W-:-:S04]  /*21960*/  SHF.R.S32.HI R4, RZ, 0x6, R4 ;  /* 0x00000006ff047819 */ /* 0x000fc80000011404 */
[----:B------:R-:W-:Y:S01]  /*21970*/  ISETP.NE.U32.AND P0, PT, R8, R4, PT ;  /* 0x000000040800720c */ /* 0x000fe20003f05070 */
[----:B--2---:R-:W-:Y:S01]  /*21980*/  IMAD.X R5, R5, 0x1, R0, P1 ;  /* 0x0000000105057824 */ /* 0x004fe200008e0600 */
[----:B---3--:R0:W-:Y:S04]  /*21990*/  STL [R1+0xc20], R7 ;  /* 0x000c200701007387 */ /* 0x0081e80000100800 */
[----:B0-----:R-:W2:Y:S01]  /*219a0*/  LDL.LU R7, [R1+0x500] ;  /* 0x0005000001077983 */ /* 0x001ea20000300800 */
[----:B------:R-:W3:Y:S02]  /*219b0*/  LDL.LU R6, [R1+0x4f0] ;  /* 0x0004f00001067983 */ /* 0x000ee40000300800 */
[----:B------:R-:W4:Y:S02]  /*219c0*/  LDL.LU R24, [R1+0x514] ;  /* 0x0005140001187983 */ /* 0x000f240000300800 */
[----:B------:R-:W2:Y:S01]  /*219d0*/  LDL.LU R25, [R1+0x4e8] ;  /* 0x0004e80001197983 */ /* 0x000ea20000300800 */
[----:B------:R-:W2:Y:S01]  /*219e0*/  LDL.LU R26, [R1+0x50c] ;  /* 0x00050c00011a7983 */ /* 0x000ea20000300800 */
[----:B------:R-:W2:Y:S02]  /*219f0*/  LDL.LU R27, [R1+0x4e0] ;  /* 0x0004e000011b7983 */ /* 0x000ea40000300800 */
[----:B------:R-:W2:Y:S02]  /*21a00*/  LDL.LU R10, [R1+0x504] ;  /* 0x00050400010a7983 */ /* 0x000ea40000300800 */
        /* <DEDUP_REMOVED lines=20> */
[----:B------:R0:W-:Y:S02]  /*21b50*/  STL [R1+0x52c], R5 ;  /* 0x00052c0501007387 */ /* 0x0001e40000100800 */
[----:B0-----:R-:W2:Y:S02]  /*21b60*/  LDL.LU R5, [R1+0xc24] ;  /* 0x000c240001057983 */ /* 0x001ea40000300800 */
[----:B--2---:R-:W-:-:S05]  /*21b70*/  IADD3 R7, P1, R7, R5, RZ ;  /* 0x0000000507077210 */ /* 0x004fca0007f3e0ff */
[----:B------:R0:W-:Y:S04]  /*21b80*/  STL [R1+0x500], R7 ;  /* 0x0005000701007387 */ /* 0x0001e80000100800 */
[----:B0-----:R-:W2:Y:S02]  /*21b90*/  LDL.LU R7, [R1+0xc20] ;  /* 0x000c200001077983 */ /* 0x001ea40000300800 */
[----:B--2---:R-:W-:-:S05]  /*21ba0*/  IMAD.X R7, R7, 0x1, R0, P2 ;  /* 0x0000000107077824 */ /* 0x004fca00010e0600 */
[----:B------:R0:W-:Y:S04]  /*21bb0*/  STL [R1+0x524], R7 ;  /* 0x0005240701007387 */ /* 0x0001e80000100800 */
[----:B0-----:R-:W2:Y:S02]  /*21bc0*/  LDL.LU R7, [R1+0xc1c] ;  /* 0x000c1c0001077983 */ /* 0x001ea40000300800 */
[----:B--2---:R-:W-:-:S05]  /*21bd0*/  IADD3 R7, P2, R7, R5, RZ ;  /* 0x0000000507077210 */ /* 0x004fca0007f5e0ff */
[----:B------:R0:W-:Y:S04]  /*21be0*/  STL [R1+0x4f8], R7 ;  /* 0x0004f80701007387 */ /* 0x0001e80000100800 */
[----:B0-----:R-:W2:Y:S01]  /*21bf0*/  LDL.LU R7, [R1+0xc18] ;  /* 0x000c180001077983 */ /* 0x001ea20000300800 */
[--C-:B----4-:R-:W-:Y:S01]  /*21c00*/  IMAD.X R24, R24, 0x1, R0.reuse, P4 ;  /* 0x0000000118187824 */ /* 0x110fe200020e0600 */
[-C--:B------:R-:W-:Y:S01]  /*21c10*/  IADD3 R25, P4, R25, R5.reuse, RZ ;  /* 0x0000000519197210 */ /* 0x080fe20007f9e0ff */
[--C-:B------:R-:W-:Y:S01]  /*21c20*/  IMAD.X R26, R26, 0x1, R0.reuse, P5 ;  /* 0x000000011a1a7824 */ /* 0x100fe200028e0600 */
        /* <DEDUP_REMOVED lines=16> */
[----:B------:R-:W-:Y:S01]  /*21d30*/  IADD3 R29, P2, R29, R5, RZ ;  /* 0x000000051d1d7210 */ /* 0x000fe20007f5e0ff */
[----:B------:R-:W-:-:S02]  /*21d40*/  IMAD.X R2, R2, 0x1, R0, P4 ;  /* 0x0000000102027824 */ /* 0x000fc400020e0600 */
[----:B--2---:R-:W-:Y:S01]  /*21d50*/  IMAD.X R7, R7, 0x1, R0, P3 ;  /* 0x0000000107077824 */ /* 0x004fe200018e0600 */
[----:B---3--:R-:W-:-:S04]  /*21d60*/  IADD3 R6, P3, R6, R5, RZ ;  /* 0x0000000506067210 */ /* 0x008fc80007f7e0ff */
[----:B------:R-:W-:Y:S01]  /*21d70*/  STL [R1+0x51c], R7 ;  /* 0x00051c0701007387 */ /* 0x000fe20000100800 */
[----:B------:R-:W-:Y:S02]  /*21d80*/  STL [R1+0x4f0], R6 ;  /* 0x0004f00601007387 */ /* 0x000fe40000100800 */
[----:B------:R-:W-:Y:S02]  /*21d90*/  STL [R1+0x514], R24 ;  /* 0x0005141801007387 */ /* 0x000fe40000100800 */
[----:B------:R-:W-:Y:S01]  /*21da0*/  STL [R1+0x4e8], R25 ;  /* 0x0004e81901007387 */ /* 0x000fe20000100800 */
[----:B------:R-:W-:Y:S01]  /*21db0*/  STL [R1+0x50c], R26 ;  /* 0x00050c1a01007387 */ /* 0x000fe20000100800 */
[----:B------:R-:W-:Y:S02]  /*21dc0*/  STL [R1+0x4e0], R27 ;  /* 0x0004e01b01007387 */ /* 0x000fe40000100800 */
[----:B------:R-:W-:Y:S02]  /*21dd0*/  STL [R1+0x504], R10 ;  /* 0x0005040a01007387 */ /* 0x000fe40000100800 */
[----:B------:R-:W-:Y:S02]  /*21de0*/  STL [R1+0x4d8], R11 ;  /* 0x0004d80b01007387 */ /* 0x000fe40000100800 */
[--C-:B------:R-:W-:Y:S01]  /*21df0*/  IMAD.X R9, R9, 0x1, R0.reuse, P3 ;  /* 0x0000000109097824 */ /* 0x100fe200018e0600 */
[----:B------:R-:W-:Y:S01]  /*21e00*/  STL [R1+0x4fc], R20 ;  /* 0x0004fc1401007387 */ /* 0x000fe20000100800 */
[----:B------:R-:W-:Y:S01]  /*21e10*/  IADD3 R4, P3, R4, R5, RZ ;  /* 0x0000000504047210 */ /* 0x000fe20007f7e0ff */
[----:B------:R-:W-:Y:S02]  /*21e20*/  STL [R1+0x4d0], R21 ;  /* 0x0004d01501007387 */ /* 0x000fe40000100800 */
[----:B------:R-:W-:Y:S01]  /*21e30*/  STL [R1+0x4f4], R22 ;  /* 0x0004f41601007387 */ /* 0x000fe20000100800 */
[----:B------:R-:W-:Y:S01]  /*21e40*/  STL [R1+0x4c8], R23 ;  /* 0x0004c81701007387 */ /* 0x000fe20000100800 */
[----:B------:R-:W-:Y:S02]  /*21e50*/  STL [R1+0x4ec], R9 ;  /* 0x0004ec0901007387 */ /* 0x000fe40000100800 */
        /* <DEDUP_REMOVED lines=8> */
[----:B------:R-:W-:-:S02]  /*21ee0*/  IMAD.X R28, R28, 0x1, R0, P3 ;  /* 0x000000011c1c7824 */ /* 0x000fc400018e0600 */
[----:B------:R-:W-:Y:S01]  /*21ef0*/  STL [R1+0x4a0], R13 ;  /* 0x0004a00d01007387 */ /* 0x000fe20000100800 */
[-C--:B------:R-:W-:Y:S01]  /*21f00*/  IADD3 R3, P3, R3, R5.reuse, RZ ;  /* 0x0000000503037210 */ /* 0x080fe20007f7e0ff */
[----:B------:R-:W-:Y:S01]  /*21f10*/  STL [R1+0x4c4], R12 ;  /* 0x0004c40c01007387 */ /* 0x000fe20000100800 */
[----:B------:R-:W-:Y:S02]  /*21f20*/  STL [R1+0x498], R29 ;  /* 0x0004981d01007387 */ /* 0x000fe40000100800 */
[----:B------:R0:W-:Y:S02]  /*21f30*/  STL [R1+0xc14], R0 ;  /* 0x000c140001007387 */ /* 0x0001e40000100800 */
[----:B------:R-:W-:Y:S01]  /*21f40*/  STL [R1+0x4bc], R28 ;  /* 0x0004bc1c01007387 */ /* 0x000fe20000100800 */
[----:B0-----:R-:W2:Y:S01]  /*21f50*/  LDL.LU R0, [R1+0x488] ;  /* 0x0004880001007983 */ /* 0x001ea20000300800 */
[----:B------:R-:W-:Y:S02]  /*21f60*/  STL [R1+0x490], R3 ;  /* 0x0004900301007387 */ /* 0x000fe40000100800 */
[----:B------:R-:W3:Y:S02]  /*21f70*/  LDL.LU R7, [R1+0x478] ;  /* 0x0004780001077983 */ /* 0x000ee40000300800 */
[----:B------:R-:W-:Y:S01]  /*21f80*/  STL [R1+0x4b4], R2 ;  /* 0x0004b40201007387 */ /* 0x000fe20000100800 */
[----:B---3--:R0:W-:Y:S04]  /*21f90*/  STL [R1+0xc08], R7 ;  /* 0x000c080701007387 */ /* 0x0081e80000100800 */
[----:B0-----:R-:W3:Y:S04]  /*21fa0*/  LDL.LU R7, [R1+0x4a4] ;  /* 0x0004a40001077983 */ /* 0x001ee80000300800 */
[----:B---3--:R0:W-:Y:S04]  /*21fb0*/  STL [R1+0xc0c], R7 ;  /* 0x000c0c0701007387 */ /* 0x0081e80000100800 */
[----:B0-----:R-:W3:Y:S01]  /*21fc0*/  LDL.LU R7, [R1+0x480] ;  /* 0x0004800001077983 */ /* 0x001ee20000300800 */
[----:B--2---:R-:W-:-:S03]  /*21fd0*/  IADD3 R0, P4, R0, R5, RZ ;  /* 0x0000000500007210 */ /* 0x004fc60007f9e0ff */
        /* <DEDUP_REMOVED lines=30> */
[----:B--2---:R-:W-:-:S05]  /*221c0*/  IMAD.X R7, R7, 0x1, R0, P5 ;  /* 0x0000000107077824 */ /* 0x004fca00028e0600 */
[----:B------:R0:W-:Y:S04]  /*221d0*/  STL [R1+0x4ac], R7 ;  /* 0x0004ac0701007387 */ /* 0x0001e80000100800 */
[----:B0-----:R-:W2:Y:S02]  /*221e0*/  LDL.LU R7, [R1+0xc10] ;  /* 0x000c100001077983 */ /* 0x001ea40000300800 */
[----:B--2---:R-:W-:-:S05]  /*221f0*/  IADD3 R7, P5, R7, R5, RZ ;  /* 0x0000000507077210 */ /* 0x004fca0007fbe0ff */
[----:B------:R0:W-:Y:S04]  /*22200*/  STL [R1+0x480], R7 ;  /* 0x0004800701007387 */ /* 0x0001e80000100800 */
[----:B0-----:R-:W2:Y:S02]  /*22210*/  LDL.LU R7, [R1+0xc0c] ;  /* 0x000c0c0001077983 */ /* 0x001ea40000300800 */
[----:B--2---:R-:W-:-:S05]  /*22220*/  IMAD.X R7, R7, 0x1, R0, P6 ;  /* 0x0000000107077824 */ /* 0x004fca00030e0600 */
[----:B------:R0:W-:Y:S04]  /*22230*/  STL [R1+0x4a4], R7 ;  /* 0x0004a40701007387 */ /* 0x0001e80000100800 */
[----:B0-----:R-:W2:Y:S01]  /*22240*/  LDL.LU R7, [R1+0xc08] ;  /* 0x000c080001077983 */ /* 0x001ea20000300800 */
[--C-:B---3--:R-:W-:Y:S01]  /*22250*/  IMAD.X R6, R6, 0x1, R0.reuse, P1 ;  /* 0x0000000106067824 */ /* 0x108fe200008e0600 */
[-C--:B----4-:R-:W-:Y:S01]  /*22260*/  IADD3 R24, P1, R24, R5.reuse, RZ ;  /* 0x0000000518187210 */ /* 0x090fe20007f3e0ff */
        /* <DEDUP_REMOVED lines=18> */
[----:B------:R-:W-:Y:S01]  /*22390*/  IMAD.X R3, R3, 0x1, R0, P1 ;  /* 0x0000000103037824 */ /* 0x000fe200008e0600 */
[----:B------:R-:W-:-:S02]  /*223a0*/  IADD3 R2, P1, R2, R5, RZ ;  /* 0x0000000502027210 */ /* 0x000fc40007f3e0ff */
[----:B--2---:R-:W-:-:S05]  /*223b0*/  IADD3 R7, P6, R7, R5, RZ ;  /* 0x0000000507077210 */ /* 0x004fca0007fde0ff */
[----:B------:R-:W-:Y:S01]  /*223c0*/  STL [R1+0x478], R7 ;  /* 0x0004780701007387 */ /* 0x000fe20000100800 */
[----:B------:R-:W-:Y:S02]  /*223d0*/  STL [R1+0x49c], R6 ;  /* 0x00049c0601007387 */ /* 0x000fe40000100800 */
[----:B------:R-:W-:Y:S02]  /*223e0*/  STL [R1+0x470], R24 ;  /* 0x0004701801007387 */ /* 0x000fe40000100800 */
[----:B------:R-:W-:Y:S01]  /*223f0*/  STL [R1+0x494], R25 ;  /* 0x0004941901007387 */ /* 0x000fe20000100800 */
[----:B------:R-:W-:Y:S01]  /*22400*/  STL [R1+0x468], R26 ;  /* 0x0004681a01007387 */ /* 0x000fe20000100800 */
        /* <DEDUP_REMOVED lines=16> */
[----:B------:R-:W-:-:S02]  /*22510*/  IMAD.X R29, R29, 0x1, R0, P6 ;  /* 0x000000011d1d7824 */ /* 0x000fc400030e0600 */
[----:B------:R-:W-:Y:S02]  /*22520*/  STL [R1+0x454], R15 ;  /* 0x0004540f01007387 */ /* 0x000fe40000100800 */
[----:B------:R-:W-:Y:S01]  /*22530*/  STL [R1+0x428], R14 ;  /* 0x0004280e01007387 */ /* 0x000fe20000100800 */
[----:B------:R-:W-:Y:S01]  /*22540*/  IADD3 R28, P6, R28, R5, RZ ;  /* 0x000000051c1c7210 */ /* 0x000fe20007fde0ff */
[----:B------:R-:W-:Y:S01]  /*22550*/  STL [R1+0x44c], R13 ;  /* 0x00044c0d01007387 */ /* 0x000fe20000100800 */
[----:B------:R-:W-:Y:S02]  /*22560*/  STL [R1+0x420], R12 ;  /* 0x0004200c01007387 */ /* 0x000fe40000100800 */
[----:B------:R-:W-:Y:S02]  /*22570*/  STL [R1+0x444], R29 ;  /* 0x0004441d01007387 */ /* 0x000fe40000100800 */
[----:B------:R0:W-:Y:S01]  /*22580*/  STL [R1+0xc04], R5 ;  /* 0x000c040501007387 */ /* 0x0001e20000100800 */
[----:B------:R-:W-:Y:S04]  /*22590*/  STL [R1+0x418], R28 ;  /* 0x0004181c01007387 */ /* 0x000fe80000100800 */
        /* <DEDUP_REMOVED lines=8> */
[----:B--2---:R-:W-:-:S03]  /*22620*/  IMAD.X R5, R5, 0x1, R0, P2 ;  /* 0x0000000105057824 */ /* 0x004fc600010e0600 */
        /* <DEDUP_REMOVED lines=104> */
[----:B------:R-:W3:Y:S01]  /*22cb0*/  LDL.LU R25, [R1+0x39c] ;  /* 0x00039c0001197983 */ /* 0x000ee20000300800 */
        /* <DEDUP_REMOVED lines=22> */
[----:B------:R0:W-:Y:S02]  /*22e20*/  STL [R1+0x390], R2 ;  /* 0x0003900201007387 */ /* 0x0001e40000100800 */
[----:B0-----:R-:W3:Y:S01]  /*22e30*/  LDL.LU R2, [R1+0x8f4] ;  /* 0x0008f40001027983 */ /* 0x001ee20000300800 */
        /* <DEDUP_REMOVED lines=19> */
[--C-:B------:R-:W-:Y:S01]  /*22f70*/  IMAD.X R4, R4, 0x1, R0.reuse, P2 ;  /* 0x0000000104047824 */ /* 0x100fe200010e0600 */
[----:B------:R-:W-:Y:S01]  /*22f80*/  IADD3 R8, P2, R8, UR8, RZ ;  /* 0x0000000808087c10 */ /* 0x000fe2000ff5e0ff */
[--C-:B------:R-:W-:Y:S01]  /*22f90*/  IMAD.X R16, R16, 0x1, R0.reuse, P3 ;  /* 0x0000000110107824 */ /* 0x100fe200018e0600 */
[----:B------:R-:W-:Y:S01]  /*22fa0*/  IADD3 R17, P3, R17, UR8, RZ ;  /* 0x0000000811117c10 */ /* 0x000fe2000ff7e0ff */
[--C-:B------:R-:W-:Y:S01]  /*22fb0*/  IMAD.X R18, R18, 0x1, R0.reuse, P4 ;  /* 0x0000000112127824 */ /* 0x100fe200020e0600 */
[----:B------:R-:W-:Y:S01]  /*22fc0*/  IADD3 R19, P4, R19, UR8, RZ ;  /* 0x0000000813137c10 */ /* 0x000fe2000ff9e0ff */
[--C-:B------:R-:W-:Y:S01]  /*22fd0*/  IMAD.X R15, R15, 0x1, R0.reuse, P5 ;  /* 0x000000010f0f7824 */ /* 0x100fe200028e0600 */
[----:B------:R-:W-:Y:S01]  /*22fe0*/  IADD3 R14, P5, R14, UR8, RZ ;  /* 0x000000080e0e7c10 */ /* 0x000fe2000ffbe0ff */
[----:B------:R-:W-:Y:S01]  /*22ff0*/  IMAD.X R13, R13, 0x1, R0, P6 ;  /* 0x000000010d0d7824 */ /* 0x000fe200030e0600 */
[----:B------:R-:W-:-:S02]  /*23000*/  IADD3 R12, P6, R12, UR8, RZ ;  /* 0x000000080c0c7c10 */ /* 0x000fc4000ffde0ff */
        /* <DEDUP_REMOVED lines=25> */
[----:B------:R0:W-:Y:S01]  /*231a0*/  STL [R1+0xba8], R0 ;  /* 0x000ba80001007387 */ /* 0x0001e20000100800 */
[----:B------:R-:W-:Y:S02]  /*231b0*/  STL [R1+0x354], R13 ;  /* 0x0003540d01007387 */ /* 0x000fe40000100800 */
[----:B------:R-:W-:Y:S02]  /*231c0*/  STL [R1+0x8fc], R12 ;  /* 0x0008fc0c01007387 */ /* 0x000fe40000100800 */
[----:B------:R-:W-:Y:S01]  /*231d0*/  STL [R1+0x34c], R29 ;  /* 0x00034c1d01007387 */ /* 0x000fe20000100800 */
[----:B0-----:R-:W2:Y:S01]  /*231e0*/  LDL.LU R0, [R1+0x554] ;  /* 0x0005540001007983 */ /* 0x001ea20000300800 */
[----:B------:R-:W-:Y:S02]  /*231f0*/  IADD3 R28, P1, R28, UR8, RZ ;  /* 0x000000081c1c7c10 */ /* 0x000fe4000ff3e0ff */
[----:B------:R-:W-:-:S03]  /*23200*/  IADD3.X R3, R3, UR5, RZ, P2, !PT ;  /* 0x0000000503037c10 */ /* 0x000fc600097fe4ff */
[----:B------:R-:W-:Y:S04]  /*23210*/  STL [R1+0x8f8], R28 ;  /* 0x0008f81c01007387 */ /* 0x000fe80000100800 */
[----:B--2---:R0:W-:Y:S01]  /*23220*/  STL [R1+0xbe4], R0 ;  /* 0x000be40001007387 */ /* 0x0041e20000100800 */
[----:B------:R-:W-:Y:S03]  /*23230*/  STL [R1+0x55c], R3 ;  /* 0x00055c0301007387 */ /* 0x000fe60000100800 */
[----:B0-----:R-:W2:Y:S01]  /*23240*/  LDL.LU R0, [R1+0x8f0] ;  /* 0x0008f00001007983 */ /* 0x001ea20000300800 */
[----:B------:R-:W-:-:S05]  /*23250*/  IADD3 R2, P2, R2, UR8, RZ ;  /* 0x0000000802027c10 */ /* 0x000fca000ff5e0ff */
[----:B------:R-:W-:Y:S04]  /*23260*/  STL [R1+0x8f4], R2 ;  /* 0x0008f40201007387 */ /* 0x000fe80000100800 */
[----:B--2---:R0:W-:Y:S04]  /*23270*/  STL [R1+0xbe8], R0 ;  /* 0x000be80001007387 */ /* 0x0041e80000100800 */
        /* <DEDUP_REMOVED lines=29> */
[----:B--2---:R-:W-:-:S05]  /*23450*/  IADD3.X R0, R0, UR5, RZ, P3, !PT ;  /* 0x0000000500007c10 */ /* 0x004fca0009ffe4ff */
[----:B------:R0:W-:Y:S04]  /*23460*/  STL [R1+0x348], R0 ;  /* 0x0003480001007387 */ /* 0x0001e80000100800 */
[----:B0-----:R-:W2:Y:S02]  /*23470*/  LDL.LU R0, [R1+0xbe8] ;  /* 0x000be80001007983 */ /* 0x001ea40000300800 */
[----:B--2---:R-:W-:-:S05]  /*23480*/  IADD3 R0, P3, R0, UR8, RZ ;  /* 0x0000000800007c10 */ /* 0x004fca000ff7e0ff */
[----:B------:R0:W-:Y:S04]  /*23490*/  STL [R1+0x8f0], R0 ;  /* 0x0008f00001007387 */ /* 0x0001e80000100800 */
[----:B0-----:R-:W2:Y:S01]  /*234a0*/  LDL.LU R0, [R1+0xbe4] ;  /* 0x000be40001007983 */ /* 0x001ea20000300800 */
[----:B----4-:R-:W-:Y:S01]  /*234b0*/  IADD3.X R6, R6, UR5, RZ, P5, !PT ;  /* 0x0000000506067c10 */ /* 0x010fe2000affe4ff */
[----:B---3--:R-:W-:Y:S01]  /*234c0*/  IADD3 R24, P5, R24, UR8, RZ ;  /* 0x0000000818187c10 */ /* 0x008fe2000ffbe0ff */
[----:B------:R-:W-:Y:S01]  /*234d0*/  IADD3.X R25, R25, UR5, RZ, P6, !PT ;  /* 0x0000000519197c10 */ /* 0x000fe2000b7fe4ff */
[----:B------:R-:W-:Y:S01]  /*234e0*/  IADD3 R26, P6, R26, UR8, RZ ;  /* 0x000000081a1a7c10 */ /* 0x000fe2000ffde0ff */
        /* <DEDUP_REMOVED lines=16> */
[----:B--2---:R-:W-:Y:S01]  /*235f0*/  IADD3.X R0, R0, UR5, RZ, P4, !PT ;  /* 0x0000000500007c10 */ /* 0x004fe2000a7fe4ff */
[----:B------:R-:W-:-:S04]  /*23600*/  IADD3 R7, P4, R7, UR8, RZ ;  /* 0x0000000807077c10 */ /* 0x000fc8000ff9e0ff */
[----:B------:R0:W-:Y:S01]  /*23610*/  STL [R1+0x554], R0 ;  /* 0x0005540001007387 */ /* 0x0001e20000100800 */
[----:B------:R-:W-:Y:S02]  /*23620*/  STL [R1+0x8e8], R7 ;  /* 0x0008e80701007387 */ /* 0x000fe40000100800 */
[----:B------:R-:W-:Y:S02]  /*23630*/  STL [R1+0x550], R6 ;  /* 0x0005500601007387 */ /* 0x000fe40000100800 */
[----:B------:R-:W-:Y:S01]  /*23640*/  STL [R1+0x8e0], R24 ;  /* 0x0008e01801007387 */ /* 0x000fe20000100800 */
[----:B------:R-:W-:Y:S01]  /*23650*/  STL [R1+0x54c], R25 ;  /* 0x00054c1901007387 */ /* 0x000fe20000100800 */
[----:B------:R-:W-:Y:S02]  /*23660*/  STL [R1+0x8d8], R26 ;  /* 0x0008d81a01007387 */ /* 0x000fe40000100800 */
[----:B------:R-:W-:Y:S02]  /*23670*/  STL [R1+0x548], R27 ;  /* 0x0005481b01007387 */ /* 0x000fe40000100800 */
[----:B------:R-:W-:Y:S01]  /*23680*/  STL [R1+0x8d0], R10 ;  /* 0x0008d00a01007387 */ /* 0x000fe20000100800 */
[----:B------:R-:W-:Y:S01]  /*23690*/  IADD3.X R23, R23, UR5, RZ, P4, !PT ;  /* 0x0000000517177c10 */ /* 0x000fe2000a7fe4ff */
[----:B------:R-:W-:Y:S01]  /*236a0*/  STL [R1+0x544], R11 ;  /* 0x0005440b01007387 */ /* 0x000fe20000100800 */
[----:B------:R-:W-:Y:S01]  /*236b0*/  IADD3 R5, P4, R5, UR8, RZ ;  /* 0x0000000805057c10 */ /* 0x000fe2000ff9e0ff */
        /* <DEDUP_REMOVED lines=11> */
[----:B------:R-:W-:Y:S01]  /*23770*/  IADD3.X R12, R12, UR5, RZ, P4, !PT ;  /* 0x000000050c0c7c10 */ /* 0x000fe2000a7fe4ff */
[----:B------:R-:W-:Y:S01]  /*23780*/  STL [R1+0x8c4], R19 ;  /* 0x0008c41301007387 */ /* 0x000fe20000100800 */
[----:B------:R-:W-:Y:S01]  /*23790*/  IADD3 R29, P4, R29, UR8, RZ ;  /* 0x000000081d1d7c10 */ /* 0x000fe2000ff9e0ff */
[----:B------:R-:W-:Y:S01]  /*237a0*/  STL [R1+0x898], R15 ;  /* 0x0008980f01007387 */ /* 0x000fe20000100800 */
[----:B------:R-:W-:Y:S02]  /*237b0*/  STL [R1+0x8bc], R14 ;  /* 0x0008bc0e01007387 */ /* 0x000fe40000100800 */
[----:B------:R-:W-:Y:S02]  /*237c0*/  STL [R1+0x890], R13 ;  /* 0x0008900d01007387 */ /* 0x000fe40000100800 */
[----:B------:R-:W-:Y:S01]  /*237d0*/  STL [R1+0x8b4], R12 ;  /* 0x0008b40c01007387 */ /* 0x000fe20000100800 */
[----:B------:R-:W-:Y:S01]  /*237e0*/  STL [R1+0x888], R29 ;  /* 0x0008881d01007387 */ /* 0x000fe20000100800 */
[----:B0-----:R-:W2:Y:S01]  /*237f0*/  LDL.LU R0, [R1+0x870] ;  /* 0x0008700001007983 */ /* 0x001ea20000300800 */
[----:B------:R-:W-:Y:S01]  /*23800*/  IADD3.X R28, R28, UR5, RZ, P5, !PT ;  /* 0x000000051c1c7c10 */ /* 0x000fe2000affe4ff */
[----:B------:R-:W-:-:S04]  /*23810*/  IADD3 R3, P5, R3, UR8, RZ ;  /* 0x0000000803037c10 */ /* 0x000fc8000ffbe0ff */
[----:B------:R-:W-:Y:S04]  /*23820*/  STL [R1+0x8ac], R28 ;  /* 0x0008ac1c01007387 */ /* 0x000fe80000100800 */
[----:B--2---:R0:W-:Y:S01]  /*23830*/  STL [R1+0xbdc], R0 ;  /* 0x000bdc0001007387 */ /* 0x0041e20000100800 */
[----:B------:R-:W-:Y:S03]  /*23840*/  STL [R1+0x880], R3 ;  /* 0x0008800301007387 */ /* 0x000fe60000100800 */
[----:B0-----:R-:W2:Y:S01]  /*23850*/  LDL.LU R0, [R1+0x89c] ;  /* 0x00089c0001007983 */ /* 0x001ea20000300800 */
[----:B------:R-:W-:-:S05]  /*23860*/  IADD3.X R2, R2, UR5, RZ, P6, !PT ;  /* 0x0000000502027c10 */ /* 0x000fca000b7fe4ff */
        /* <DEDUP_REMOVED lines=31> */
[----:B--2---:R-:W-:-:S05]  /*23a60*/  IADD3 R0, P6, R0, UR8, RZ ;  /* 0x0000000800007c10 */ /* 0x004fca000ffde0ff */
[----:B------:R0:W-:Y:S04]  /*23a70*/  STL [R1+0x878], R0 ;  /* 0x0008780001007387 */ /* 0x0001e80000100800 */
[----:B0-----:R-:W2:Y:S02]  /*23a80*/  LDL.LU R0, [R1+0xbe0] ;  /* 0x000be00001007983 */ /* 0x001ea40000300800 */
[----:B--2---:R-:W-:-:S05]  /*23a90*/  IADD3.X R0, R0, UR5, RZ, P1, !PT ;  /* 0x0000000500007c10 */ /* 0x004fca0008ffe4ff */
[----:B------:R0:W-:Y:S04]  /*23aa0*/  STL [R1+0x89c], R0 ;  /* 0x00089c0001007387 */ /* 0x0001e80000100800 */
[----:B0-----:R-:W2:Y:S01]  /*23ab0*/  LDL.LU R0, [R1+0xbdc] ;  /* 0x000bdc0001007983 */ /* 0x001ea20000300800 */
[----:B---3--:R-:W-:Y:S01]  /*23ac0*/  IADD3.X R7, R7, UR5, RZ, P2, !PT ;  /* 0x0000000507077c10 */ /* 0x008fe200097fe4ff */
[----:B----4-:R-:W-:Y:S01]  /*23ad0*/  IADD3 R6, P2, R6, UR8, RZ ;  /* 0x0000000806067c10 */ /* 0x010fe2000ff5e0ff */
        /* <DEDUP_REMOVED lines=18> */
[----:B------:R-:W-:-:S02]  /*23c00*/  IADD3.X R29, R29, UR5, RZ, P2, !PT ;  /* 0x000000051d1d7c10 */ /* 0x000fc400097fe4ff */
[----:B--2---:R-:W-:-:S05]  /*23c10*/  IADD3 R0, P1, R0, UR8, RZ ;  /* 0x0000000800007c10 */ /* 0x004fca000ff3e0ff */
[----:B------:R0:W-:Y:S01]  /*23c20*/  STL [R1+0x870], R0 ;  /* 0x0008700001007387 */ /* 0x0001e20000100800 */
[----:B------:R-:W-:Y:S02]  /*23c30*/  STL [R1+0x894], R7 ;  /* 0x0008940701007387 */ /* 0x000fe40000100800 */
[----:B------:R-:W-:Y:S02]  /*23c40*/  STL [R1+0x868], R6 ;  /* 0x0008680601007387 */ /* 0x000fe40000100800 */
[----:B------:R-:W-:Y:S01]  /*23c50*/  STL [R1+0x88c], R24 ;  /* 0x00088c1801007387 */ /* 0x000fe20000100800 */
[----:B------:R-:W-:Y:S01]  /*23c60*/  STL [R1+0x860], R25 ;  /* 0x0008601901007387 */ /* 0x000fe20000100800 */
        /* <DEDUP_REMOVED lines=24> */
[----:B------:R-:W-:Y:S02]  /*23df0*/  STL [R1+0x834], R29 ;  /* 0x0008341d01007387 */ /* 0x000fe40000100800 */
[----:B0-----:R-:W2:Y:S01]  /*23e00*/  LDL.LU R0, [R1+0x81c] ;  /* 0x00081c0001007983 */ /* 0x001ea20000300800 */
[----:B------:R-:W-:-:S02]  /*23e10*/  IADD3 R28, P2, R28, UR8, RZ ;  /* 0x000000081c1c7c10 */ /* 0x000fc4000ff5e0ff */
        /* <DEDUP_REMOVED lines=549> */
[----:B------:R-:W-:Y:S02]  /*26070*/  IADD3.X R16, R16, UR5, RZ, P6, !PT ;  /* 0x0000000510107c10 */ /* 0x000fe4000b7fe4ff */
[----:B------:R-:W-:Y:S02]  /*26080*/  IADD3.X R17, R17, UR5, RZ, P1, !PT ;  /* 0x0000000511117c10 */ /* 0x000fe40008ffe4ff */
[----:B------:R-:W-:Y:S02]  /*26090*/  IADD3.X R19, R19, UR5, RZ, P3, !PT ;  /* 0x0000000513137c10 */ /* 0x000fe40009ffe4ff */
[----:B------:R-:W-:Y:S02]  /*260a0*/  IADD3.X R18, R18, UR5, RZ, P2, !PT ;  /* 0x0000000512127c10 */ /* 0x000fe400097fe4ff */
[----:B--2---:R-:W-:-:S05]  /*260b0*/  IADD3 R0, P4, R0, UR8, RZ ;  /* 0x0000000800007c10 */ /* 0x004fca000ff9e0ff */
[----:B------:R0:W-:Y:S04]  /*260c0*/  STL [R1+0x588], R0 ;  /* 0x0005880001007387 */ /* 0x0001e80000100800 */
[----:B0-----:R0:W5:Y:S01]  /*260d0*/  LDL.LU R0, [R1+0xba8] ;  /* 0x000ba80001007983 */ /* 0x0011620000300800 */
[----:B------:R1:W-:Y:S03]  /*260e0*/  STL [R1+0x5ac], R6 ;  /* 0x0005ac0601007387 */ /* 0x0003e60000100800 */
[----:B-1----:R0:W5:Y:S01]  /*260f0*/  LDL.LU R6, [R1+0xba4] ;  /* 0x000ba40001067983 */ /* 0x0021620000300800 */
[----:B------:R1:W-:Y:S03]  /*26100*/  STL [R1+0x580], R7 ;  /* 0x0005800701007387 */ /* 0x0003e60000100800 */
[----:B-1----:R0:W5:Y:S01]  /*26110*/  LDL.LU R7, [R1+0xba0] ;  /* 0x000ba00001077983 */ /* 0x0021620000300800 */
[----:B------:R1:W-:Y:S03]  /*26120*/  STL [R1+0x5a4], R9 ;  /* 0x0005a40901007387 */ /* 0x0003e60000100800 */
[----:B-1----:R0:W5:Y:S01]  /*26130*/  LDL.LU R9, [R1+0xb9c] ;  /* 0x000b9c0001097983 */ /* 0x0021620000300800 */
[----:B------:R1:W-:Y:S01]  /*26140*/  STL [R1+0x910], R5 ;  /* 0x0009100501007387 */ /* 0x0003e20000100800 */
[----:B------:R-:W-:-:S02]  /*26150*/  IADD3.X R28, R28, UR5, RZ, P4, !PT ;  /* 0x000000051c1c7c10 */ /* 0x000fc4000a7fe4ff */
[----:B-1----:R0:W5:Y:S01]  /*26160*/  LDL.LU R5, [R1+0xb98] ;  /* 0x000b980001057983 */ /* 0x0021620000300800 */
[----:B------:R1:W-:Y:S01]  /*26170*/  STL [R1+0x59c], R8 ;  /* 0x00059c0801007387 */ /* 0x0003e20000100800 */
[----:B------:R-:W-:Y:S02]  /*26180*/  IADD3 R29, P4, R29, UR8, RZ ;  /* 0x000000081d1d7c10 */ /* 0x000fe4000ff9e0ff */
[----:B-1----:R0:W5:Y:S01]  /*26190*/  LDL.LU R8, [R1+0xb94] ;  /* 0x000b940001087983 */ /* 0x0021620000300800 */
[----:B------:R1:W-:Y:S03]  /*261a0*/  STL [R1+0x918], R4 ;  /* 0x0009180401007387 */ /* 0x0003e60000100800 */
        /* <DEDUP_REMOVED lines=14> */
[----:B------:R1:W-:Y:S03]  /*26290*/  STL [R1+0x57c], R2 ;  /* 0x00057c0201007387 */ /* 0x0003e60000100800 */
[----:B-1----:R0:W5:Y:S01]  /*262a0*/  LDL.LU R2, [R1+0xb74] ;  /* 0x000b740001027983 */ /* 0x0021620000300800 */
[----:B------:R1:W-:Y:S03]  /*262b0*/  STL [R1+0x934], R3 ;  /* 0x0009340301007387 */ /* 0x0003e60000100800 */
[----:B-1----:R0:W5:Y:S01]  /*262c0*/  LDL.LU R3, [R1+0xb70] ;  /* 0x000b700001037983 */ /* 0x0021620000300800 */
[----:B------:R0:W-:Y:S02]  /*262d0*/  STL [R1+0x578], R24 ;  /* 0x0005781801007387 */ /* 0x0001e40000100800 */
[----:B------:R0:W-:Y:S02]  /*262e0*/  STL [R1+0x930], R25 ;  /* 0x0009301901007387 */ /* 0x0001e40000100800 */
[----:B------:R0:W-:Y:S01]  /*262f0*/  STL [R1+0x574], R26 ;  /* 0x0005741a01007387 */ /* 0x0001e20000100800 */
[----:B------:R0:W-:Y:S01]  /*26300*/  STL [R1+0x92c], R27 ;  /* 0x00092c1b01007387 */ /* 0x0001e20000100800 */
        /* <DEDUP_REMOVED lines=9> */
[----:B------:R0:W-:Y:S01]  /*263a0*/  STL [R1+0x914], R18 ;  /* 0x0009141201007387 */ /* 0x0001e20000100800 */
[----:B------:R-:W-:Y:S01]  /*263b0*/  @!P0 CALL.REL.NOINC `(.L_x_2) ;  /* 0x0000001000008944 */ /* 0x000fe20003c00000 */
[----:B------:R-:W-:Y:S05]  /*263c0*/  BRA `(.L_x_3) ;  /* 0xfffeba7000007947 */ /* 0x000fea000383ffff */
.L_x_2:
[----:B-----5:R-:W2:Y:S04]  /*263d0*/  LDL.LU R0, [R1+0x180] ;  /* 0x0001800001007983 */ /* 0x020ea80000300800 */
[----:B--2---:R1:W-:Y:S04]  /*263e0*/  STL [R1+0xc04], R0 ;  /* 0x000c040001007387 */ /* 0x0043e80000100800 */
[----:B-1----:R-:W2:Y:S04]  /*263f0*/  LDL.LU R0, [R1+0x16c] ;  /* 0x00016c0001007983 */ /* 0x002ea80000300800 */
        /* <DEDUP_REMOVED lines=31> */
[----:B0-----:R-:W2:Y:S01]  /*265f0*/  LDL.LU R24, [R1+0x194] ;  /* 0x0001940001187983 */ /* 0x001ea20000300800 */
[----:B-1----:R-:W-:-:S03]  /*26600*/  IMAD.MOV.U32 R0, RZ, RZ, R7 ;  /* 0x000000ffff007224 */ /* 0x002fc600078e0007 */
[----:B--2---:R0:W-:Y:S04]  /*26610*/  STL [R1+0xc0c], R24 ;  /* 0x000c0c1801007387 */ /* 0x0041e80000100800 */
[----:B0-----:R-:W2:Y:S04]  /*26620*/  LDL.LU R24, [R1+0x114] ;  /* 0x0001140001187983 */ /* 0x001ea80000300800 */
        /* <DEDUP_REMOVED lines=29> */
[----:B------:R-:W2:Y:S04]  /*26800*/  LDL.LU R25, [R1+0x190] ;  /* 0x0001900001197983 */ /* 0x000ea80000300800 */
[----:B------:R-:W3:Y:S01]  /*26810*/  LDL.LU R26, [R1+0x1ec] ;  /* 0x0001ec00011a7983 */ /* 0x000ee20000300800 */
[----:B0-----:R-:W-:-:S03]  /*26820*/  IMAD.MOV.U32 R24, RZ, RZ, R6 ;  /* 0x000000ffff187224 */ /* 0x001fc600078e0006 */
[----:B------:R-:W3:Y:S04]  /*26830*/  LDL.LU R27, [R1+0x1e8] ;  /* 0x0001e800011b7983 */ /* 0x000ee80000300800 */
[----:B------:R-:W4:Y:S04]  /*26840*/  LDL.LU R10, [R1+0x1fc] ;  /* 0x0001fc00010a7983 */ /* 0x000f280000300800 */
[----:B------:R-:W4:Y:S04]  /*26850*/  LDL.LU R11, [R1+0x1f8] ;  /* 0x0001f800010b7983 */ /* 0x000f280000300800 */
[----:B------:R-:W2:Y:S04]  /*26860*/  LDL.LU R6, [R1+0x20c] ;  /* 0x00020c0001067983 */ /* 0x000ea80000300800 */
        /* <DEDUP_REMOVED lines=19> */
[----:B------:R0:W-:Y:S01]  /*269a0*/  STL [R1+0xb98], R14 ;  /* 0x000b980e01007387 */ /* 0x0001e20000100800 */
[----:B------:R-:W-:-:S03]  /*269b0*/  F2FP.BF16.PACK_AB R0, R24, R0 ;  /* 0x000000001800723e */ /* 0x000fc600000010ff */
        /* <DEDUP_REMOVED lines=13> */
[----:B------:R-:W2:Y:S04]  /*26a90*/  LDL.LU R24, [R1+0xc84] ;  /* 0x000c840001187983 */ /* 0x000ea80000300800 */
[----:B------:R0:W-:Y:S04]  /*26aa0*/  STL [R1+0x26c], R0 ;  /* 0x00026c0001007387 */ /* 0x0001e80000100800 */
[----:B0-----:R-:W2:Y:S02]  /*26ab0*/  LDL.LU R0, [R1+0xc80] ;  /* 0x000c800001007983 */ /* 0x001ea40000300800 */
[----:B--2---:R-:W-:-:S02]  /*26ac0*/  F2FP.BF16.PACK_AB R0, R24, R0 ;  /* 0x000000001800723e */ /* 0x004fc400000010ff */
        /* <DEDUP_REMOVED lines=58> */
[----:B0-----:R-:W2:Y:S01]  /*26e70*/  LDL.LU R0, [R1+0xc08] ;  /* 0x000c080001007983 */ /* 0x001ea20000300800 */
[----:B------:R-:W-:Y:S02]  /*26e80*/  F2FP.BF16.PACK_AB R2, R2, R29 ;  /* 0x0000001d0202723e */ /* 0x000fe400000010ff */
[----:B------:R-:W-:-:S02]  /*26e90*/  F2FP.BF16.PACK_AB R12, R28, R12 ;  /* 0x0000000c1c0c723e */ /* 0x000fc400000010ff */
[----:B--2---:R-:W-:Y:S02]  /*26ea0*/  F2FP.BF16.PACK_AB R3, R0, R3 ;  /* 0x000000030003723e */ /* 0x004fe400000010ff */
[----:B------:R-:W2:Y:S04]  /*26eb0*/  LDL.LU R0, [R1+0xc04] ;  /* 0x000c040001007983 */ /* 0x000ea80000300800 */
[----:B------:R0:W-:Y:S01]  /*26ec0*/  STL [R1+0x5c], R3 ;  /* 0x00005c0301007387 */ /* 0x0001e20000100800 */
[----:B------:R-:W-:-:S03]  /*26ed0*/  F2FP.BF16.PACK_AB R4, R9, R4 ;  /* 0x000000040904723e */ /* 0x000fc600000010ff */
[----:B------:R1:W-:Y:S01]  /*26ee0*/  STL [R1+0x58], R2 ;  /* 0x0000580201007387 */ /* 0x0003e20000100800 */
[----:B0-----:R-:W-:-:S03]  /*26ef0*/  F2FP.BF16.PACK_AB R3, R13, R14 ;  /* 0x0000000e0d03723e */ /* 0x001fc600000010ff */
[----:B------:R-:W-:Y:S01]  /*26f00*/  STL [R1+0x54], R12 ;  /* 0x0000540c01007387 */ /* 0x000fe20000100800 */
[----:B-1----:R-:W-:-:S03]  /*26f10*/  F2FP.BF16.PACK_AB R2, R15, R8 ;  /* 0x000000080f02723e */ /* 0x002fc600000010ff */
[----:B------:R-:W-:Y:S04]  /*26f20*/  STL [R1+0x50], R3 ;  /* 0x0000500301007387 */ /* 0x000fe80000100800 */
[----:B------:R0:W-:Y:S04]  /*26f30*/  STL [R1+0x4c], R2 ;  /* 0x00004c0201007387 */ /* 0x0001e80000100800 */
[----:B------:R-:W-:Y:S01]  /*26f40*/  STL [R1+0x48], R4 ;  /* 0x0000480401007387 */ /* 0x000fe20000100800 */
[----:B0-----:R-:W-:Y:S02]  /*26f50*/  F2FP.BF16.PACK_AB R2, R24, R25 ;  /* 0x000000191802723e */ /* 0x001fe400000010ff */
[----:B--2---:R-:W-:-:S02]  /*26f60*/  F2FP.BF16.PACK_AB R3, R5, R0 ;  /* 0x000000000503723e */ /* 0x004fc400000010ff */
[----:B---3--:R-:W-:-:S03]  /*26f70*/  F2FP.BF16.PACK_AB R0, R26, R27 ;  /* 0x0000001b1a00723e */ /* 0x008fc600000010ff */
[----:B------:R4:W-:Y:S04]  /*26f80*/  STL [R1+0x44], R3 ;  /* 0x0000440301007387 */ /* 0x0009e80000100800 */
[----:B------:R0:W-:Y:S01]  /*26f90*/  STL [R1+0x40], R2 ;  /* 0x0000400201007387 */ /* 0x0001e20000100800 */
[----:B----4-:R-:W-:-:S03]  /*26fa0*/  F2FP.BF16.PACK_AB R3, R10, R11 ;  /* 0x0000000b0a03723e */ /* 0x010fc600000010ff */
[----:B------:R1:W-:Y:S01]  /*26fb0*/  STL [R1+0x3c], R0 ;  /* 0x00003c0001007387 */ /* 0x0003e20000100800 */
[----:B0-----:R-:W-:-:S03]  /*26fc0*/  F2FP.BF16.PACK_AB R2, R6, R7 ;  /* 0x000000070602723e */ /* 0x001fc600000010ff */
[----:B------:R0:W-:Y:S01]  /*26fd0*/  STL [R1+0x38], R3 ;  /* 0x0000380301007387 */ /* 0x0001e20000100800 */
[----:B-1----:R-:W-:-:S03]  /*26fe0*/  F2FP.BF16.PACK_AB R0, R20, R21 ;  /* 0x000000151400723e */ /* 0x002fc600000010ff */
[----:B------:R1:W-:Y:S01]  /*26ff0*/  STL [R1+0x34], R2 ;  /* 0x0000340201007387 */ /* 0x0003e20000100800 */
[----:B0-----:R-:W-:-:S03]  /*27000*/  F2FP.BF16.PACK_AB R3, R22, R23 ;  /* 0x000000171603723e */ /* 0x001fc600000010ff */
[----:B------:R0:W-:Y:S04]  /*27010*/  STL [R1+0x30], R0 ;  /* 0x0000300001007387 */ /* 0x0001e80000100800 */
[----:B------:R-:W-:Y:S04]  /*27020*/  STL [R1+0x2c], R3 ;  /* 0x00002c0301007387 */ /* 0x000fe80000100800 */
[----:B------:R-:W2:Y:S01]  /*27030*/  LDL.LU R7, [R1+0x128] ;  /* 0x0001280001077983 */ /* 0x000ea20000300800 */
[----:B-1----:R-:W-:Y:S02]  /*27040*/  F2FP.BF16.PACK_AB R2, R16, R17 ;  /* 0x000000111002723e */ /* 0x002fe400000010ff */
[----:B0-----:R-:W-:-:S03]  /*27050*/  F2FP.BF16.PACK_AB R0, R18, R19 ;  /* 0x000000131200723e */ /* 0x001fc600000010ff */
        /* <DEDUP_REMOVED lines=20> */
[----:B------:R-:W3:Y:S04]  /*271a0*/  LDL.LU R5, [R1+0x13c] ;  /* 0x00013c0001057983 */ /* 0x000ee80000300800 */
[----:B---3--:R0:W-:Y:S04]  /*271b0*/  STL [R1+0xbb8], R5 ;  /* 0x000bb80501007387 */ /* 0x0081e80000100800 */
[----:B0-----:R-:W3:Y:S04]  /*271c0*/  LDL.LU R5, [R1+0x12c] ;  /* 0x00012c0001057983 */ /* 0x001ee80000300800 */
        /* <DEDUP_REMOVED lines=17> */
[----:B0-----:R-:W2:Y:S04]  /*272e0*/  LDL.LU R5, [R1+0x214] ;  /* 0x0002140001057983 */ /* 0x001ea80000300800 */
[----:B------:R-:W3:Y:S04]  /*272f0*/  LDL.LU R6, [R1+0x138] ;  /* 0x0001380001067983 */ /* 0x000ee80000300800 */
[----:B------:R-:W4:Y:S04]  /*27300*/  LDL.LU R4, [R1+0x14c] ;  /* 0x00014c0001047983 */ /* 0x000f280000300800 */
[----:B------:R-:W2:Y:S04]  /*27310*/  LDL.LU R11, [R1+0x120] ;  /* 0x00012000010b7983 */ /* 0x000ea80000300800 */
[----:B--2---:R0:W-:Y:S04]  /*27320*/  STL [R1+0xbac], R11 ;  /* 0x000bac0b01007387 */ /* 0x0041e80000100800 */
[----:B0-----:R-:W2:Y:S04]  /*27330*/  LDL.LU R11, [R1+0x15c] ;  /* 0x00015c00010b7983 */ /* 0x001ea80000300800 */
[----:B------:R-:W2:Y:S04]  /*27340*/  LDL.LU R9, [R1+0x134] ;  /* 0x0001340001097983 */ /* 0x000ea80000300800 */
[----:B--2---:R0:W-:Y:S04]  /*27350*/  STL [R1+0xba8], R9 ;  /* 0x000ba80901007387 */ /* 0x0041e80000100800 */
[----:B0-----:R-:W2:Y:S04]  /*27360*/  LDL.LU R9, [R1+0x124] ;  /* 0x0001240001097983 */ /* 0x001ea80000300800 */
[----:B------:R-:W2:Y:S04]  /*27370*/  LDL.LU R10, [R1+0x130] ;  /* 0x00013000010a7983 */ /* 0x000ea80000300800 */
[----:B------:R-:W2:Y:S04]  /*27380*/  LDL.LU R8, [R1+0x144] ;  /* 0x0001440001087983 */ /* 0x000ea80000300800 */
[----:B------:R-:W2:Y:S04]  /*27390*/  LDL.LU R15, [R1+0x154] ;  /* 0x00015400010f7983 */ /* 0x000ea80000300800 */
[----:B------:R-:W2:Y:S04]  /*273a0*/  LDL.LU R14, [R1+0x1ac] ;  /* 0x0001ac00010e7983 */ /* 0x000ea80000300800 */
[----:B------:R-:W2:Y:S04]  /*273b0*/  LDL.LU R13, [R1+0x1bc] ;  /* 0x0001bc00010d7983 */ /* 0x000ea80000300800 */
[----:B------:R-:W2:Y:S04]  /*273c0*/  LDL.LU R12, [R1+0x1cc] ;  /* 0x0001cc00010c7983 */ /* 0x000ea80000300800 */
[----:B------:R-:W2:Y:S04]  /*273d0*/  LDL.LU R19, [R1+0x1a0] ;  /* 0x0001a00001137983 */ /* 0x000ea80000300800 */
[----:B--2---:R0:W-:Y:S04]  /*273e0*/  STL [R1+0xb8c], R19 ;  /* 0x000b8c1301007387 */ /* 0x0041e80000100800 */
[----:B0-----:R-:W2:Y:S04]  /*273f0*/  LDL.LU R19, [R1+0x1dc] ;  /* 0x0001dc0001137983 */ /* 0x001ea80000300800 */
[----:B------:R-:W2:Y:S04]  /*27400*/  LDL.LU R18, [R1+0x1b0] ;  /* 0x0001b00001127983 */ /* 0x000ea80000300800 */
[----:B--2---:R0:W-:Y:S04]  /*27410*/  STL [R1+0xb88], R18 ;  /* 0x000b881201007387 */ /* 0x0041e80000100800 */
[----:B0-----:R-:W2:Y:S04]  /*27420*/  LDL.LU R18, [R1+0x1a4] ;  /* 0x0001a40001127983 */ /* 0x001ea80000300800 */
[----:B------:R-:W2:Y:S04]  /*27430*/  LDL.LU R17, [R1+0x1c0] ;  /* 0x0001c00001117983 */ /* 0x000ea80000300800 */
[----:B--2---:R0:W-:Y:S04]  /*27440*/  STL [R1+0xb84], R17 ;  /* 0x000b841101007387 */ /* 0x0041e80000100800 */
[----:B0-----:R-:W2:Y:S04]  /*27450*/  LDL.LU R17, [R1+0x1b4] ;  /* 0x0001b40001117983 */ /* 0x001ea80000300800 */
[----:B------:R-:W2:Y:S01]  /*27460*/  LDL.LU R28, [R1+0x1d4] ;  /* 0x0001d400011c7983 */ /* 0x000ea20000300800 */
[----:B------:R-:W-:-:S03]  /*27470*/  F2FP.BF16.PACK_AB R7, R5, R7 ;  /* 0x000000070507723e */ /* 0x000fc600000010ff */
        /* <DEDUP_REMOVED lines=48> */
[----:B------:R0:W-:Y:S04]  /*27780*/  STL [R1], R7 ;  /* 0x0000000701007387 */ /* 0x0001e80000100800 */
[----:B0-----:R-:W2:Y:S02]  /*27790*/  LDL.LU R7, [R1+0xbbc] ;  /* 0x000bbc0001077983 */ /* 0x001ea40000300800 */
[----:B--2---:R-:W-:-:S02]  /*277a0*/  F2FP.BF16.PACK_AB R7, R5, R7 ;  /* 0x000000070507723e */ /* 0x004fc400000010ff */
[----:B------:R-:W3:Y:S02]  /*277b0*/  LDL.LU R5, [R1+0xbb8] ;  /* 0x000bb80001057983 */ /* 0x000ee40000300800 */
[----:B---3--:R-:W-:Y:S02]  /*277c0*/  F2FP.BF16.PACK_AB R6, R5, R6 ;  /* 0x000000060506723e */ /* 0x008fe400000010ff */
[----:B------:R-:W4:Y:S02]  /*277d0*/  LDL.LU R5, [R1+0xbb4] ;  /* 0x000bb40001057983 */ /* 0x000f240000300800 */
[----:B----4-:R-:W-:Y:S02]  /*277e0*/  F2FP.BF16.PACK_AB R5, R4, R5 ;  /* 0x000000050405723e */ /* 0x010fe400000010ff */
[----:B------:R-:W2:Y:S02]  /*277f0*/  LDL.LU R4, [R1+0xbb0] ;  /* 0x000bb00001047983 */ /* 0x000ea40000300800 */
[----:B--2---:R-:W-:-:S02]  /*27800*/  F2FP.BF16.PACK_AB R4, R11, R4 ;  /* 0x000000040b04723e */ /* 0x004fc400000010ff */
[----:B------:R-:W2:Y:S02]  /*27810*/  LDL.LU R11, [R1+0xbac] ;  /* 0x000bac00010b7983 */ /* 0x000ea40000300800 */
[----:B--2---:R-:W-:Y:S02]  /*27820*/  F2FP.BF16.PACK_AB R11, R9, R11 ;  /* 0x0000000b090b723e */ /* 0x004fe400000010ff */
[----:B------:R-:W2:Y:S02]  /*27830*/  LDL.LU R9, [R1+0xba8] ;  /* 0x000ba80001097983 */ /* 0x000ea40000300800 */
[----:B--2---:R-:W-:Y:S02]  /*27840*/  F2FP.BF16.PACK_AB R10, R9, R10 ;  /* 0x0000000a090a723e */ /* 0x004fe400000010ff */
        /* <DEDUP_REMOVED lines=18> */
[----:B------:R-:W2:Y:S01]  /*27970*/  LDL.LU R28, [R1+0xb80] ;  /* 0x000b8000011c7983 */ /* 0x000ea20000300800 */
[----:B------:R-:W-:Y:S02]  /*27980*/  F2FP.BF16.PACK_AB R23, R29, R23 ;  /* 0x000000171d17723e */ /* 0x000fe400000010ff */
[----:B------:R-:W-:-:S02]  /*27990*/  F2FP.BF16.PACK_AB R22, R2, R22 ;  /* 0x000000160216723e */ /* 0x000fc400000010ff */
[----:B------:R-:W-:Y:S02]  /*279a0*/  F2FP.BF16.PACK_AB R21, R3, R21 ;  /* 0x000000150315723e */ /* 0x000fe400000010ff */
[----:B--2---:R-:W-:Y:S02]  /*279b0*/  F2FP.BF16.PACK_AB R16, R28, R16 ;  /* 0x000000101c10723e */ /* 0x004fe400000010ff */
[----:B------:R-:W2:Y:S04]  /*279c0*/  LDL.LU R28, [R1+0xb7c] ;  /* 0x000b7c00011c7983 */ /* 0x000ea80000300800 */
[----:B------:R-:W2:Y:S04]  /*279d0*/  LDL.LU R29, [R1+0xb78] ;  /* 0x000b7800011d7983 */ /* 0x000ea80000300800 */
[----:B------:R-:W3:Y:S04]  /*279e0*/  LDL.LU R2, [R1+0xb74] ;  /* 0x000b740001027983 */ /* 0x000ee80000300800 */
[----:B------:R-:W3:Y:S01]  /*279f0*/  LDL.LU R3, [R1+0xb70] ;  /* 0x000b700001037983 */ /* 0x000ee20000300800 */
[----:B------:R-:W-:-:S02]  /*27a00*/  F2FP.BF16.PACK_AB R27, R24, R27 ;  /* 0x0000001b181b723e */ /* 0x000fc400000010ff */
[----:B------:R-:W-:Y:S02]  /*27a10*/  F2FP.BF16.PACK_AB R26, R25, R26 ;  /* 0x0000001a191a723e */ /* 0x000fe400000010ff */
[----:B------:R-:W-:Y:S02]  /*27a20*/  F2FP.BF16.PACK_AB R20, R0, R20 ;  /* 0x000000140014723e */ /* 0x000fe400000010ff */
[----:B--2---:R-:W-:Y:S02]  /*27a30*/  F2FP.BF16.PACK_AB R25, R29, R28 ;  /* 0x0000001c1d19723e */ /* 0x004fe400000010ff */
[----:B---3--:R-:W-:Y:S02]  /*27a40*/  F2FP.BF16.PACK_AB R24, R3, R2 ;  /* 0x000000020318723e */ /* 0x008fe400000010ff */
.L_x_1:
[----:B------:R-:W2:Y:S04]  /*27a50*/  LDL.LU R29, [R1+0x960] ;  /* 0x00096000011d7983 */ /* 0x000ea80000300800 */
[----:B------:R-:W1:Y:S02]  /*27a60*/  S2R R28, SR_TID.X ;  /* 0x00000000001c7919 */ /* 0x000e640000002100 */
[----:B-1----:R-:W-:-:S02]  /*27a70*/  IMAD.SHL.U32 R3, R28, 0x100, RZ ;  /* 0x000001001c037824 */ /* 0x002fc400078e00ff */
[C---:B0-----:R-:W-:Y:S02]  /*27a80*/  IMAD.SHL.U32 R0, R28.reuse, 0x400, RZ ;  /* 0x000004001c007824 */ /* 0x041fe400078e00ff */
[C---:B------:R-:W-:Y:S01]  /*27a90*/  IMAD.SHL.U32 R2, R28.reuse, 0x4, RZ ;  /* 0x000000041c027824 */ /* 0x040fe200078e00ff */
[----:B------:R-:W-:Y:S02]  /*27aa0*/  LOP3.LUT R3, R3, 0x1800, RZ, 0xc0, !PT ;  /* 0x0000180003037812 */ /* 0x000fe400078ec0ff */
[----:B------:R-:W-:Y:S02]  /*27ab0*/  LOP3.LUT R28, R28, 0x3f, RZ, 0xc0, !PT ;  /* 0x0000003f1c1c7812 */ /* 0x000fe400078ec0ff */
[----:B------:R-:W-:-:S05]  /*27ac0*/  LOP3.LUT R0, R0, 0x1800, RZ, 0xc0, !PT ;  /* 0x0000180000007812 */ /* 0x000fca00078ec0ff */
[----:B------:R-:W-:Y:S01]  /*27ad0*/  IMAD R28, R28, 0x10, R0 ;  /* 0x000000101c1c7824 */ /* 0x000fe200078e0200 */
[----:B------:R-:W-:Y:S01]  /*27ae0*/  BAR.SYNC.DEFER_BLOCKING 0x0 ;  /* 0x0000000000007b1d */ /* 0x000fe20000010000 */
[----:B--2---:R-:W-:-:S05]  /*27af0*/  LOP3.LUT R3, R3, 0x460, R29, 0xf8, !PT ;  /* 0x0000046003037812 */ /* 0x004fca00078ef81d */
[----:B------:R-:W2:Y:S01]  /*27b00*/  LDL.LU R29, [R1+0x970] ;  /* 0x00097000011d7983 */ /* 0x000ea20000300800 */
[----:B------:R-:W-:-:S03]  /*27b10*/  LOP3.LUT R3, R3, 0x70, R2, 0x78, !PT ;  /* 0x0000007003037812 */ /* 0x000fc600078e7802 */
[----:B------:R-:W3:Y:S04]  /*27b20*/  LDL.LU R0, [R1+0x974] ;  /* 0x0009740001007983 */ /* 0x000ee80000300800 */
[----:B------:R-:W4:Y:S04]  /*27b30*/  LDL.LU R2, [R1+0x980] ;  /* 0x0009800001027983 */ /* 0x000f280000300800 */
[----:B------:R0:W-:Y:S04]  /*27b40*/  STS.128 [R3], R24 ;  /* 0x0000001803007388 */ /* 0x0001e80000000c00 */
[----:B------:R1:W-:Y:S04]  /*27b50*/  STS.128 [R3+0x80], R20 ;  /* 0x0000801403007388 */ /* 0x0003e80000000c00 */
[----:B------:R5:W-:Y:S04]  /*27b60*/  STS.128 [R3+0x100], R16 ;  /* 0x0001001003007388 */ /* 0x000be80000000c00 */
[----:B0-----:R-:W4:Y:S04]  /*27b70*/  LDL.LU R24, [R1+0x10] ;  /* 0x0000100001187983 */ /* 0x001f280000300800 */
[----:B------:R-:W4:Y:S04]  /*27b80*/  LDL.LU R25, [R1+0x14] ;  /* 0x0000140001197983 */ /* 0x000f280000300800 */
[----:B------:R-:W4:Y:S04]  /*27b90*/  LDL.LU R26, [R1+0x18] ;  /* 0x00001800011a7983 */ /* 0x000f280000300800 */
[----:B------:R-:W4:Y:S04]  /*27ba0*/  LDL.LU R27, [R1+0x1c] ;  /* 0x00001c00011b7983 */ /* 0x000f280000300800 */
[----:B-1----:R-:W4:Y:S04]  /*27bb0*/  LDL.LU R22, [R1+0x97c] ;  /* 0x00097c0001167983 */ /* 0x002f280000300800 */
[----:B------:R-:W4:Y:S04]  /*27bc0*/  LDL.LU R23, [R1+0x978] ;  /* 0x0009780001177983 */ /* 0x000f280000300800 */
[----:B-----5:R-:W5:Y:S04]  /*27bd0*/  LDL.LU R16, [R1] ;  /* 0x0000000001107983 */ /* 0x020f680000300800 */
[----:B------:R-:W5:Y:S04]  /*27be0*/  LDL.LU R17, [R1+0x4] ;  /* 0x0000040001117983 */ /* 0x000f680000300800 */
[----:B------:R-:W5:Y:S04]  /*27bf0*/  LDL.LU R18, [R1+0x8] ;  /* 0x0000080001127983 */ /* 0x000f680000300800 */
[----:B------:R-:W5:Y:S04]  /*27c00*/  LDL.LU R19, [R1+0xc] ;  /* 0x00000c0001137983 */ /* 0x000f680000300800 */
[----:B------:R-:W-:Y:S04]  /*27c10*/  STS.128 [R3+0x180], R12 ;  /* 0x0001800c03007388 */ /* 0x000fe80000000c00 */
[----:B------:R0:W-:Y:S04]  /*27c20*/  STS.128 [R3+0x200], R8 ;  /* 0x0002000803007388 */ /* 0x0001e80000000c00 */
[----:B------:R-:W-:Y:S01]  /*27c30*/  STS.128 [R3+0x280], R4 ;  /* 0x0002800403007388 */ /* 0x000fe20000000c00 */
[----:B0-----:R-:W-:-:S02]  /*27c40*/  LOP3.LUT R8, R28, 0x20, RZ, 0x3c, !PT ;  /* 0x000000201c087812 */ /* 0x001fc400078e3cff */
[----:B--2---:R-:W-:-:S04]  /*27c50*/  ISETP.GE.AND P0, PT, R29, c[0x0][0x178], PT ;  /* 0x00005e001d007a0c */ /* 0x004fc80003f06270 */
[----:B---3--:R-:W-:Y:S02]  /*27c60*/  ISETP.LT.AND P3, PT, R0, c[0x0][0x17c], !P0 ;  /* 0x00005f0000007a0c */ /* 0x008fe40004761270 */
[----:B------:R-:W-:Y:S02]  /*27c70*/  LOP3.LUT R0, R28, 0x40, RZ, 0x3c, !PT ;  /* 0x000000401c007812 */ /* 0x000fe400078e3cff */
[----:B----4-:R-:W-:Y:S01]  /*27c80*/  ISETP.LT.AND P5, PT, R2, c[0x0][0x17c], !P0 ;  /* 0x00005f0002007a0c */ /* 0x010fe200047a1270 */
[----:B------:R-:W-:Y:S01]  /*27c90*/  IMAD R2, R29, c[0x0][0x194], RZ ;  /* 0x000065001d027a24 */ /* 0x000fe200078e02ff */
[----:B------:R-:W-:Y:S01]  /*27ca0*/  STS.128 [R3+0x380], R24 ;  /* 0x0003801803007388 */ /* 0x000fe20000000c00 */
[----:B------:R-:W-:Y:S02]  /*27cb0*/  ISETP.LT.AND P1, PT, R22, c[0x0][0x17c], !P0 ;  /* 0x00005f0016007a0c */ /* 0x000fe40004721270 */
[----:B------:R-:W-:Y:S01]  /*27cc0*/  ISETP.LT.AND P4, PT, R23, c[0x0][0x17c], !P0 ;  /* 0x00005f0017007a0c */ /* 0x000fe20004781270 */
[----:B-----5:R-:W-:Y:S04]  /*27cd0*/  STS.128 [R3+0x300], R16 ;  /* 0x0003001003007388 */ /* 0x020fe80000000c00 */
[----:B------:R-:W-:Y:S06]  /*27ce0*/  BAR.SYNC.DEFER_BLOCKING 0x0 ;  /* 0x0000000000007b1d */ /* 0x000fec0000010000 */
[----:B------:R-:W0:Y:S04]  /*27cf0*/  LDS.128 R24, [R28] ;  /* 0x000000001c187984 */ /* 0x000e280000000c00 */
[----:B------:R-:W1:Y:S04]  /*27d00*/  LDS.128 R4, [R8] ;  /* 0x0000000008047984 */ /* 0x000e680000000c00 */
[----:B------:R-:W2:Y:S04]  /*27d10*/  LDS.128 R20, [R28+0x400] ;  /* 0x000400001c147984 */ /* 0x000ea80000000c00 */
[----:B------:R-:W3:Y:S04]  /*27d20*/  LDS.128 R8, [R8+0x400] ;  /* 0x0004000008087984 */ /* 0x000ee80000000c00 */
[----:B------:R-:W4:Y:S04]  /*27d30*/  LDS.128 R12, [R0] ;  /* 0x00000000000c7984 */ /* 0x000f280000000c00 */
[----:B0-----:R0:W-:Y:S04]  /*27d40*/  STL [R1+0xbb8], R25 ;  /* 0x000bb81901007387 */ /* 0x0011e80000100800 */
[----:B------:R-:W-:Y:S04]  /*27d50*/  STL [R1+0xb9c], R26 ;  /* 0x000b9c1a01007387 */ /* 0x000fe80000100800 */
[----:B------:R-:W-:Y:S01]  /*27d60*/  STL [R1+0xb98], R27 ;  /* 0x000b981b01007387 */ /* 0x000fe20000100800 */
[----:B0-----:R-:W-:-:S03]  /*27d70*/  LOP3.LUT R25, R28, 0x60, RZ, 0x3c, !PT ;  /* 0x000000601c197812 */ /* 0x001fc600078e3cff */
[----:B-1----:R-:W-:Y:S04]  /*27d80*/  STL [R1+0xb94], R7 ;  /* 0x000b940701007387 */ /* 0x002fe80000100800 */
[----:B------:R-:W-:Y:S04]  /*27d90*/  STL [R1+0xc40], R6 ;  /* 0x000c400601007387 */ /* 0x000fe80000100800 */
[----:B------:R-:W-:Y:S04]  /*27da0*/  STL.64 [R1+0xc38], R4 ;  /* 0x000c380401007387 */ /* 0x000fe80000100a00 */
[----:B------:R-:W0:Y:S04]  /*27db0*/  LDS.128 R4, [R0+0x400] ;  /* 0x0004000000047984 */ /* 0x000e280000000c00 */
[----:B--2---:R-:W-:Y:S04]  /*27dc0*/  STL.64 [R1+0xba0], R22 ;  /* 0x000ba01601007387 */ /* 0x004fe80000100a00 */
[----:B------:R-:W-:Y:S04]  /*27dd0*/  STL.64 [R1+0xc00], R20 ;  /* 0x000c001401007387 */ /* 0x000fe80000100a00 */
[----:B---3--:R-:W-:Y:S04]  /*27de0*/  STL.64 [R1+0xba8], R10 ;  /* 0x000ba80a01007387 */ /* 0x008fe80000100a00 */
[----:B----4-:R0:W-:Y:S04]  /*27df0*/  STL.64 [R1+0xbb0], R14 ;  /* 0x000bb00e01007387 */ /* 0x0101e80000100a00 */
[----:B------:R-:W-:Y:S01]  /*27e00*/  LDS.128 R16, [R25] ;  /* 0x0000000019107984 */ /* 0x000fe20000000c00 */
[----:B0-----:R-:W-:-:S03]  /*27e10*/  IMAD.MOV.U32 R14, RZ, RZ, R4 ;  /* 0x000000ffff0e7224 */ /* 0x001fc600078e0004 */
[----:B------:R-:W-:Y:S01]  /*27e20*/  STL [R1+0x14], R5 ;  /* 0x0000140501007387 */ /* 0x000fe20000100800 */
[----:B------:R-:W-:-:S03]  /*27e30*/  IMAD.MOV.U32 R27, RZ, RZ, R6 ;  /* 0x000000ffff1b7224 */ /* 0x000fc600078e0006 */
[----:B------:R-:W-:Y:S04]  /*27e40*/  STL [R1+0x1c], R7 ;  /* 0x00001c0701007387 */ /* 0x000fe80000100800 */
[----:B------:R-:W-:Y:S04]  /*27e50*/  STL [R1+0xbc8], R14 ;  /* 0x000bc80e01007387 */ /* 0x000fe80000100800 */
[----:B------:R0:W-:Y:S04]  /*27e60*/  STL.64 [R1+0xbc0], R12 ;  /* 0x000bc00c01007387 */ /* 0x0001e80000100a00 */
[----:B------:R-:W1:Y:S04]  /*27e70*/  LDS.128 R4, [R25+0x400] ;  /* 0x0004000019047984 */ /* 0x000e680000000c00 */
[----:B0-----:R-:W2:Y:S04]  /*27e80*/  LDL.LU R12, [R1+0x260] ;  /* 0x00026000010c7983 */ /* 0x001ea80000300800 */
[----:B------:R-:W2:Y:S04]  /*27e90*/  LDL.LU R13, [R1+0x264] ;  /* 0x00026400010d7983 */ /* 0x000ea80000300800 */
[----:B------:R-:W3:Y:S04]  /*27ea0*/  LDL.LU R14, [R1+0x268] ;  /* 0x00026800010e7983 */ /* 0x000ee80000300800 */
[----:B------:R-:W3:Y:S04]  /*27eb0*/  LDL.LU R15, [R1+0x26c] ;  /* 0x00026c00010f7983 */ /* 0x000ee80000300800 */
[----:B------:R-:W4:Y:S04]  /*27ec0*/  LDL.LU R20, [R1+0x50] ;  /* 0x0000500001147983 */ /* 0x000f280000300800 */
[----:B------:R-:W4:Y:S04]  /*27ed0*/  LDL.LU R21, [R1+0x54] ;  /* 0x0000540001157983 */ /* 0x000f280000300800 */
[----:B------:R-:W5:Y:S04]  /*27ee0*/  LDL.LU R22, [R1+0x58] ;  /* 0x0000580001167983 */ /* 0x000f680000300800 */
[----:B------:R-:W5:Y:S04]  /*27ef0*/  LDL.LU R23, [R1+0x5c] ;  /* 0x00005c0001177983 */ /* 0x000f680000300800 */
[----:B------:R-:W-:Y:S06]  /*27f00*/  BAR.SYNC.DEFER_BLOCKING 0x0 ;  /* 0x0000000000007b1d */ /* 0x000fec0000010000 */
[----:B-----5:R-:W-:Y:S04]  /*27f10*/  STL.64 [R1+0xc10], R22 ;  /* 0x000c101601007387 */ /* 0x020fe80000100a00 */
[----:B----4-:R0:W-:Y:S04]  /*27f20*/  STL.64 [R1+0xc08], R20 ;  /* 0x000c081401007387 */ /* 0x0101e80000100a00 */
[----:B0-----:R-:W4:Y:S04]  /*27f30*/  LDL.LU R20, [R1+0x40] ;  /* 0x0000400001147983 */ /* 0x001f280000300800 */
[----:B------:R-:W4:Y:S04]  /*27f40*/  LDL.LU R21, [R1+0x44] ;  /* 0x0000440001157983 */ /* 0x000f280000300800 */
[----:B------:R-:W5:Y:S04]  /*27f50*/  LDL.LU R22, [R1+0x48] ;  /* 0x0000480001167983 */ /* 0x000f680000300800 */
[----:B------:R-:W5:Y:S04]  /*27f60*/  LDL.LU R23, [R1+0x4c] ;  /* 0x00004c0001177983 */ /* 0x000f680000300800 */
        /* <DEDUP_REMOVED lines=10> */
[----:B------:R-:W4:Y:S04]  /*28010*/  LDL.LU R22, [R1+0x28] ;  /* 0x0000280001167983 */ /* 0x000f280000300800 */
[----:B------:R-:W4:Y:S04]  /*28020*/  LDL.LU R23, [R1+0x2c] ;  /* 0x00002c0001177983 */ /* 0x000f280000300800 */
[----:B---3--:R-:W-:Y:S04]  /*28030*/  STL.64 [R1+0xbd8], R14 ;  /* 0x000bd80e01007387 */ /* 0x008fe80000100a00 */
[----:B--2---:R0:W-:Y:S04]  /*28040*/  STL.64 [R1+0xbd0], R12 ;  /* 0x000bd00c01007387 */ /* 0x0041e80000100a00 */
[----:B0-----:R-:W2:Y:S04]  /*28050*/  LDL.LU R12, [R1+0x80] ;  /* 0x00008000010c7983 */ /* 0x001ea80000300800 */
[----:B------:R-:W2:Y:S04]  /*28060*/  LDL.LU R13, [R1+0x84] ;  /* 0x00008400010d7983 */ /* 0x000ea80000300800 */
[----:B------:R-:W3:Y:S04]  /*28070*/  LDL.LU R14, [R1+0x88] ;  /* 0x00008800010e7983 */ /* 0x000ee80000300800 */
[----:B------:R-:W3:Y:S04]  /*28080*/  LDL.LU R15, [R1+0x8c] ;  /* 0x00008c00010f7983 */ /* 0x000ee80000300800 */
[----:B------:R-:W5:Y:S04]  /*28090*/  LDL.LU R0, [R1+0x32c] ;  /* 0x00032c0001007983 */ /* 0x000f680000300800 */
[----:B---3--:R-:W-:Y:S04]  /*280a0*/  STL.64 [R1+0xbe8], R14 ;  /* 0x000be80e01007387 */ /* 0x008fe80000100a00 */
[----:B--2---:R0:W-:Y:S04]  /*280b0*/  STL.64 [R1+0xbe0], R12 ;  /* 0x000be00c01007387 */ /* 0x0041e80000100a00 */
[----:B0-----:R-:W2:Y:S04]  /*280c0*/  LDL.LU R12, [R1+0x70] ;  /* 0x00007000010c7983 */ /* 0x001ea80000300800 */
[----:B------:R-:W2:Y:S04]  /*280d0*/  LDL.LU R13, [R1+0x74] ;  /* 0x00007400010d7983 */ /* 0x000ea80000300800 */
[----:B------:R-:W3:Y:S04]  /*280e0*/  LDL.LU R14, [R1+0x78] ;  /* 0x00007800010e7983 */ /* 0x000ee80000300800 */
[----:B------:R-:W3:Y:S01]  /*280f0*/  LDL.LU R15, [R1+0x7c] ;  /* 0x00007c00010f7983 */ /* 0x000ee20000300800 */
[----:B-1----:R-:W-:-:S02]  /*28100*/  IMAD.MOV.U32 R10, RZ, RZ, R4 ;  /* 0x000000ffff0a7224 */ /* 0x002fc400078e0004 */
[----:B------:R-:W-:Y:S01]  /*28110*/  IMAD.MOV.U32 R26, RZ, RZ, R5 ;  /* 0x000000ffff1a7224 */ /* 0x000fe200078e0005 */
[----:B----4-:R-:W-:Y:S04]  /*28120*/  STS.128 [R3], R20 ;  /* 0x0000001403007388 */ /* 0x010fe80000000c00 */
[----:B---3--:R-:W-:Y:S04]  /*28130*/  STL.64 [R1+0xbf8], R14 ;  /* 0x000bf80e01007387 */ /* 0x008fe80000100a00 */
[----:B--2---:R0:W-:Y:S04]  /*28140*/  STL.64 [R1+0xbf0], R12 ;  /* 0x000bf00c01007387 */ /* 0x0041e80000100a00 */
[----:B0-----:R-:W2:Y:S04]  /*28150*/  LDL.LU R12, [R1+0x60] ;  /* 0x00006000010c7983 */ /* 0x001ea80000300800 */
[----:B------:R-:W2:Y:S04]  /*28160*/  LDL.LU R13, [R1+0x64] ;  /* 0x00006400010d7983 */ /* 0x000ea80000300800 */
[----:B------:R-:W2:Y:S04]  /*28170*/  LDL.LU R14, [R1+0x68] ;  /* 0x00006800010e7983 */ /* 0x000ea80000300800 */
[----:B------:R-:W2:Y:S04]  /*28180*/  LDL.LU R15, [R1+0x6c] ;  /* 0x00006c00010f7983 */ /* 0x000ea80000300800 */
[----:B------:R0:W-:Y:S02]  /*28190*/  STL [R1+0x9c], R7 ;  /* 0x00009c0701007387 */ /* 0x0001e40000100800 */
[----:B0-----:R-:W-:-:S02]  /*281a0*/  IMAD.MOV.U32 R7, RZ, RZ, R6 ;  /* 0x000000ffff077224 */ /* 0x001fc400078e0006 */
[----:B------:R-:W3:Y:S04]  /*281b0*/  LDL.LU R6, [R1+0xc40] ;  /* 0x000c400001067983 */ /* 0x000ee80000300800 */
[----:B------:R-:W4:Y:S04]  /*281c0*/  LDL.LU.64 R4, [R1+0xc38] ;  /* 0x000c380001047983 */ /* 0x000f280000300a00 */
[----:B------:R-:W2:Y:S04]  /*281d0*/  LDL.LU.64 R22, [R1+0xc30] ;  /* 0x000c300001167983 */ /* 0x000ea80000300a00 */
[----:B------:R-:W2:Y:S01]  /*281e0*/  LDL.LU.64 R20, [R1+0xc28] ;  /* 0x000c280001147983 */ /* 0x000ea20000300a00 */
[C---:B-----5:R-:W-:Y:S01]  /*281f0*/  ISETP.LT.AND P2, PT, R0.reuse, c[0x0][0x17c], !P0 ;  /* 0x00005f0000007a0c */ /* 0x060fe20004741270 */
[----:B------:R-:W-:Y:S01]  /*28200*/  IMAD R28, R0, c[0x0][0x198], RZ ;  /* 0x00006600001c7a24 */ /* 0x000fe200078e02ff */
[C---:B------:R-:W-:Y:S01]  /*28210*/  LEA R0, P6, R2.reuse, c[0x0][0x170], 0x1 ;  /* 0x00005c0002007a11 */ /* 0x040fe200078c08ff */
[----:B--2---:R0:W-:Y:S04]  /*28220*/  STS.128 [R3+0x80], R20 ;  /* 0x0000801403007388 */ /* 0x0041e80000000c00 */
[----:B0-----:R-:W2:Y:S04]  /*28230*/  LDL.LU.64 R22, [R1+0xc20] ;  /* 0x000c200001167983 */ /* 0x001ea80000300a00 */
[----:B------:R-:W2:Y:S04]  /*28240*/  LDL.LU.64 R20, [R1+0xc18] ;  /* 0x000c180001147983 */ /* 0x000ea80000300a00 */
[----:B--2---:R0:W-:Y:S04]  /*28250*/  STS.128 [R3+0x100], R20 ;  /* 0x0001001403007388 */ /* 0x0041e80000000c00 */
[----:B0-----:R-:W2:Y:S04]  /*28260*/  LDL.LU.64 R22, [R1+0xc10] ;  /* 0x000c100001167983 */ /* 0x001ea80000300a00 */
[----:B------:R-:W2:Y:S04]  /*28270*/  LDL.LU.64 R20, [R1+0xc08] ;  /* 0x000c080001147983 */ /* 0x000ea80000300a00 */
[----:B------:R-:W-:Y:S04]  /*28280*/  STS.128 [R3+0x200], R12 ;  /* 0x0002000c03007388 */ /* 0x000fe80000000c00 */
[----:B--2---:R0:W-:Y:S04]  /*28290*/  STS.128 [R3+0x180], R20 ;  /* 0x0001801403007388 */ /* 0x0041e80000000c00 */
[----:B0-----:R-:W2:Y:S01]  /*282a0*/  LDL.LU.64 R20, [R1+0xc00] ;  /* 0x000c000001147983 */ /* 0x001ea20000300a00 */
[----:B------:R-:W-:-:S02]  /*282b0*/  LEA.HI.X.SX32 R2, R2, c[0x0][0x174], 0x1, P6 ;  /* 0x00005d0002027a11 */ /* 0x000fc400030f0eff */
[C---:B------:R-:W-:Y:S01]  /*282c0*/  LEA R22, P6, R28.reuse, R0, 0x1 ;  /* 0x000000001c167211 */ /* 0x040fe200078c08ff */
[----:B------:R-:W5:Y:S04]  /*282d0*/  LDL.LU.64 R14, [R1+0xbf8] ;  /* 0x000bf800010e7983 */ /* 0x000f680000300a00 */
[----:B------:R-:W5:Y:S04]  /*282e0*/  LDL.LU.64 R12, [R1+0xbf0] ;  /* 0x000bf000010c7983 */ /* 0x000f680000300a00 */
[----:B-----5:R0:W-:Y:S04]  /*282f0*/  STS.128 [R3+0x280], R12 ;  /* 0x0002800c03007388 */ /* 0x0201e80000000c00 */
[----:B0-----:R-:W5:Y:S04]  /*28300*/  LDL.LU.64 R14, [R1+0xbe8] ;  /* 0x000be800010e7983 */ /* 0x001f680000300a00 */
[----:B------:R-:W5:Y:S04]  /*28310*/  LDL.LU.64 R12, [R1+0xbe0] ;  /* 0x000be000010c7983 */ /* 0x000f680000300a00 */
[----:B------:R-:W2:Y:S01]  /*28320*/  LDL.LU R11, [R1+0x988] ;  /* 0x00098800010b7983 */ /* 0x000ea20000300800 */
[----:B------:R-:W-:-:S02]  /*28330*/  IADD3 R29, R28, c[0x0][0x198], RZ ;  /* 0x000066001c1d7a10 */ /* 0x000fc40007ffe0ff */
[----:B------:R-:W-:Y:S01]  /*28340*/  LEA.HI.X.SX32 R23, R28, R2, 0x1, P6 ;  /* 0x000000021c177211 */ /* 0x000fe200030f0eff */
[----:B-----5:R0:W-:Y:S04]  /*28350*/  STS.128 [R3+0x300], R12 ;  /* 0x0003000c03007388 */ /* 0x0201e80000000c00 */
[----:B0-----:R-:W5:Y:S04]  /*28360*/  LDL.LU.64 R14, [R1+0xbd8] ;  /* 0x000bd800010e7983 */ /* 0x001f680000300a00 */
[----:B------:R-:W5:Y:S01]  /*28370*/  LDL.LU.64 R12, [R1+0xbd0] ;  /* 0x000bd000010c7983 */ /* 0x000f620000300a00 */
[----:B------:R-:W-:-:S03]  /*28380*/  LEA R28, P6, R29, R0, 0x1 ;  /* 0x000000001d1c7211 */ /* 0x000fc600078c08ff */
[----:B-----5:R0:W-:Y:S04]  /*28390*/  STS.128 [R3+0x380], R12 ;  /* 0x0003800c03007388 */ /* 0x0201e80000000c00 */
[----:B------:R-:W-:Y:S06]  /*283a0*/  BAR.SYNC.DEFER_BLOCKING 0x0 ;  /* 0x0000000000007b1d */ /* 0x000fec0000010000 */
[----:B0-----:R-:W5:Y:S04]  /*283b0*/  LDL.LU R14, [R1+0xbc8] ;  /* 0x000bc800010e7983 */ /* 0x001f680000300800 */
[----:B------:R-:W3:Y:S04]  /*283c0*/  LDL.LU.64 R12, [R1+0xbc0] ;  /* 0x000bc000010c7983 */ /* 0x000ee80000300a00 */
[----:B------:R-:W3:Y:S04]  /*283d0*/  LDL.LU R3, [R1+0x984] ;  /* 0x0009840001037983 */ /* 0x000ee80000300800 */
[----:B------:R-:W5:Y:S01]  /*283e0*/  LDL.LU R15, [R1+0x98c] ;  /* 0x00098c00010f7983 */ /* 0x000f620000300800 */
[----:B------:R-:W-:-:S02]  /*283f0*/  IADD3 R25, R29, c[0x0][0x198], RZ ;  /* 0x000066001d197a10 */ /* 0x000fc40007ffe0ff */
[----:B------:R-:W-:Y:S01]  /*28400*/  LEA.HI.X.SX32 R29, R29, R2, 0x1, P6 ;  /* 0x000000021d1d7211 */ /* 0x000fe200030f0eff */
[----:B------:R0:W-:Y:S02]  /*28410*/  @P2 STG.E.U16 [R22.64], R24 ;  /* 0x0000001816002986 */ /* 0x0001e4000c101506 */
[----:B0-----:R-:W-:Y:S02]  /*28420*/  PRMT R24, R24, 0x7632, R24 ;  /* 0x0000763218187816 */ /* 0x001fe40000000018 */
[----:B------:R-:W-:-:S03]  /*28430*/  LEA R22, P6, R25, R0, 0x1 ;  /* 0x0000000019167211 */ /* 0x000fc600078c08ff */
[----:B------:R0:W-:Y:S01]  /*28440*/  @P1 STG.E.U16 [R28.64], R24 ;  /* 0x000000181c001986 */ /* 0x0001e2000c101506 */
[----:B------:R-:W-:Y:S02]  /*28450*/  LEA.HI.X.SX32 R23, R25, R2, 0x1, P6 ;  /* 0x0000000219177211 */ /* 0x000fe400030f0eff */
[----:B--2---:R-:W-:-:S03]  /*28460*/  ISETP.LT.AND P1, PT, R11, c[0x0][0x17c], !P0 ;  /* 0x00005f000b007a0c */ /* 0x004fc60004721270 */
[----:B----4-:R1:W-:Y:S01]  /*28470*/  @P4 STG.E.U16 [R22.64], R4 ;  /* 0x0000000416004986 */ /* 0x0103e2000c101506 */
[----:B---3--:R-:W-:Y:S02]  /*28480*/  ISETP.LT.AND P2, PT, R3, c[0x0][0x17c], !P0 ;  /* 0x00005f0003007a0c */ /* 0x008fe40004741270 */
[----:B------:R-:W-:Y:S02]  /*28490*/  IADD3 R3, R25, c[0x0][0x198], RZ ;  /* 0x0000660019037a10 */ /* 0x000fe40007ffe0ff */
[----:B------:R-:W2:Y:S02]  /*284a0*/  LDL.LU R25, [R1+0xbb8] ;  /* 0x000bb80001197983 */ /* 0x000ea40000300800 */
[C---:B0-----:R-:W-:Y:S02]  /*284b0*/  LEA R28, P6, R3.reuse, R0, 0x1 ;  /* 0x00000000031c7211 */ /* 0x041fe400078c08ff */
[C---:B------:R-:W-:Y:S01]  /*284c0*/  IADD3 R24, R3.reuse, c[0x0][0x198], RZ ;  /* 0x0000660003187a10 */ /* 0x040fe20007ffe0ff */
[----:B------:R-:W3:Y:S01]  /*284d0*/  LDL.LU R11, [R1+0x994] ;  /* 0x00099400010b7983 */ /* 0x000ee20000300800 */
[----:B------:R-:W-:-:S02]  /*284e0*/  LEA.HI.X.SX32 R29, R3, R2, 0x1, P6 ;  /* 0x00000002031d7211 */ /* 0x000fc400030f0eff */
[C---:B-1----:R-:W-:Y:S02]  /*284f0*/  LEA R22, P6, R24.reuse, R0, 0x1 ;  /* 0x0000000018167211 */ /* 0x042fe400078c08ff */
[----:B-----5:R-:W-:Y:S02]  /*28500*/  ISETP.LT.AND P4, PT, R15, c[0x0][0x17c], !P0 ;  /* 0x00005f000f007a0c */ /* 0x020fe40004781270 */
[----:B------:R-:W4:Y:S01]  /*28510*/  LDL.LU R15, [R1+0x998] ;  /* 0x00099800010f7983 */ /* 0x000f220000300800 */
[C---:B------:R-:W-:Y:S02]  /*28520*/  IADD3 R3, R24.reuse, c[0x0][0x198], RZ ;  /* 0x0000660018037a10 */ /* 0x040fe40007ffe0ff */
[----:B------:R-:W-:Y:S02]  /*28530*/  LEA.HI.X.SX32 R23, R24, R2, 0x1, P6 ;  /* 0x0000000218177211 */ /* 0x000fe400030f0eff */
[----:B------:R-:W5:Y:S01]  /*28540*/  LDL.LU R24, [R1+0x990] ;  /* 0x0009900001187983 */ /* 0x000f620000300800 */
[----:B------:R-:W-:-:S05]  /*28550*/  PRMT R4, R4, 0x7632, R4 ;  /* 0x0000763204047816 */ /* 0x000fca0000000004 */
[----:B------:R0:W-:Y:S04]  /*28560*/  @P3 STG.E.U16 [R28.64], R4 ;  /* 0x000000041c003986 */ /* 0x0001e8000c101506 */
[----:B------:R1:W-:Y:S01]  /*28570*/  @P5 STG.E.U16 [R22.64], R12 ;  /* 0x0000000c16005986 */ /* 0x0003e2000c101506 */
[----:B0-----:R-:W-:-:S04]  /*28580*/  LEA R28, P6, R3, R0, 0x1 ;  /* 0x00000000031c7211 */ /* 0x001fc800078c08ff */
[----:B------:R-:W-:Y:S02]  /*28590*/  LEA.HI.X.SX32 R29, R3, R2, 0x1, P6 ;  /* 0x00000002031d7211 */ /* 0x000fe400030f0eff */
[----:B-1----:R-:W-:-:S05]  /*285a0*/  PRMT R12, R12, 0x7632, R12 ;  /* 0x000076320c0c7816 */ /* 0x002fca000000000c */
[----:B------:R0:W-:Y:S01]  /*285b0*/  @P2 STG.E.U16 [R28.64], R12 ;  /* 0x0000000c1c002986 */ /* 0x0001e2000c101506 */
[----:B---3--:R-:W-:Y:S02]  /*285c0*/  ISETP.LT.AND P5, PT, R11, c[0x0][0x17c], !P0 ;  /* 0x00005f000b007a0c */ /* 0x008fe400047a1270 */
[----:B-----5:R-:W-:Y:S02]  /*285d0*/  ISETP.LT.AND P3, PT, R24, c[0x0][0x17c], !P0 ;  /* 0x00005f0018007a0c */ /* 0x020fe40004761270 */
[----:B------:R-:W3:Y:S04]  /*285e0*/  LDL.LU R24, [R1+0x99c] ;  /* 0x00099c0001187983 */ /* 0x000ee80000300800 */
[----:B------:R-:W5:Y:S01]  /*285f0*/  LDL.LU R11, [R1+0x9a0] ;  /* 0x0009a000010b7983 */ /* 0x000f620000300800 */
[----:B----4-:R-:W-:-:S03]  /*28600*/  ISETP.LT.AND P2, PT, R15, c[0x0][0x17c], !P0 ;  /* 0x00005f000f007a0c */ /* 0x010fc60004741270 */
[----:B------:R-:W4:Y:S01]  /*28610*/  LDL.LU R15, [R1+0x9a4] ;  /* 0x0009a400010f7983 */ /* 0x000f220000300800 */
[----:B------:R-:W-:-:S04]  /*28620*/  IADD3 R4, R3, c[0x0][0x198], RZ ;  /* 0x0000660003047a10 */ /* 0x000fc80007ffe0ff */
[C---:B------:R-:W-:Y:S02]  /*28630*/  LEA R22, P6, R4.reuse, R0, 0x1 ;  /* 0x0000000004167211 */ /* 0x040fe400078c08ff */
[C---:B------:R-:W-:Y:S02]  /*28640*/  IADD3 R3, R4.reuse, c[0x0][0x198], RZ ;  /* 0x0000660004037a10 */ /* 0x040fe40007ffe0ff */
[----:B------:R-:W-:Y:S02]  /*28650*/  LEA.HI.X.SX32 R23, R4, R2, 0x1, P6 ;  /* 0x0000000204177211 */ /* 0x000fe400030f0eff */
[----:B0-----:R-:W-:-:S03]  /*28660*/  LEA R28, P6, R3, R0, 0x1 ;  /* 0x00000000031c7211 */ /* 0x001fc600078c08ff */
[----:B------:R0:W-:Y:S01]  /*28670*/  @P1 STG.E.U16 [R22.64], R16 ;  /* 0x0000001016001986 */ /* 0x0001e2000c101506 */
[C---:B------:R-:W-:Y:S02]  /*28680*/  LEA.HI.X.SX32 R29, R3.reuse, R2, 0x1, P6 ;  /* 0x00000002031d7211 */ /* 0x040fe400030f0eff */
[----:B------:R-:W-:Y:S02]  /*28690*/  IADD3 R12, R3, c[0x0][0x198], RZ ;  /* 0x00006600030c7a10 */ /* 0x000fe40007ffe0ff */
[----:B0-----:R-:W-:Y:S02]  /*286a0*/  PRMT R16, R16, 0x7632, R16 ;  /* 0x0000763210107816 */ /* 0x001fe40000000010 */
[----:B------:R-:W-:-:S03]  /*286b0*/  LEA R22, P6, R12, R0, 0x1 ;  /* 0x000000000c167211 */ /* 0x000fc600078c08ff */
[----:B------:R0:W-:Y:S01]  /*286c0*/  @P4 STG.E.U16 [R28.64], R16 ;  /* 0x000000101c004986 */ /* 0x0001e2000c101506 */
[----:B------:R-:W-:-:S05]  /*286d0*/  LEA.HI.X.SX32 R23, R12, R2, 0x1, P6 ;  /* 0x000000020c177211 */ /* 0x000fca00030f0eff */
[----:B------:R1:W-:Y:S01]  /*286e0*/  @P3 STG.E.U16 [R22.64], R20 ;  /* 0x0000001416003986 */ /* 0x0003e2000c101506 */
[----:B---3--:R-:W-:-:S03]  /*286f0*/  ISETP.LT.AND P1, PT, R24, c[0x0][0x17c], !P0 ;  /* 0x00005f0018007a0c */ /* 0x008fc60004721270 */
[----:B------:R-:W3:Y:S01]  /*28700*/  LDL.LU R24, [R1+0x9a8] ;  /* 0x0009a80001187983 */ /* 0x000ee20000300800 */
[----:B-----5:R-:W-:-:S03]  /*28710*/  ISETP.LT.AND P4, PT, R11, c[0x0][0x17c], !P0 ;  /* 0x00005f000b007a0c */ /* 0x020fc60004781270 */
[----:B------:R-:W5:Y:S01]  /*28720*/  LDL.LU R11, [R1+0x9ac] ;  /* 0x0009ac00010b7983 */ /* 0x000f620000300800 */
[----:B----4-:R-:W-:-:S03]  /*28730*/  ISETP.LT.AND P3, PT, R15, c[0x0][0x17c], !P0 ;  /* 0x00005f000f007a0c */ /* 0x010fc60004761270 */
[----:B------:R-:W4:Y:S04]  /*28740*/  LDL.LU R15, [R1+0x9b0] ;  /* 0x0009b000010f7983 */ /* 0x000f280000300800 */
[----:B0-----:R-:W2:Y:S01]  /*28750*/  LDL.LU R16, [R1+0x9b4] ;  /* 0x0009b40001107983 */ /* 0x001ea20000300800 */
[----:B------:R-:W-:-:S04]  /*28760*/  IADD3 R4, R12, c[0x0][0x198], RZ ;  /* 0x000066000c047a10 */ /* 0x000fc80007ffe0ff */
[C---:B------:R-:W-:Y:S02]  /*28770*/  LEA R28, P6, R4.reuse, R0, 0x1 ;  /* 0x00000000041c7211 */ /* 0x040fe400078c08ff */
[C---:B------:R-:W-:Y:S02]  /*28780*/  IADD3 R3, R4.reuse, c[0x0][0x198], RZ ;  /* 0x0000660004037a10 */ /* 0x040fe40007ffe0ff */
[----:B------:R-:W-:Y:S02]  /*28790*/  LEA.HI.X.SX32 R29, R4, R2, 0x1, P6 ;  /* 0x00000002041d7211 */ /* 0x000fe400030f0eff */
[----:B-1----:R-:W-:Y:S02]  /*287a0*/  PRMT R20, R20, 0x7632, R20 ;  /* 0x0000763214147816 */ /* 0x002fe40000000014 */
[C---:B------:R-:W-:Y:S02]  /*287b0*/  LEA R22, P6, R3.reuse, R0, 0x1 ;  /* 0x0000000003167211 */ /* 0x040fe400078c08ff */
[C---:B------:R-:W-:Y:S01]  /*287c0*/  IADD3 R4, R3.reuse, c[0x0][0x198], RZ ;  /* 0x0000660003047a10 */ /* 0x040fe20007ffe0ff */
[----:B------:R0:W-:Y:S01]  /*287d0*/  @P5 STG.E.U16 [R28.64], R20 ;  /* 0x000000141c005986 */ /* 0x0001e2000c101506 */
[----:B------:R-:W-:-:S02]  /*287e0*/  LEA.HI.X.SX32 R23, R3, R2, 0x1, P6 ;  /* 0x0000000203177211 */ /* 0x000fc400030f0eff */
[----:B------:R-:W-:-:S03]  /*287f0*/  IADD3 R3, R4, c[0x0][0x198], RZ ;  /* 0x0000660004037a10 */ /* 0x000fc60007ffe0ff */
[----:B------:R1:W-:Y:S01]  /*28800*/  @P2 STG.E.U16 [R22.64], R8 ;  /* 0x0000000816002986 */ /* 0x0003e2000c101506 */
[----:B0-----:R-:W-:-:S04]  /*28810*/  LEA R28, P6, R4, R0, 0x1 ;  /* 0x00000000041c7211 */ /* 0x001fc800078c08ff */
[----:B------:R-:W-:Y:S02]  /*28820*/  LEA.HI.X.SX32 R29, R4, R2, 0x1, P6 ;  /* 0x00000002041d7211 */ /* 0x000fe400030f0eff */
[----:B-1----:R-:W-:Y:S02]  /*28830*/  PRMT R8, R8, 0x7632, R8 ;  /* 0x0000763208087816 */ /* 0x002fe40000000008 */
[C---:B------:R-:W-:Y:S02]  /*28840*/  LEA R22, P6, R3.reuse, R0, 0x1 ;  /* 0x0000000003167211 */ /* 0x040fe400078c08ff */
[C---:B------:R-:W-:Y:S01]  /*28850*/  IADD3 R4, R3.reuse, c[0x0][0x198], RZ ;  /* 0x0000660003047a10 */ /* 0x040fe20007ffe0ff */
[----:B------:R0:W-:Y:S01]  /*28860*/  @P1 STG.E.U16 [R28.64], R8 ;  /* 0x000000081c001986 */ /* 0x0001e2000c101506 */
[----:B------:R-:W-:Y:S02]  /*28870*/  LEA.HI.X.SX32 R23, R3, R2, 0x1, P6 ;  /* 0x0000000203177211 */ /* 0x000fe400030f0eff */
[----:B------:R-:W-:-:S03]  /*28880*/  IADD3 R3, R4, c[0x0][0x198], RZ ;  /* 0x0000660004037a10 */ /* 0x000fc60007ffe0ff */
[----:B------:R1:W-:Y:S01]  /*28890*/  @P4 STG.E.U16 [R22.64], R14 ;  /* 0x0000000e16004986 */ /* 0x0003e2000c101506 */
[----:B0-----:R-:W-:Y:S02]  /*288a0*/  LEA R28, P6, R4, R0, 0x1 ;  /* 0x00000000041c7211 */ /* 0x001fe400078c08ff */
[----:B------:R-:W-:Y:S02]  /*288b0*/  PRMT R8, R14, 0x7632, R8 ;  /* 0x000076320e087816 */ /* 0x000fe40000000008 */
[----:B------:R-:W-:Y:S02]  /*288c0*/  LEA.HI.X.SX32 R29, R4, R2, 0x1, P6 ;  /* 0x00000002041d7211 */ /* 0x000fe400030f0eff */
[----:B-1----:R-:W-:-:S03]  /*288d0*/  LEA R14, P6, R3, R0, 0x1 ;  /* 0x00000000030e7211 */ /* 0x002fc600078c08ff */
[----:B------:R-:W-:Y:S01]  /*288e0*/  @P3 STG.E.U16 [R28.64], R8 ;  /* 0x000000081c003986 */ /* 0x000fe2000c101506 */
[----:B---3--:R-:W-:Y:S02]  /*288f0*/  ISETP.LT.AND P5, PT, R24, c[0x0][0x17c], !P0 ;  /* 0x00005f0018007a0c */ /* 0x008fe400047a1270 */
[----:B-----5:R-:W-:Y:S02]  /*28900*/  ISETP.LT.AND P2, PT, R11, c[0x0][0x17c], !P0 ;  /* 0x00005f000b007a0c */ /* 0x020fe40004741270 */
[----:B------:R-:W3:Y:S04]  /*28910*/  LDL.LU R11, [R1+0x9b8] ;  /* 0x0009b800010b7983 */ /* 0x000ee80000300800 */
[----:B------:R-:W5:Y:S01]  /*28920*/  LDL.LU R23, [R1+0x9bc] ;  /* 0x0009bc0001177983 */ /* 0x000f620000300800 */
[----:B----4-:R-:W-:-:S03]  /*28930*/  ISETP.LT.AND P1, PT, R15, c[0x0][0x17c], !P0 ;  /* 0x00005f000f007a0c */ /* 0x010fc60004721270 */
[----:B------:R-:W4:Y:S01]  /*28940*/  LDL.LU R22, [R1+0x9c0] ;  /* 0x0009c00001167983 */ /* 0x000f220000300800 */
[----:B------:R-:W-:Y:S02]  /*28950*/  LEA.HI.X.SX32 R15, R3, R2, 0x1, P6 ;  /* 0x00000002030f7211 */ /* 0x000fe400030f0eff */
[----:B--2---:R-:W-:-:S03]  /*28960*/  ISETP.LT.AND P4, PT, R16, c[0x0][0x17c], !P0 ;  /* 0x00005f0010007a0c */ /* 0x004fc60004781270 */
[----:B------:R0:W-:Y:S04]  /*28970*/  @P5 STG.E.U16 [R14.64], R10 ;  /* 0x0000000a0e005986 */ /* 0x0001e8000c101506 */
[----:B0-----:R-:W2:Y:S04]  /*28980*/  LDL.LU.64 R14, [R1+0xbb0] ;  /* 0x000bb000010e7983 */ /* 0x001ea80000300a00 */
[----:B------:R-:W2:Y:S04]  /*28990*/  LDL.LU R20, [R1+0x9c4] ;  /* 0x0009c40001147983 */ /* 0x000ea80000300800 */
[----:B------:R-:W2:Y:S01]  /*289a0*/  LDL.LU R16, [R1+0x9c8] ;  /* 0x0009c80001107983 */ /* 0x000ea20000300800 */
[----:B------:R-:W-:-:S04]  /*289b0*/  IADD3 R4, R3, c[0x0][0x198], RZ ;  /* 0x0000660003047a10 */ /* 0x000fc80007ffe0ff */
[C---:B------:R-:W-:Y:S02]  /*289c0*/  LEA R28, P6, R4.reuse, R0, 0x1 ;  /* 0x00000000041c7211 */ /* 0x040fe400078c08ff */
[C---:B------:R-:W-:Y:S02]  /*289d0*/  IADD3 R3, R4.reuse, c[0x0][0x198], RZ ;  /* 0x0000660004037a10 */ /* 0x040fe40007ffe0ff */
[----:B------:R-:W-:Y:S02]  /*289e0*/  LEA.HI.X.SX32 R29, R4, R2, 0x1, P6 ;  /* 0x00000002041d7211 */ /* 0x000fe400030f0eff */
[----:B------:R-:W-:Y:S02]  /*289f0*/  PRMT R8, R10, 0x7632, R8 ;  /* 0x000076320a087816 */ /* 0x000fe40000000008 */
[C---:B------:R-:W-:Y:S02]  /*28a00*/  LEA R10, P6, R3.reuse, R0, 0x1 ;  /* 0x00000000030a7211 */ /* 0x040fe400078c08ff */
[----:B------:R-:W-:Y:S01]  /*28a10*/  IADD3 R4, R3, c[0x0][0x198], RZ ;  /* 0x0000660003047a10 */ /* 0x000fe20007ffe0ff */
[----:B------:R0:W-:Y:S02]  /*28a20*/  @P2 STG.E.U16 [R28.64], R8 ;  /* 0x000000081c002986 */ /* 0x0001e4000c101506 */
[----:B0-----:R-:W-:Y:S01]  /*28a30*/  IMAD.MOV.U32 R28, RZ, RZ, R10 ;  /* 0x000000ffff1c7224 */ /* 0x001fe200078e000a */
[----:B---3--:R-:W-:-:S02]  /*28a40*/  ISETP.LT.AND P3, PT, R11, c[0x0][0x17c], !P0 ;  /* 0x00005f000b007a0c */ /* 0x008fc40004761270 */
[----:B------:R-:W-:Y:S02]  /*28a50*/  LEA.HI.X.SX32 R11, R3, R2, 0x1, P6 ;  /* 0x00000002030b7211 */ /* 0x000fe400030f0eff */
[----:B------:R-:W-:-:S03]  /*28a60*/  IADD3 R3, R4, c[0x0][0x198], RZ ;  /* 0x0000660004037a10 */ /* 0x000fc60007ffe0ff */
[----:B------:R-:W-:Y:S01]  /*28a70*/  IMAD.MOV.U32 R29, RZ, RZ, R11 ;  /* 0x000000ffff1d7224 */ /* 0x000fe200078e000b */
[----:B----4-:R-:W-:Y:S01]  /*28a80*/  ISETP.LT.AND P2, PT, R22, c[0x0][0x17c], !P0 ;  /* 0x00005f0016007a0c */ /* 0x010fe20004741270 */
[----:B------:R-:W3:Y:S01]  /*28a90*/  LDL.LU.64 R10, [R1+0xba8] ;  /* 0x000ba800010a7983 */ /* 0x000ee20000300a00 */
[----:B------:R-:W-:-:S03]  /*28aa0*/  LEA R22, P6, R4, R0, 0x1 ;  /* 0x0000000004167211 */ /* 0x000fc600078c08ff */
[----:B------:R-:W4:Y:S01]  /*28ab0*/  LDL.LU R8, [R1+0x9cc] ;  /* 0x0009cc0001087983 */ /* 0x000f220000300800 */
[----:B-----5:R-:W-:Y:S02]  /*28ac0*/  ISETP.LT.AND P5, PT, R23, c[0x0][0x17c], !P0 ;  /* 0x00005f0017007a0c */ /* 0x020fe400047a1270 */
[----:B------:R-:W-:Y:S01]  /*28ad0*/  LEA.HI.X.SX32 R23, R4, R2, 0x1, P6 ;  /* 0x0000000204177211 */ /* 0x000fe200030f0eff */
[----:B------:R0:W-:Y:S02]  /*28ae0*/  @P1 STG.E.U16 [R28.64], R25 ;  /* 0x000000191c001986 */ /* 0x0001e4000c101506 */
[----:B0-----:R-:W-:Y:S02]  /*28af0*/  PRMT R25, R25, 0x7632, R25 ;  /* 0x0000763219197816 */ /* 0x001fe40000000019 */
[----:B------:R-:W-:-:S03]  /*28b00*/  LEA R28, P6, R3, R0, 0x1 ;  /* 0x00000000031c7211 */ /* 0x000fc600078c08ff */
[----:B------:R0:W-:Y:S01]  /*28b10*/  @P4 STG.E.U16 [R22.64], R25 ;  /* 0x0000001916004986 */ /* 0x0001e2000c101506 */
[C---:B------:R-:W-:Y:S02]  /*28b20*/  LEA.HI.X.SX32 R29, R3.reuse, R2, 0x1, P6 ;  /* 0x00000002031d7211 */ /* 0x040fe400030f0eff */
[----:B--2---:R-:W-:Y:S02]  /*28b30*/  ISETP.LT.AND P4, PT, R16, c[0x0][0x17c], !P0 ;  /* 0x00005f0010007a0c */ /* 0x004fe40004781270 */
[----:B------:R-:W-:Y:S01]  /*28b40*/  ISETP.LT.AND P1, PT, R20, c[0x0][0x17c], !P0 ;  /* 0x00005f0014007a0c */ /* 0x000fe20004721270 */
[----:B------:R1:W-:Y:S04]  /*28b50*/  @P3 STG.E.U16 [R28.64], R5 ;  /* 0x000000051c003986 */ /* 0x0003e8000c101506 */
[----:B0-----:R-:W2:Y:S04]  /*28b60*/  LDL.LU.64 R22, [R1+0xba0] ;  /* 0x000ba00001167983 */ /* 0x001ea80000300a00 */
[----:B------:R-:W5:Y:S04]  /*28b70*/  LDL.LU R16, [R1+0x9d4] ;  /* 0x0009d40001107983 */ /* 0x000f680000300800 */
[----:B-1----:R-:W2:Y:S04]  /*28b80*/  LDL.LU R29, [R1+0x9d0] ;  /* 0x0009d000011d7983 */ /* 0x002ea80000300800 */
[----:B------:R-:W2:Y:S01]  /*28b90*/  LDL.LU R20, [R1+0x9d8] ;  /* 0x0009d80001147983 */ /* 0x000ea20000300800 */
[----:B------:R-:W-:-:S02]  /*28ba0*/  IADD3 R4, R3, c[0x0][0x198], RZ ;  /* 0x0000660003047a10 */ /* 0x000fc40007ffe0ff */
[----:B------:R-:W-:Y:S01]  /*28bb0*/  PRMT R12, R5, 0x7632, R12 ;  /* 0x00007632050c7816 */ /* 0x000fe2000000000c */
[----:B------:R-:W3:Y:S01]  /*28bc0*/  LDL.LU R28, [R1+0x9dc] ;  /* 0x0009dc00011c7983 */ /* 0x000ee20000300800 */
[C---:B------:R-:W-:Y:S02]  /*28bd0*/  LEA R24, P6, R4.reuse, R0, 0x1 ;  /* 0x0000000004187211 */ /* 0x040fe400078c08ff */
[C---:B------:R-:W-:Y:S02]  /*28be0*/  IADD3 R3, R4.reuse, c[0x0][0x198], RZ ;  /* 0x0000660004037a10 */ /* 0x040fe40007ffe0ff */
[----:B------:R-:W-:Y:S02]  /*28bf0*/  LEA.HI.X.SX32 R25, R4, R2, 0x1, P6 ;  /* 0x0000000204197211 */ /* 0x000fe400030f0eff */
[----:B------:R-:W-:-:S03]  /*28c00*/  LEA R4, P6, R3, R0, 0x1 ;  /* 0x0000000003047211 */ /* 0x000fc600078c08ff */
[----:B------:R-:W-:Y:S01]  /*28c10*/  @P5 STG.E.U16 [R24.64], R12 ;  /* 0x0000000c18005986 */ /* 0x000fe2000c101506 */
[----:B------:R-:W-:-:S05]  /*28c20*/  LEA.HI.X.SX32 R5, R3, R2, 0x1, P6 ;  /* 0x0000000203057211 */ /* 0x000fca00030f0eff */
[----:B------:R0:W-:Y:S02]  /*28c30*/  @P2 STG.E.U16 [R4.64], R13 ;  /* 0x0000000d04002986 */ /* 0x0001e4000c101506 */
[----:B0-----:R-:W-:Y:S02]  /*28c40*/  PRMT R13, R13, 0x7632, R13 ;  /* 0x000076320d0d7816 */ /* 0x001fe4000000000d */
[----:B----4-:R-:W-:Y:S02]  /*28c50*/  ISETP.LT.AND P3, PT, R8, c[0x0][0x17c], !P0 ;  /* 0x00005f0008007a0c */ /* 0x010fe40004761270 */
[----:B------:R-:W-:-:S04]  /*28c60*/  IADD3 R8, R3, c[0x0][0x198], RZ ;  /* 0x0000660003087a10 */ /* 0x000fc80007ffe0ff */
[----:B------:R-:W-:-:S04]  /*28c70*/  LEA R24, P6, R8, R0, 0x1 ;  /* 0x0000000008187211 */ /* 0x000fc800078c08ff */
[----:B------:R-:W-:-:S05]  /*28c80*/  LEA.HI.X.SX32 R25, R8, R2, 0x1, P6 ;  /* 0x0000000208197211 */ /* 0x000fca00030f0eff */
[----:B------:R0:W-:Y:S01]  /*28c90*/  @P1 STG.E.U16 [R24.64], R13 ;  /* 0x0000000d18001986 */ /* 0x0001e2000c101506 */
[----:B-----5:R-:W-:-:S03]  /*28ca0*/  ISETP.LT.AND P2, PT, R16, c[0x0][0x17c], !P0 ;  /* 0x00005f0010007a0c */ /* 0x020fc60004741270 */
[----:B------:R-:W4:Y:S01]  /*28cb0*/  LDL.LU R16, [R1+0x9e0] ;  /* 0x0009e00001107983 */ /* 0x000f220000300800 */
[----:B--2---:R-:W-:-:S03]  /*28cc0*/  ISETP.LT.AND P1, PT, R20, c[0x0][0x17c], !P0 ;  /* 0x00005f0014007a0c */ /* 0x004fc60004721270 */
[----:B------:R-:W2:Y:S01]  /*28cd0*/  LDL.LU R20, [R1+0x9e4] ;  /* 0x0009e40001147983 */ /* 0x000ea20000300800 */
[----:B------:R-:W-:Y:S02]  /*28ce0*/  IADD3 R3, R8, c[0x0][0x198], RZ ;  /* 0x0000660008037a10 */ /* 0x000fe40007ffe0ff */
[----:B------:R-:W-:Y:S01]  /*28cf0*/  ISETP.LT.AND P5, PT, R29, c[0x0][0x17c], !P0 ;  /* 0x00005f001d007a0c */ /* 0x000fe200047a1270 */
[----:B0-----:R-:W5:Y:S01]  /*28d00*/  LDL.LU R25, [R1+0x9e8] ;  /* 0x0009e80001197983 */ /* 0x001f620000300800 */
[C---:B------:R-:W-:Y:S02]  /*28d10*/  LEA R4, P6, R3.reuse, R0, 0x1 ;  /* 0x0000000003047211 */ /* 0x040fe400078c08ff */
[C---:B------:R-:W-:Y:S01]  /*28d20*/  IADD3 R8, R3.reuse, c[0x0][0x198], RZ ;  /* 0x0000660003087a10 */ /* 0x040fe20007ffe0ff */
[----:B------:R-:W3:Y:S01]  /*28d30*/  LDL.LU R29, [R1+0x14] ;  /* 0x00001400011d7983 */ /* 0x000ee20000300800 */
[----:B------:R-:W-:Y:S02]  /*28d40*/  LEA.HI.X.SX32 R5, R3, R2, 0x1, P6 ;  /* 0x0000000203057211 */ /* 0x000fe400030f0eff */
[C---:B------:R-:W-:Y:S01]  /*28d50*/  LEA R12, P6, R8.reuse, R0, 0x1 ;  /* 0x00000000080c7211 */ /* 0x040fe200078c08ff */
[----:B------:R-:W3:Y:S01]  /*28d60*/  LDL.LU R24, [R1+0x9ec] ;  /* 0x0009ec0001187983 */ /* 0x000ee20000300800 */
[----:B------:R-:W-:-:S02]  /*28d70*/  IADD3 R3, R8, c[0x0][0x198], RZ ;  /* 0x0000660008037a10 */ /* 0x000fc40007ffe0ff */
[----:B------:R-:W-:Y:S01]  /*28d80*/  LEA.HI.X.SX32 R13, R8, R2, 0x1, P6 ;  /* 0x00000002080d7211 */ /* 0x000fe200030f0eff */
[----:B------:R0:W-:Y:S02]  /*28d90*/  @P4 STG.E.U16 [R4.64], R17 ;  /* 0x0000001104004986 */ /* 0x0001e4000c101506 */
[----:B0-----:R-:W-:Y:S02]  /*28da0*/  PRMT R17, R17, 0x7632, R17 ;  /* 0x0000763211117816 */ /* 0x001fe40000000011 */
[----:B------:R-:W-:-:S03]  /*28db0*/  LEA R4, P6, R3, R0, 0x1 ;  /* 0x0000000003047211 */ /* 0x000fc600078c08ff */
[----:B------:R0:W-:Y:S01]  /*28dc0*/  @P3 STG.E.U16 [R12.64], R17 ;  /* 0x000000110c003986 */ /* 0x0001e2000c101506 */
[----:B------:R-:W-:-:S05]  /*28dd0*/  LEA.HI.X.SX32 R5, R3, R2, 0x1, P6 ;  /* 0x0000000203057211 */ /* 0x000fca00030f0eff */
[----:B------:R1:W-:Y:S01]  /*28de0*/  @P5 STG.E.U16 [R4.64], R21 ;  /* 0x0000001504005986 */ /* 0x0003e2000c101506 */
[----:B----4-:R-:W-:-:S03]  /*28df0*/  ISETP.LT.AND P3, PT, R16, c[0x0][0x17c], !P0 ;  /* 0x00005f0010007a0c */ /* 0x010fc60004761270 */
[----:B------:R-:W4:Y:S01]  /*28e00*/  LDL.LU R16, [R1+0x9f0] ;  /* 0x0009f00001107983 */ /* 0x000f220000300800 */
[----:B--2---:R-:W-:-:S03]  /*28e10*/  ISETP.LT.AND P5, PT, R20, c[0x0][0x17c], !P0 ;  /* 0x00005f0014007a0c */ /* 0x004fc600047a1270 */
[----:B------:R-:W2:Y:S04]  /*28e20*/  LDL.LU R20, [R1+0x9f4] ;  /* 0x0009f40001147983 */ /* 0x000ea80000300800 */
[----:B0-----:R-:W2:Y:S01]  /*28e30*/  LDL.LU R17, [R1+0x9f8] ;  /* 0x0009f80001117983 */ /* 0x001ea20000300800 */
[----:B------:R-:W-:-:S04]  /*28e40*/  IADD3 R8, R3, c[0x0][0x198], RZ ;  /* 0x0000660003087a10 */ /* 0x000fc80007ffe0ff */
[C---:B------:R-:W-:Y:S02]  /*28e50*/  LEA R12, P6, R8.reuse, R0, 0x1 ;  /* 0x00000000080c7211 */ /* 0x040fe400078c08ff */
[C---:B------:R-:W-:Y:S02]  /*28e60*/  IADD3 R3, R8.reuse, c[0x0][0x198], RZ ;  /* 0x0000660008037a10 */ /* 0x040fe40007ffe0ff */
[----:B------:R-:W-:Y:S02]  /*28e70*/  LEA.HI.X.SX32 R13, R8, R2, 0x1, P6 ;  /* 0x00000002080d7211 */ /* 0x000fe400030f0eff */
[----:B-1----:R-:W-:Y:S02]  /*28e80*/  PRMT R21, R21, 0x7632, R21 ;  /* 0x0000763215157816 */ /* 0x002fe40000000015 */
[C---:B------:R-:W-:Y:S02]  /*28e90*/  LEA R4, P6, R3.reuse, R0, 0x1 ;  /* 0x0000000003047211 */ /* 0x040fe400078c08ff */
[----:B------:R-:W-:-:S02]  /*28ea0*/  IADD3 R8, R3, c[0x0][0x198], RZ ;  /* 0x0000660003087a10 */ /* 0x000fc40007ffe0ff */
[----:B---3--:R-:W-:Y:S01]  /*28eb0*/  ISETP.LT.AND P4, PT, R28, c[0x0][0x17c], !P0 ;  /* 0x00005f001c007a0c */ /* 0x008fe20004781270 */
[----:B------:R0:W-:Y:S01]  /*28ec0*/  @P2 STG.E.U16 [R12.64], R21 ;  /* 0x000000150c002986 */ /* 0x0001e2000c101506 */
[----:B------:R-:W-:Y:S02]  /*28ed0*/  LEA.HI.X.SX32 R5, R3, R2, 0x1, P6 ;  /* 0x0000000203057211 */ /* 0x000fe400030f0eff */
[----:B------:R-:W-:-:S03]  /*28ee0*/  IADD3 R3, R8, c[0x0][0x198], RZ ;  /* 0x0000660008037a10 */ /* 0x000fc60007ffe0ff */
[----:B------:R1:W-:Y:S01]  /*28ef0*/  @P1 STG.E.U16 [R4.64], R9 ;  /* 0x0000000904001986 */ /* 0x0003e2000c101506 */
[----:B0-----:R-:W-:-:S04]  /*28f00*/  LEA R12, P6, R8, R0, 0x1 ;  /* 0x00000000080c7211 */ /* 0x001fc800078c08ff */
[----:B------:R-:W-:Y:S02]  /*28f10*/  LEA.HI.X.SX32 R13, R8, R2, 0x1, P6 ;  /* 0x00000002080d7211 */ /* 0x000fe400030f0eff */
[----:B------:R-:W-:Y:S02]  /*28f20*/  PRMT R8, R9, 0x7632, R8 ;  /* 0x0000763209087816 */ /* 0x000fe40000000008 */
[C---:B-1----:R-:W-:Y:S02]  /*28f30*/  LEA R4, P6, R3.reuse, R0, 0x1 ;  /* 0x0000000003047211 */ /* 0x042fe400078c08ff */
[C---:B------:R-:W-:Y:S01]  /*28f40*/  IADD3 R9, R3.reuse, c[0x0][0x198], RZ ;  /* 0x0000660003097a10 */ /* 0x040fe20007ffe0ff */
[----:B------:R0:W-:Y:S01]  /*28f50*/  @P4 STG.E.U16 [R12.64], R8 ;  /* 0x000000080c004986 */ /* 0x0001e2000c101506 */
[----:B------:R-:W-:Y:S02]  /*28f60*/  LEA.HI.X.SX32 R5, R3, R2, 0x1, P6 ;  /* 0x0000000203057211 */ /* 0x000fe400030f0eff */
[----:B-----5:R-:W-:-:S02]  /*28f70*/  ISETP.LT.AND P2, PT, R25, c[0x0][0x17c], !P0 ;  /* 0x00005f0019007a0c */ /* 0x020fc40004741270 */
[C---:B------:R-:W-:Y:S01]  /*28f80*/  IADD3 R3, R9.reuse, c[0x0][0x198], RZ ;  /* 0x0000660009037a10 */ /* 0x040fe20007ffe0ff */
[----:B------:R1:W-:Y:S01]  /*28f90*/  @P3 STG.E.U16 [R4.64], R29 ;  /* 0x0000001d04003986 */ /* 0x0003e2000c101506 */
[----:B0-----:R-:W-:-:S04]  /*28fa0*/  LEA R8, P6, R9, R0, 0x1 ;  /* 0x0000000009087211 */ /* 0x001fc800078c08ff */
[----:B------:R-:W-:Y:S02]  /*28fb0*/  LEA.HI.X.SX32 R9, R9, R2, 0x1, P6 ;  /* 0x0000000209097211 */ /* 0x000fe400030f0eff */
[----:B-1----:R-:W-:Y:S02]  /*28fc0*/  LEA R4, P6, R3, R0, 0x1 ;  /* 0x0000000003047211 */ /* 0x002fe400078c08ff */
[----:B------:R-:W-:Y:S02]  /*28fd0*/  PRMT R13, R29, 0x7632, R13 ;  /* 0x000076321d0d7816 */ /* 0x000fe4000000000d */
[----:B------:R-:W-:Y:S02]  /*28fe0*/  LEA.HI.X.SX32 R5, R3, R2, 0x1, P6 ;  /* 0x0000000203057211 */ /* 0x000fe400030f0eff */
[----:B------:R-:W-:Y:S01]  /*28ff0*/  ISETP.LT.AND P1, PT, R24, c[0x0][0x17c], !P0 ;  /* 0x00005f0018007a0c */ /* 0x000fe20004721270 */
[----:B------:R0:W-:Y:S04]  /*29000*/  @P5 STG.E.U16 [R8.64], R13 ;  /* 0x0000000d08005986 */ /* 0x0001e8000c101506 */
[----:B------:R1:W-:Y:S01]  /*29010*/  @P2 STG.E.U16 [R4.64], R26 ;  /* 0x0000001a04002986 */ /* 0x0003e2000c101506 */
[----:B0-----:R-:W-:-:S02]  /*29020*/  PRMT R13, R26, 0x7632, R13 ;  /* 0x000076321a0d7816 */ /* 0x001fc4000000000d */
[----:B----4-:R-:W-:Y:S02]  /*29030*/  ISETP.LT.AND P4, PT, R16, c[0x0][0x17c], !P0 ;  /* 0x00005f0010007a0c */ /* 0x010fe40004781270 */
[----:B------:R-:W3:Y:S04]  /*29040*/  LDL.LU R16, [R1+0x9fc] ;  /* 0x0009fc0001107983 */ /* 0x000ee80000300800 */
[----:B------:R-:W4:Y:S01]  /*29050*/  LDL.LU R24, [R1+0xa00] ;  /* 0x000a000001187983 */ /* 0x000f220000300800 */
[----:B--2---:R-:W-:-:S03]  /*29060*/  ISETP.LT.AND P3, PT, R20, c[0x0][0x17c], !P0 ;  /* 0x00005f0014007a0c */ /* 0x004fc60004761270 */
[----:B------:R-:W2:Y:S04]  /*29070*/  LDL.LU R21, [R1+0xa04] ;  /* 0x000a040001157983 */ /* 0x000ea80000300800 */
[----:B------:R-:W5:Y:S04]  /*29080*/  LDL.LU R20, [R1+0xa08] ;  /* 0x000a080001147983 */ /* 0x000f680000300800 */
[----:B-1----:R-:W2:Y:S01]  /*29090*/  LDL.LU R26, [R1+0xb9c] ;  /* 0x000b9c00011a7983 */ /* 0x002ea20000300800 */
[----:B------:R-:W-:-:S03]  /*290a0*/  ISETP.LT.AND P5, PT, R17, c[0x0][0x17c], !P0 ;  /* 0x00005f0011007a0c */ /* 0x000fc600047a1270 */
[----:B------:R-:W5:Y:S01]  /*290b0*/  LDL.LU R17, [R1+0xa10] ;  /* 0x000a100001117983 */ /* 0x000f620000300800 */
[----:B------:R-:W-:-:S04]  /*290c0*/  IADD3 R12, R3, c[0x0][0x198], RZ ;  /* 0x00006600030c7a10 */ /* 0x000fc80007ffe0ff */
[C---:B------:R-:W-:Y:S02]  /*290d0*/  LEA R8, P6, R12.reuse, R0, 0x1 ;  /* 0x000000000c087211 */ /* 0x040fe400078c08ff */
[C---:B------:R-:W-:Y:S02]  /*290e0*/  IADD3 R3, R12.reuse, c[0x0][0x198], RZ ;  /* 0x000066000c037a10 */ /* 0x040fe40007ffe0ff */
[----:B------:R-:W-:Y:S02]  /*290f0*/  LEA.HI.X.SX32 R9, R12, R2, 0x1, P6 ;  /* 0x000000020c097211 */ /* 0x000fe400030f0eff */
[C---:B------:R-:W-:Y:S02]  /*29100*/  LEA R4, P6, R3.reuse, R0, 0x1 ;  /* 0x0000000003047211 */ /* 0x040fe400078c08ff */
[C---:B------:R-:W-:Y:S01]  /*29110*/  IADD3 R12, R3.reuse, c[0x0][0x198], RZ ;  /* 0x00006600030c7a10 */ /* 0x040fe20007ffe0ff */
[----:B------:R0:W-:Y:S01]  /*29120*/  @P1 STG.E.U16 [R8.64], R13 ;  /* 0x0000000d08001986 */ /* 0x0001e2000c101506 */
[----:B------:R-:W-:-:S02]  /*29130*/  LEA.HI.X.SX32 R5, R3, R2, 0x1, P6 ;  /* 0x0000000203057211 */ /* 0x000fc400030f0eff */
[C---:B------:R-:W-:Y:S02]  /*29140*/  IADD3 R3, R12.reuse, c[0x0][0x198], RZ ;  /* 0x000066000c037a10 */ /* 0x040fe40007ffe0ff */
[----:B0-----:R-:W-:-:S04]  /*29150*/  LEA R8, P6, R12, R0, 0x1 ;  /* 0x000000000c087211 */ /* 0x001fc800078c08ff */
[----:B------:R-:W-:Y:S02]  /*29160*/  LEA.HI.X.SX32 R9, R12, R2, 0x1, P6 ;  /* 0x000000020c097211 */ /* 0x000fe400030f0eff */
[----:B---3--:R-:W-:Y:S02]  /*29170*/  ISETP.LT.AND P2, PT, R16, c[0x0][0x17c], !P0 ;  /* 0x00005f0010007a0c */ /* 0x008fe40004741270 */
[----:B------:R-:W3:Y:S01]  /*29180*/  LDL.LU R16, [R1+0xa0c] ;  /* 0x000a0c0001107983 */ /* 0x000ee20000300800 */
[----:B----4-:R-:W-:-:S03]  /*29190*/  ISETP.LT.AND P1, PT, R24, c[0x0][0x17c], !P0 ;  /* 0x00005f0018007a0c */ /* 0x010fc60004721270 */
[----:B------:R-:W4:Y:S04]  /*291a0*/  LDL.LU R24, [R1+0xa18] ;  /* 0x000a180001187983 */ /* 0x000f280000300800 */
[----:B------:R-:W4:Y:S04]  /*291b0*/  LDL.LU R13, [R1+0xa14] ;  /* 0x000a1400010d7983 */ /* 0x000f280000300800 */
[----:B--2---:R0:W-:Y:S01]  /*291c0*/  @P4 STG.E.U16 [R4.64], R26 ;  /* 0x0000001a04004986 */ /* 0x0041e2000c101506 */
[----:B------:R-:W-:-:S03]  /*291d0*/  ISETP.LT.AND P4, PT, R21, c[0x0][0x17c], !P0 ;  /* 0x00005f0015007a0c */ /* 0x000fc60004781270 */
[----:B------:R-:W2:Y:S01]  /*291e0*/  LDL.LU R21, [R1+0xa20] ;  /* 0x000a200001157983 */ /* 0x000ea20000300800 */
[----:B0-----:R-:W-:Y:S02]  /*291f0*/  PRMT R26, R26, 0x7632, R26 ;  /* 0x000076321a1a7816 */ /* 0x001fe4000000001a */
[----:B------:R-:W-:-:S03]  /*29200*/  LEA R4, P6, R3, R0, 0x1 ;  /* 0x0000000003047211 */ /* 0x000fc600078c08ff */
[----:B------:R0:W-:Y:S01]  /*29210*/  @P3 STG.E.U16 [R8.64], R26 ;  /* 0x0000001a08003986 */ /* 0x0001e2000c101506 */
[----:B-----5:R-:W-:Y:S02]  /*29220*/  ISETP.LT.AND P3, PT, R20, c[0x0][0x17c], !P0 ;  /* 0x00005f0014007a0c */ /* 0x020fe40004761270 */
[----:B------:R-:W-:Y:S01]  /*29230*/  LEA.HI.X.SX32 R5, R3, R2, 0x1, P6 ;  /* 0x0000000203057211 */ /* 0x000fe200030f0eff */
[----:B------:R-:W5:Y:S04]  /*29240*/  LDL.LU R20, [R1+0xa1c] ;  /* 0x000a1c0001147983 */ /* 0x000f680000300800 */
[----:B------:R1:W-:Y:S01]  /*29250*/  @P5 STG.E.U16 [R4.64], R6 ;  /* 0x0000000604005986 */ /* 0x0003e2000c101506 */
[----:B------:R-:W-:-:S03]  /*29260*/  ISETP.LT.AND P5, PT, R17, c[0x0][0x17c], !P0 ;  /* 0x00005f0011007a0c */ /* 0x000fc600047a1270 */
[----:B------:R-:W2:Y:S01]  /*29270*/  LDL.LU R17, [R1+0xa28] ;  /* 0x000a280001117983 */ /* 0x000ea20000300800 */
[----:B------:R-:W-:-:S04]  /*29280*/  IADD3 R12, R3, c[0x0][0x198], RZ ;  /* 0x00006600030c7a10 */ /* 0x000fc80007ffe0ff */
[C---:B0-----:R-:W-:Y:S02]  /*29290*/  LEA R8, P6, R12.reuse, R0, 0x1 ;  /* 0x000000000c087211 */ /* 0x041fe400078c08ff */
[C---:B------:R-:W-:Y:S02]  /*292a0*/  IADD3 R3, R12.reuse, c[0x0][0x198], RZ ;  /* 0x000066000c037a10 */ /* 0x040fe40007ffe0ff */
[----:B------:R-:W-:Y:S02]  /*292b0*/  LEA.HI.X.SX32 R9, R12, R2, 0x1, P6 ;  /* 0x000000020c097211 */ /* 0x000fe400030f0eff */
[----:B------:R-:W-:Y:S02]  /*292c0*/  PRMT R12, R6, 0x7632, R12 ;  /* 0x00007632060c7816 */ /* 0x000fe4000000000c */
[C---:B-1----:R-:W-:Y:S02]  /*292d0*/  LEA R4, P6, R3.reuse, R0, 0x1 ;  /* 0x0000000003047211 */ /* 0x042fe400078c08ff */
        /* <DEDUP_REMOVED lines=14> */
[----:B0-----:R-:W-:-:S04]  /*293c0*/  LEA R8, P6, R6, R0, 0x1 ;  /* 0x0000000006087211 */ /* 0x001fc800078c08ff */
[----:B------:R-:W-:Y:S02]  /*293d0*/  LEA.HI.X.SX32 R9, R6, R2, 0x1, P6 ;  /* 0x0000000206097211 */ /* 0x000fe400030f0eff */
[----:B-1----:R-:W-:Y:S02]  /*293e0*/  PRMT R18, R18, 0x7632, R18 ;  /* 0x0000763212127816 */ /* 0x002fe40000000012 */
[----:B------:R-:W-:-:S03]  /*293f0*/  LEA R4, P6, R3, R0, 0x1 ;  /* 0x0000000003047211 */ /* 0x000fc600078c08ff */
[----:B------:R0:W-:Y:S01]  /*29400*/  @P5 STG.E.U16 [R8.64], R18 ;  /* 0x0000001208005986 */ /* 0x0001e2000c101506 */
[----:B------:R-:W-:Y:S02]  /*29410*/  LEA.HI.X.SX32 R5, R3, R2, 0x1, P6 ;  /* 0x0000000203057211 */ /* 0x000fe400030f0eff */
[----:B---3--:R-:W-:Y:S02]  /*29420*/  ISETP.LT.AND P2, PT, R16, c[0x0][0x17c], !P0 ;  /* 0x00005f0010007a0c */ /* 0x008fe40004741270 */
[----:B------:R-:W3:Y:S04]  /*29430*/  LDL.LU R16, [R1+0xa24] ;  /* 0x000a240001107983 */ /* 0x000ee80000300800 */
[----:B------:R-:W3:Y:S01]  /*29440*/  LDL.LU R14, [R1+0xa30] ;  /* 0x000a3000010e7983 */ /* 0x000ee20000300800 */
[----:B----4-:R-:W-:-:S03]  /*29450*/  ISETP.LT.AND P4, PT, R13, c[0x0][0x17c], !P0 ;  /* 0x00005f000d007a0c */ /* 0x010fc60004781270 */
[----:B------:R-:W4:Y:S04]  /*29460*/  LDL.LU R13, [R1+0xa2c] ;  /* 0x000a2c00010d7983 */ /* 0x000f280000300800 */
[----:B------:R1:W-:Y:S01]  /*29470*/  @P2 STG.E.U16 [R4.64], R22 ;  /* 0x0000001604002986 */ /* 0x0003e2000c101506 */
[----:B-----5:R-:W-:-:S03]  /*29480*/  ISETP.LT.AND P5, PT, R20, c[0x0][0x17c], !P0 ;  /* 0x00005f0014007a0c */ /* 0x020fc600047a1270 */
[----:B------:R-:W5:Y:S04]  /*29490*/  LDL.LU R20, [R1+0xa38] ;  /* 0x000a380001147983 */ /* 0x000f680000300800 */
[----:B0-----:R-:W5:Y:S01]  /*294a0*/  LDL.LU R18, [R1+0xa34] ;  /* 0x000a340001127983 */ /* 0x001f620000300800 */
[----:B--2---:R-:W-:-:S03]  /*294b0*/  ISETP.LT.AND P2, PT, R17, c[0x0][0x17c], !P0 ;  /* 0x00005f0011007a0c */ /* 0x004fc60004741270 */
[----:B------:R-:W2:Y:S01]  /*294c0*/  LDL.LU R17, [R1+0xa3c] ;  /* 0x000a3c0001117983 */ /* 0x000ea20000300800 */
[----:B------:R-:W-:Y:S02]  /*294d0*/  IADD3 R6, R3, c[0x0][0x198], RZ ;  /* 0x0000660003067a10 */ /* 0x000fe40007ffe0ff */
[----:B------:R-:W-:Y:S02]  /*294e0*/  ISETP.LT.AND P1, PT, R24, c[0x0][0x17c], !P0 ;  /* 0x00005f0018007a0c */ /* 0x000fe40004721270 */
[C---:B------:R-:W-:Y:S02]  /*294f0*/  LEA R8, P6, R6.reuse, R0, 0x1 ;  /* 0x0000000006087211 */ /* 0x040fe400078c08ff */
[C---:B------:R-:W-:Y:S02]  /*29500*/  IADD3 R3, R6.reuse, c[0x0][0x198], RZ ;  /* 0x0000660006037a10 */ /* 0x040fe40007ffe0ff */
[----:B------:R-:W-:Y:S02]  /*29510*/  LEA.HI.X.SX32 R9, R6, R2, 0x1, P6 ;  /* 0x0000000206097211 */ /* 0x000fe400030f0eff */
[----:B-1----:R-:W-:-:S02]  /*29520*/  PRMT R22, R22, 0x7632, R22 ;  /* 0x0000763216167816 */ /* 0x002fc40000000016 */
[----:B------:R-:W-:Y:S02]  /*29530*/  LEA R4, P6, R3, R0, 0x1 ;  /* 0x0000000003047211 */ /* 0x000fe400078c08ff */
[----:B------:R-:W-:Y:S02]  /*29540*/  ISETP.LT.AND P3, PT, R21, c[0x0][0x17c], !P0 ;  /* 0x00005f0015007a0c */ /* 0x000fe40004761270 */
        /* <DEDUP_REMOVED lines=14> */
[C---:B0-----:R-:W-:Y:S02]  /*29630*/  LEA R8, P6, R6.reuse, R0, 0x1 ;  /* 0x0000000006087211 */ /* 0x041fe400078c08ff */
[----:B------:R-:W-:Y:S02]  /*29640*/  PRMT R10, R27, 0x7632, R10 ;  /* 0x000076321b0a7816 */ /* 0x000fe4000000000a */
[----:B------:R-:W-:Y:S02]  /*29650*/  LEA.HI.X.SX32 R9, R6, R2, 0x1, P6 ;  /* 0x0000000206097211 */ /* 0x000fe400030f0eff */
[----:B-1----:R-:W-:-:S04]  /*29660*/  LEA R4, P6, R3, R0, 0x1 ;  /* 0x0000000003047211 */ /* 0x002fc800078c08ff */
[----:B------:R-:W-:Y:S01]  /*29670*/  LEA.HI.X.SX32 R5, R3, R2, 0x1, P6 ;  /* 0x0000000203057211 */ /* 0x000fe200030f0eff */
[----:B------:R-:W-:Y:S01]  /*29680*/  @P2 STG.E.U16 [R8.64], R10 ;  /* 0x0000000a08002986 */ /* 0x000fe2000c101506 */
[----:B---3--:R-:W-:-:S03]  /*29690*/  ISETP.LT.AND P1, PT, R16, c[0x0][0x17c], !P0 ;  /* 0x00005f0010007a0c */ /* 0x008fc60004721270 */
[----:B------:R-:W3:Y:S01]  /*296a0*/  LDL.LU R16, [R1+0xa40] ;  /* 0x000a400001107983 */ /* 0x000ee20000300800 */
[----:B------:R-:W-:-:S03]  /*296b0*/  ISETP.LT.AND P4, PT, R14, c[0x0][0x17c], !P0 ;  /* 0x00005f000e007a0c */ /* 0x000fc60004781270 */
[----:B------:R-:W3:Y:S04]  /*296c0*/  LDL.LU R14, [R1+0xa44] ;  /* 0x000a4400010e7983 */ /* 0x000ee80000300800 */
[----:B------:R-:W3:Y:S01]  /*296d0*/  LDL.LU R27, [R1+0xb98] ;  /* 0x000b9800011b7983 */ /* 0x000ee20000300800 */
[----:B----4-:R-:W-:-:S03]  /*296e0*/  ISETP.LT.AND P3, PT, R13, c[0x0][0x17c], !P0 ;  /* 0x00005f000d007a0c */ /* 0x010fc60004761270 */
[----:B------:R-:W4:Y:S04]  /*296f0*/  LDL.LU R13, [R1+0xa48] ;  /* 0x000a4800010d7983 */ /* 0x000f280000300800 */
[----:B------:R0:W-:Y:S02]  /*29700*/  @P1 STG.E.U16 [R4.64], R7 ;  /* 0x0000000704001986 */ /* 0x0001e4000c101506 */
[----:B0-----:R-:W-:Y:S02]  /*29710*/  PRMT R5, R7, 0x7632, R5 ;  /* 0x0000763207057816 */ /* 0x001fe40000000005 */
[----:B-----5:R-:W-:Y:S02]  /*29720*/  ISETP.LT.AND P5, PT, R20, c[0x0][0x17c], !P0 ;  /* 0x00005f0014007a0c */ /* 0x020fe400047a1270 */
[----:B------:R-:W5:Y:S04]  /*29730*/  LDL.LU R20, [R1+0xa4c] ;  /* 0x000a4c0001147983 */ /* 0x000f680000300800 */
[----:B------:R-:W4:Y:S01]  /*29740*/  LDL.LU R7, [R1+0xb94] ;  /* 0x000b940001077983 */ /* 0x000f220000300800 */
[----:B--2---:R-:W-:-:S03]  /*29750*/  ISETP.LT.AND P1, PT, R17, c[0x0][0x17c], !P0 ;  /* 0x00005f0011007a0c */ /* 0x004fc60004721270 */
[----:B------:R-:W2:Y:S01]  /*29760*/  LDL.LU R17, [R1+0xa50] ;  /* 0x000a500001117983 */ /* 0x000ea20000300800 */
[----:B------:R-:W-:-:S04]  /*29770*/  IADD3 R6, R3, c[0x0][0x198], RZ ;  /* 0x0000660003067a10 */ /* 0x000fc80007ffe0ff */
[C---:B------:R-:W-:Y:S02]  /*29780*/  LEA R8, P6, R6.reuse, R0, 0x1 ;  /* 0x0000000006087211 */ /* 0x040fe400078c08ff */
[C---:B------:R-:W-:Y:S02]  /*29790*/  IADD3 R3, R6.reuse, c[0x0][0x198], RZ ;  /* 0x0000660006037a10 */ /* 0x040fe40007ffe0ff */
[----:B------:R-:W-:Y:S02]  /*297a0*/  LEA.HI.X.SX32 R9, R6, R2, 0x1, P6 ;  /* 0x0000000206097211 */ /* 0x000fe400030f0eff */
[C---:B------:R-:W-:Y:S02]  /*297b0*/  LEA R4, P6, R3.reuse, R0, 0x1 ;  /* 0x0000000003047211 */ /* 0x040fe400078c08ff */
[----:B------:R-:W-:Y:S01]  /*297c0*/  IADD3 R6, R3, c[0x0][0x198], RZ ;  /* 0x0000660003067a10 */ /* 0x000fe20007ffe0ff */
[----:B------:R0:W-:Y:S03]  /*297d0*/  @P4 STG.E.U16 [R8.64], R5 ;  /* 0x0000000508004986 */ /* 0x0001e6000c101506 */
[----:B------:R-:W-:-:S02]  /*297e0*/  IADD3 R10, R6, c[0x0][0x198], RZ ;  /* 0x00006600060a7a10 */ /* 0x000fc40007ffe0ff */
[----:B------:R-:W-:Y:S02]  /*297f0*/  ISETP.LT.AND P2, PT, R18, c[0x0][0x17c], !P0 ;  /* 0x00005f0012007a0c */ /* 0x000fe40004741270 */
[----:B0-----:R-:W-:Y:S02]  /*29800*/  LEA.HI.X.SX32 R5, R3, R2, 0x1, P6 ;  /* 0x0000000203057211 */ /* 0x001fe400030f0eff */
[----:B------:R-:W-:-:S04]  /*29810*/  LEA R8, P6, R6, R0, 0x1 ;  /* 0x0000000006087211 */ /* 0x000fc800078c08ff */
[----:B------:R-:W-:Y:S02]  /*29820*/  LEA.HI.X.SX32 R9, R6, R2, 0x1, P6 ;  /* 0x0000000206097211 */ /* 0x000fe400030f0eff */
[C---:B------:R-:W-:Y:S02]  /*29830*/  IADD3 R6, R10.reuse, c[0x0][0x198], RZ ;  /* 0x000066000a067a10 */ /* 0x040fe40007ffe0ff */
[----:B---3--:R-:W-:Y:S01]  /*29840*/  PRMT R3, R27, 0x7632, R3 ;  /* 0x000076321b037816 */ /* 0x008fe20000000003 */
[----:B------:R0:W-:Y:S04]  /*29850*/  @P3 STG.E.U16 [R4.64], R27 ;  /* 0x0000001b04003986 */ /* 0x0001e8000c101506 */
[----:B------:R1:W-:Y:S01]  /*29860*/  @P5 STG.E.U16 [R8.64], R3 ;  /* 0x0000000308005986 */ /* 0x0003e2000c101506 */
[----:B0-----:R-:W-:-:S04]  /*29870*/  LEA R4, P6, R10, R0, 0x1 ;  /* 0x000000000a047211 */ /* 0x001fc800078c08ff */
[----:B------:R-:W-:Y:S02]  /*29880*/  LEA.HI.X.SX32 R5, R10, R2, 0x1, P6 ;  /* 0x000000020a057211 */ /* 0x000fe400030f0eff */
[----:B-1----:R-:W-:Y:S02]  /*29890*/  LEA R8, P6, R6, R0, 0x1 ;  /* 0x0000000006087211 */ /* 0x002fe400078c08ff */
[----:B------:R-:W-:Y:S02]  /*298a0*/  ISETP.LT.AND P4, PT, R16, c[0x0][0x17c], !P0 ;  /* 0x00005f0010007a0c */ /* 0x000fe40004781270 */
[----:B------:R-:W-:Y:S01]  /*298b0*/  LEA.HI.X.SX32 R9, R6, R2, 0x1, P6 ;  /* 0x0000000206097211 */ /* 0x000fe200030f0eff */
[----:B------:R-:W3:Y:S01]  /*298c0*/  LDL.LU R16, [R1+0xa58] ;  /* 0x000a580001107983 */ /* 0x000ee20000300800 */
[----:B------:R-:W-:Y:S02]  /*298d0*/  ISETP.LT.AND P3, PT, R14, c[0x0][0x17c], !P0 ;  /* 0x00005f000e007a0c */ /* 0x000fe40004761270 */
[----:B----4-:R-:W-:Y:S01]  /*298e0*/  PRMT R3, R7, 0x7632, R3 ;  /* 0x0000763207037816 */ /* 0x010fe20000000003 */
[----:B------:R-:W4:Y:S01]  /*298f0*/  LDL.LU R18, [R1+0xa5c] ;  /* 0x000a5c0001127983 */ /* 0x000f220000300800 */
[----:B------:R-:W-:-:S03]  /*29900*/  ISETP.LT.AND P5, PT, R13, c[0x0][0x17c], !P0 ;  /* 0x00005f000d007a0c */ /* 0x000fc600047a1270 */
[----:B------:R0:W-:Y:S04]  /*29910*/  @P2 STG.E.U16 [R4.64], R7 ;  /* 0x0000000704002986 */ /* 0x0001e8000c101506 */
[----:B------:R-:W4:Y:S04]  /*29920*/  LDL.LU R14, [R1+0xa64] ;  /* 0x000a6400010e7983 */ /* 0x000f280000300800 */
[----:B------:R1:W-:Y:S01]  /*29930*/  @P1 STG.E.U16 [R8.64], R3 ;  /* 0x0000000308001986 */ /* 0x0003e2000c101506 */
[----:B--2---:R-:W-:-:S03]  /*29940*/  ISETP.LT.AND P1, PT, R17, c[0x0][0x17c], !P0 ;  /* 0x00005f0011007a0c */ /* 0x004fc60004721270 */
[----:B------:R-:W2:Y:S04]  /*29950*/  LDL.LU R13, [R1+0xa68] ;  /* 0x000a6800010d7983 */ /* 0x000ea80000300800 */
[----:B------:R-:W2:Y:S01]  /*29960*/  LDL.LU R17, [R1+0xa60] ;  /* 0x000a600001117983 */ /* 0x000ea20000300800 */
[----:B------:R-:W-:-:S04]  /*29970*/  IADD3 R10, R6, c[0x0][0x198], RZ ;  /* 0x00006600060a7a10 */ /* 0x000fc80007ffe0ff */
[C---:B0-----:R-:W-:Y:S01]  /*29980*/  LEA R4, P6, R10.reuse, R0, 0x1 ;  /* 0x000000000a047211 */ /* 0x041fe200078c08ff */
[----:B------:R-:W0:Y:S01]  /*29990*/  S2R R29, SR_TID.X ;  /* 0x00000000001d7919 */ /* 0x000e220000002100 */
[C---:B------:R-:W-:Y:S02]  /*299a0*/  IADD3 R7, R10.reuse, c[0x0][0x198], RZ ;  /* 0x000066000a077a10 */ /* 0x040fe40007ffe0ff */
[----:B------:R-:W-:Y:S02]  /*299b0*/  LEA.HI.X.SX32 R5, R10, R2, 0x1, P6 ;  /* 0x000000020a057211 */ /* 0x000fe400030f0eff */
[C---:B------:R-:W-:Y:S02]  /*299c0*/  LEA R6, P6, R7.reuse, R0, 0x1 ;  /* 0x0000000007067211 */ /* 0x040fe400078c08ff */
[----:B-1----:R-:W-:Y:S01]  /*299d0*/  IADD3 R8, R7, c[0x0][0x198], RZ ;  /* 0x0000660007087a10 */ /* 0x002fe20007ffe0ff */
[----:B------:R1:W-:Y:S01]  /*299e0*/  @P4 STG.E.U16 [R4.64], R15 ;  /* 0x0000000f04004986 */ /* 0x0003e2000c101506 */
[----:B------:R-:W-:-:S02]  /*299f0*/  PRMT R3, R15, 0x7632, R3 ;  /* 0x000076320f037816 */ /* 0x000fc40000000003 */
[----:B------:R-:W-:Y:S02]  /*29a00*/  LEA.HI.X.SX32 R7, R7, R2, 0x1, P6 ;  /* 0x0000000207077211 */ /* 0x000fe400030f0eff */
[----:B------:R-:W-:Y:S02]  /*29a10*/  IADD3 R9, R8, c[0x0][0x198], RZ ;  /* 0x0000660008097a10 */ /* 0x000fe40007ffe0ff */
[----:B-----5:R-:W-:Y:S01]  /*29a20*/  ISETP.LT.AND P2, PT, R20, c[0x0][0x17c], !P0 ;  /* 0x00005f0014007a0c */ /* 0x020fe20004741270 */
[----:B------:R5:W-:Y:S01]  /*29a30*/  @P3 STG.E.U16 [R6.64], R3 ;  /* 0x0000000306003986 */ /* 0x000be2000c101506 */
[----:B-1----:R-:W-:-:S04]  /*29a40*/  LEA R4, P6, R8, R0, 0x1 ;  /* 0x0000000008047211 */ /* 0x002fc800078c08ff */
[----:B------:R-:W-:Y:S02]  /*29a50*/  LEA.HI.X.SX32 R5, R8, R2, 0x1, P6 ;  /* 0x0000000208057211 */ /* 0x000fe400030f0eff */
[C---:B------:R-:W-:Y:S02]  /*29a60*/  IADD3 R8, R9.reuse, c[0x0][0x198], RZ ;  /* 0x0000660009087a10 */ /* 0x040fe40007ffe0ff */
[C---:B-----5:R-:W-:Y:S01]  /*29a70*/  LEA R6, P6, R9.reuse, R0, 0x1 ;  /* 0x0000000009067211 */ /* 0x060fe200078c08ff */
[----:B------:R1:W-:Y:S03]  /*29a80*/  @P5 STG.E.U16 [R4.64], R19 ;  /* 0x0000001304005986 */ /* 0x0003e6000c101506 */
[----:B------:R-:W-:Y:S02]  /*29a90*/  LEA.HI.X.SX32 R7, R9, R2, 0x1, P6 ;  /* 0x0000000209077211 */ /* 0x000fe400030f0eff */
[----:B------:R-:W-:Y:S01]  /*29aa0*/  PRMT R3, R19, 0x7632, R3 ;  /* 0x0000763213037816 */ /* 0x000fe20000000003 */
[----:B0-----:R-:W-:Y:S01]  /*29ab0*/  IMAD.SHL.U32 R21, R29, 0x400, RZ ;  /* 0x000004001d157824 */ /* 0x001fe200078e00ff */
[----:B-1----:R-:W-:-:S04]  /*29ac0*/  LEA R4, P6, R8, R0, 0x1 ;  /* 0x0000000008047211 */ /* 0x002fc800078c08ff */
[----:B------:R-:W-:Y:S01]  /*29ad0*/  LEA.HI.X.SX32 R5, R8, R2, 0x1, P6 ;  /* 0x0000000208057211 */ /* 0x000fe200030f0eff */
[----:B------:R-:W-:Y:S01]  /*29ae0*/  @P2 STG.E.U16 [R6.64], R3 ;  /* 0x0000000306002986 */ /* 0x000fe2000c101506 */
[----:B------:R-:W-:-:S03]  /*29af0*/  LOP3.LUT R21, R21, 0x1800, RZ, 0xc0, !PT ;  /* 0x0000180015157812 */ /* 0x000fc600078ec0ff */
[----:B------:R-:W-:Y:S01]  /*29b00*/  @P1 STG.E.U16 [R4.64], R23 ;  /* 0x0000001704001986 */ /* 0x000fe2000c101506 */
[----:B---3--:R-:W-:-:S03]  /*29b10*/  ISETP.LT.AND P4, PT, R16, c[0x0][0x17c], !P0 ;  /* 0x00005f0010007a0c */ /* 0x008fc60004781270 */
[----:B------:R-:W3:Y:S01]  /*29b20*/  LDL.LU R16, [R1+0xa54] ;  /* 0x000a540001107983 */ /* 0x000ee20000300800 */
[----:B--2---:R-:W-:Y:S02]  /*29b30*/  ISETP.LT.AND P1, PT, R17, c[0x0][0x17c], !P0 ;  /* 0x00005f0011007a0c */ /* 0x004fe40004721270 */
[----:B------:R-:W-:-:S05]  /*29b40*/  LOP3.LUT R17, R29, 0x3f, RZ, 0xc0, !PT ;  /* 0x0000003f1d117812 */ /* 0x000fca00078ec0ff */
[----:B------:R-:W-:-:S05]  /*29b50*/  IMAD R21, R17, 0x10, R21 ;  /* 0x0000001011157824 */ /* 0x000fca00078e0215 */
[----:B------:R-:W0:Y:S01]  /*29b60*/  LDS.128 R24, [R21] ;  /* 0x0000000015187984 */ /* 0x000e220000000c00 */
[----:B----4-:R-:W-:Y:S02]  /*29b70*/  ISETP.LT.AND P5, PT, R14, c[0x0][0x17c], !P0 ;  /* 0x00005f000e007a0c */ /* 0x010fe400047a1270 */
[----:B------:R-:W-:Y:S01]  /*29b80*/  ISETP.LT.AND P2, PT, R13, c[0x0][0x17c], !P0 ;  /* 0x00005f000d007a0c */ /* 0x000fe20004741270 */
[----:B------:R-:W2:Y:S01]  /*29b90*/  LDL.LU R14, [R1+0xa6c] ;  /* 0x000a6c00010e7983 */ /* 0x000ea20000300800 */
[----:B------:R-:W-:-:S03]  /*29ba0*/  ISETP.LT.AND P3, PT, R18, c[0x0][0x17c], !P0 ;  /* 0x00005f0012007a0c */ /* 0x000fc60004761270 */
[----:B------:R-:W4:Y:S04]  /*29bb0*/  LDL.LU R13, [R1+0xa70] ;  /* 0x000a7000010d7983 */ /* 0x000f280000300800 */
[----:B------:R-:W5:Y:S04]  /*29bc0*/  LDL.LU R28, [R1+0x1c] ;  /* 0x00001c00011c7983 */ /* 0x000f680000300800 */
[----:B0-----:R-:W-:Y:S04]  /*29bd0*/  STL [R1+0x24], R25 ;  /* 0x0000241901007387 */ /* 0x001fe80000100800 */
[----:B------:R-:W-:Y:S04]  /*29be0*/  STL.64 [R1+0x28], R26 ;  /* 0x0000281a01007387 */ /* 0x000fe80000100a00 */
[----:B------:R-:W5:Y:S01]  /*29bf0*/  LDL.LU R18, [R1+0xa78] ;  /* 0x000a780001127983 */ /* 0x000f620000300800 */
[----:B------:R-:W-:-:S04]  /*29c00*/  IADD3 R9, R8, c[0x0][0x198], RZ ;  /* 0x0000660008097a10 */ /* 0x000fc80007ffe0ff */
[C---:B------:R-:W-:Y:S02]  /*29c10*/  LEA R6, P6, R9.reuse, R0, 0x1 ;  /* 0x0000000009067211 */ /* 0x040fe400078c08ff */
[----:B------:R-:W-:Y:S01]  /*29c20*/  IADD3 R10, R9, c[0x0][0x198], RZ ;  /* 0x00006600090a7a10 */ /* 0x000fe20007ffe0ff */
[----:B------:R-:W-:Y:S01]  /*29c30*/  IMAD.SHL.U32 R20, R29, 0x400, RZ ;  /* 0x000004001d147824 */ /* 0x000fe200078e00ff */
[----:B------:R-:W-:Y:S02]  /*29c40*/  LEA.HI.X.SX32 R7, R9, R2, 0x1, P6 ;  /* 0x0000000209077211 */ /* 0x000fe400030f0eff */
[C---:B------:R-:W-:Y:S02]  /*29c50*/  LEA R4, P6, R10.reuse, R0, 0x1 ;  /* 0x000000000a047211 */ /* 0x040fe400078c08ff */
[C---:B------:R-:W-:Y:S02]  /*29c60*/  IADD3 R3, R10.reuse, c[0x0][0x198], RZ ;  /* 0x000066000a037a10 */ /* 0x040fe40007ffe0ff */
[----:B------:R-:W-:-:S02]  /*29c70*/  LEA.HI.X.SX32 R5, R10, R2, 0x1, P6 ;  /* 0x000000020a057211 */ /* 0x000fc400030f0eff */
[----:B------:R-:W-:Y:S01]  /*29c80*/  LOP3.LUT R20, R20, 0x1800, RZ, 0xc0, !PT ;  /* 0x0000180014147812 */ /* 0x000fe200078ec0ff */
[----:B------:R-:W5:Y:S01]  /*29c90*/  LDL.LU R10, [R1+0xa74] ;  /* 0x000a7400010a7983 */ /* 0x000f620000300800 */
[----:B------:R-:W-:-:S03]  /*29ca0*/  PRMT R8, R23, 0x7632, R8 ;  /* 0x0000763217087816 */ /* 0x000fc60000000008 */
[----:B------:R-:W-:Y:S01]  /*29cb0*/  IMAD R20, R17, 0x10, R20 ;  /* 0x0000001011147824 */ /* 0x000fe200078e0214 */
[----:B------:R-:W5:Y:S04]  /*29cc0*/  LDL.LU R22, [R1+0x9c] ;  /* 0x00009c0001167983 */ /* 0x000f680000300800 */
[----:B------:R-:W-:Y:S01]  /*29cd0*/  LOP3.LUT R20, R20, 0x20, RZ, 0x3c, !PT ;  /* 0x0000002014147812 */ /* 0x000fe200078e3cff */
[----:B------:R0:W-:Y:S01]  /*29ce0*/  @P4 STG.E.U16 [R6.64], R8 ;  /* 0x0000000806004986 */ /* 0x0001e2000c101506 */
[----:B------:R-:W-:-:S03]  /*29cf0*/  PRMT R9, R11, 0x7632, R9 ;  /* 0x000076320b097816 */ /* 0x000fc60000000009 */
[----:B------:R1:W-:Y:S01]  /*29d00*/  @P3 STG.E.U16 [R4.64], R11 ;  /* 0x0000000b04003986 */ /* 0x0003e2000c101506 */
[C---:B0-----:R-:W-:Y:S02]  /*29d10*/  LEA R6, P6, R3.reuse, R0, 0x1 ;  /* 0x0000000003067211 */ /* 0x041fe400078c08ff */
[C---:B------:R-:W-:Y:S02]  /*29d20*/  IADD3 R8, R3.reuse, c[0x0][0x198], RZ ;  /* 0x0000660003087a10 */ /* 0x040fe40007ffe0ff */
[----:B------:R-:W-:Y:S02]  /*29d30*/  LEA.HI.X.SX32 R7, R3, R2, 0x1, P6 ;  /* 0x0000000203077211 */ /* 0x000fe400030f0eff */
[----:B-1----:R-:W-:-:S03]  /*29d40*/  LEA R4, P6, R8, R0, 0x1 ;  /* 0x0000000008047211 */ /* 0x002fc600078c08ff */
[----:B------:R-:W-:Y:S01]  /*29d50*/  @P5 STG.E.U16 [R6.64], R9 ;  /* 0x0000000906005986 */ /* 0x000fe2000c101506 */
[----:B------:R-:W-:Y:S02]  /*29d60*/  LEA.HI.X.SX32 R5, R8, R2, 0x1, P6 ;  /* 0x0000000208057211 */ /* 0x000fe400030f0eff */
[----:B---3--:R-:W-:Y:S01]  /*29d70*/  ISETP.LT.AND P4, PT, R16, c[0x0][0x17c], !P0 ;  /* 0x00005f0010007a0c */ /* 0x008fe20004781270 */
[----:B------:R-:W-:Y:S02]  /*29d80*/  IMAD.MOV.U32 R16, RZ, RZ, R24 ;  /* 0x000000ffff107224 */ /* 0x000fe400078e0018 */
[----:B------:R-:W0:Y:S01]  /*29d90*/  LDS.128 R24, [R20] ;  /* 0x0000000014187984 */ /* 0x000e220000000c00 */
[----:B--2---:R-:W-:-:S03]  /*29da0*/  ISETP.LT.AND P3, PT, R14, c[0x0][0x17c], !P0 ;  /* 0x00005f000e007a0c */ /* 0x004fc60004761270 */
[----:B------:R-:W2:Y:S01]  /*29db0*/  LDL.LU R14, [R1+0xa7c] ;  /* 0x000a7c00010e7983 */ /* 0x000ea20000300800 */
[----:B----4-:R-:W-:-:S03]  /*29dc0*/  ISETP.LT.AND P5, PT, R13, c[0x0][0x17c], !P0 ;  /* 0x00005f000d007a0c */ /* 0x010fc600047a1270 */
[----:B------:R-:W3:Y:S04]  /*29dd0*/  LDL.LU R13, [R1+0xa80] ;  /* 0x000a8000010d7983 */ /* 0x000ee80000300800 */
[----:B------:R-:W-:Y:S04]  /*29de0*/  STL [R1+0xb90], R20 ;  /* 0x000b901401007387 */ /* 0x000fe80000100800 */
[----:B0-----:R-:W-:Y:S04]  /*29df0*/  STL [R1+0xb74], R26 ;  /* 0x000b741a01007387 */ /* 0x001fe80000100800 */
[----:B-----5:R0:W-:Y:S04]  /*29e00*/  @P2 STG.E.U16 [R4.64], R28 ;  /* 0x0000001c04002986 */ /* 0x0201e8000c101506 */
[----:B------:R-:W-:Y:S01]  /*29e10*/  STL [R1+0xb70], R27 ;  /* 0x000b701b01007387 */ /* 0x000fe20000100800 */
[----:B------:R-:W-:-:S03]  /*29e20*/  ISETP.LT.AND P2, PT, R18, c[0x0][0x17c], !P0 ;  /* 0x00005f0012007a0c */ /* 0x000fc60004741270 */
[----:B------:R-:W4:Y:S01]  /*29e30*/  LDL.LU R18, [R1+0xa84] ;  /* 0x000a840001127983 */ /* 0x000f220000300800 */
[----:B------:R-:W-:-:S03]  /*29e40*/  IADD3 R3, R8, c[0x0][0x198], RZ ;  /* 0x0000660008037a10 */ /* 0x000fc60007ffe0ff */
[----:B------:R-:W5:Y:S01]  /*29e50*/  LDL.LU R19, [R1+0xa88] ;  /* 0x000a880001137983 */ /* 0x000f620000300800 */
[C---:B------:R-:W-:Y:S02]  /*29e60*/  LEA R6, P6, R3.reuse, R0, 0x1 ;  /* 0x0000000003067211 */ /* 0x040fe400078c08ff */
[----:B------:R-:W-:Y:S02]  /*29e70*/  IADD3 R9, R3, c[0x0][0x198], RZ ;  /* 0x0000660003097a10 */ /* 0x000fe40007ffe0ff */
[----:B------:R-:W-:Y:S01]  /*29e80*/  PRMT R8, R28, 0x7632, R8 ;  /* 0x000076321c087816 */ /* 0x000fe20000000008 */
[----:B0-----:R-:W-:Y:S01]  /*29e90*/  IMAD.SHL.U32 R28, R29, 0x400, RZ ;  /* 0x000004001d1c7824 */ /* 0x001fe200078e00ff */
[----:B------:R-:W-:Y:S01]  /*29ea0*/  LEA.HI.X.SX32 R7, R3, R2, 0x1, P6 ;  /* 0x0000000203077211 */ /* 0x000fe200030f0eff */
[----:B------:R-:W-:Y:S01]  /*29eb0*/  IMAD.SHL.U32 R29, R29, 0x400, RZ ;  /* 0x000004001d1d7824 */ /* 0x000fe200078e00ff */
[C---:B------:R-:W-:Y:S02]  /*29ec0*/  LEA R4, P6, R9.reuse, R0, 0x1 ;  /* 0x0000000009047211 */ /* 0x040fe400078c08ff */
[C---:B------:R-:W-:Y:S01]  /*29ed0*/  IADD3 R3, R9.reuse, c[0x0][0x198], RZ ;  /* 0x0000660009037a10 */ /* 0x040fe20007ffe0ff */
[----:B------:R0:W-:Y:S01]  /*29ee0*/  @P1 STG.E.U16 [R6.64], R8 ;  /* 0x0000000806001986 */ /* 0x0001e2000c101506 */
[----:B------:R-:W-:-:S02]  /*29ef0*/  LEA.HI.X.SX32 R5, R9, R2, 0x1, P6 ;  /* 0x0000000209057211 */ /* 0x000fc400030f0eff */
[----:B------:R-:W-:Y:S02]  /*29f00*/  ISETP.LT.AND P1, PT, R10, c[0x0][0x17c], !P0 ;  /* 0x00005f000a007a0c */ /* 0x000fe40004721270 */
[----:B------:R-:W-:Y:S02]  /*29f10*/  LOP3.LUT R28, R28, 0x1800, RZ, 0xc0, !PT ;  /* 0x000018001c1c7812 */ /* 0x000fe400078ec0ff */
[----:B------:R-:W-:Y:S02]  /*29f20*/  LEA R10, P6, R3, R0, 0x1 ;  /* 0x00000000030a7211 */ /* 0x000fe400078c08ff */
[----:B------:R-:W-:Y:S02]  /*29f30*/  LOP3.LUT R29, R29, 0x1800, RZ, 0xc0, !PT ;  /* 0x000018001d1d7812 */ /* 0x000fe400078ec0ff */
[----:B------:R-:W-:Y:S01]  /*29f40*/  IADD3 R9, R3, c[0x0][0x198], RZ ;  /* 0x0000660003097a10 */ /* 0x000fe20007ffe0ff */
[----:B------:R-:W-:Y:S01]  /*29f50*/  IMAD R28, R17, 0x10, R28 ;  /* 0x00000010111c7824 */ /* 0x000fe200078e021c */
[----:B------:R-:W-:Y:S01]  /*29f60*/  LEA.HI.X.SX32 R11, R3, R2, 0x1, P6 ;  /* 0x00000002030b7211 */ /* 0x000fe200030f0eff */
[----:B------:R-:W-:Y:S01]  /*29f70*/  IMAD R29, R17, 0x10, R29 ;  /* 0x00000010111d7824 */ /* 0x000fe200078e021d */
[----:B0-----:R-:W-:-:S02]  /*29f80*/  LEA R8, P6, R9, R0, 0x1 ;  /* 0x0000000009087211 */ /* 0x001fc400078c08ff */
[----:B------:R-:W-:Y:S02]  /*29f90*/  PRMT R12, R22, 0x7632, R12 ;  /* 0x00007632160c7816 */ /* 0x000fe4000000000c */
[C---:B------:R-:W-:Y:S02]  /*29fa0*/  IADD3 R3, R9.reuse, c[0x0][0x198], RZ ;  /* 0x0000660009037a10 */ /* 0x040fe40007ffe0ff */
[----:B------:R-:W-:Y:S02]  /*29fb0*/  LOP3.LUT R28, R28, 0x40, RZ, 0x3c, !PT ;  /* 0x000000401c1c7812 */ /* 0x000fe400078e3cff */
[----:B------:R-:W-:Y:S02]  /*29fc0*/  LEA.HI.X.SX32 R9, R9, R2, 0x1, P6 ;  /* 0x0000000209097211 */ /* 0x000fe400030f0eff */
[----:B------:R-:W-:Y:S01]  /*29fd0*/  LOP3.LUT R29, R29, 0x60, RZ, 0x3c, !PT ;  /* 0x000000601d1d7812 */ /* 0x000fe200078e3cff */
[----:B------:R-:W-:Y:S04]  /*29fe0*/  @P4 STG.E.U16 [R4.64], R22 ;  /* 0x0000001604004986 */ /* 0x000fe8000c101506 */
[----:B------:R-:W-:Y:S04]  /*29ff0*/  @P3 STG.E.U16 [R10.64], R12 ;  /* 0x0000000c0a003986 */ /* 0x000fe8000c101506 */
[----:B------:R-:W0:Y:S04]  /*2a000*/  LDS.128 R4, [R28] ;  /* 0x000000001c047984 */ /* 0x000e280000000c00 */
[----:B------:R-:W-:Y:S04]  /*2a010*/  @P5 STG.E.U16 [R8.64], R16 ;  /* 0x0000001008005986 */ /* 0x000fe8000c101506 */
[----:B------:R-:W1:Y:S04]  /*2a020*/  LDS.128 R8, [R29] ;  /* 0x000000001d087984 */ /* 0x000e680000000c00 */
[----:B------:R-:W1:Y:S04]  /*2a030*/  LDS.128 R20, [R21+0x400] ;  /* 0x0004000015147984 */ /* 0x000e680000000c00 */
[----:B0-----:R-:W-:Y:S04]  /*2a040*/  STL.64 [R1+0xb78], R6 ;  /* 0x000b780601007387 */ /* 0x001fe80000100a00 */
[----:B-1----:R0:W-:Y:S02]  /*2a050*/  STL.64 [R1+0xb80], R10 ;  /* 0x000b800a01007387 */ /* 0x0021e40000100a00 */
[----:B0-----:R-:W-:Y:S01]  /*2a060*/  IMAD.MOV.U32 R10, RZ, RZ, R20 ;  /* 0x000000ffff0a7224 */ /* 0x001fe200078e0014 */
[----:B----4-:R-:W-:-:S02]  /*2a070*/  ISETP.LT.AND P5, PT, R18, c[0x0][0x17c], !P0 ;  /* 0x00005f0012007a0c */ /* 0x010fc400047a1270 */
[----:B------:R-:W4:Y:S04]  /*2a080*/  LDL.LU R18, [R1+0xa8c] ;  /* 0x000a8c0001127983 */ /* 0x000f280000300800 */
[----:B------:R-:W4:Y:S04]  /*2a090*/  LDL.LU R6, [R1+0xa90] ;  /* 0x000a900001067983 */ /* 0x000f280000300800 */
[----:B------:R-:W-:Y:S04]  /*2a0a0*/  STL [R1+0xc], R23 ;  /* 0x00000c1701007387 */ /* 0x000fe80000100800 */
[----:B------:R-:W5:Y:S04]  /*2a0b0*/  LDL.LU R20, [R1+0xb90] ;  /* 0x000b900001147983 */ /* 0x000f680000300800 */
[----:B------:R-:W5:Y:S01]  /*2a0c0*/  LDL.LU R7, [R1+0xa94] ;  /* 0x000a940001077983 */ /* 0x000f620000300800 */
[----:B--2---:R-:W-:-:S02]  /*2a0d0*/  ISETP.LT.AND P4, PT, R14, c[0x0][0x17c], !P0 ;  /* 0x00005f000e007a0c */ /* 0x004fc40004781270 */
[----:B------:R-:W-:Y:S02]  /*2a0e0*/  LEA R12, P6, R3, R0, 0x1 ;  /* 0x00000000030c7211 */ /* 0x000fe400078c08ff */
[----:B---3--:R-:W-:Y:S02]  /*2a0f0*/  ISETP.LT.AND P3, PT, R13, c[0x0][0x17c], !P0 ;  /* 0x00005f000d007a0c */ /* 0x008fe40004761270 */
[----:B------:R-:W-:Y:S01]  /*2a100*/  PRMT R15, R16, 0x7632, R15 ;  /* 0x00007632100f7816 */ /* 0x000fe2000000000f */
[----:B------:R-:W-:Y:S01]  /*2a110*/  IMAD.MOV.U32 R26, RZ, RZ, R21 ;  /* 0x000000ffff1a7224 */ /* 0x000fe200078e0015 */
[C---:B------:R-:W-:Y:S01]  /*2a120*/  IADD3 R14, R3.reuse, c[0x0][0x198], RZ ;  /* 0x00006600030e7a10 */ /* 0x040fe20007ffe0ff */
[----:B------:R-:W-:Y:S01]  /*2a130*/  IMAD.MOV.U32 R27, RZ, RZ, R22 ;  /* 0x000000ffff1b7224 */ /* 0x000fe200078e0016 */
[----:B------:R-:W-:Y:S01]  /*2a140*/  LEA.HI.X.SX32 R13, R3, R2, 0x1, P6 ;  /* 0x00000002030d7211 */ /* 0x000fe200030f0eff */
[----:B------:R-:W2:Y:S01]  /*2a150*/  LDL.LU R11, [R1+0xa98] ;  /* 0x000a9800010b7983 */ /* 0x000ea20000300800 */
[----:B------:R-:W-:-:S02]  /*2a160*/  LEA R16, P6, R14, R0, 0x1 ;  /* 0x000000000e107211 */ /* 0x000fc400078c08ff */
[C---:B------:R-:W-:Y:S01]  /*2a170*/  IADD3 R3, R14.reuse, c[0x0][0x198], RZ ;  /* 0x000066000e037a10 */ /* 0x040fe20007ffe0ff */
[----:B------:R0:W-:Y:S01]  /*2a180*/  @P2 STG.E.U16 [R12.64], R15 ;  /* 0x0000000f0c002986 */ /* 0x0001e2000c101506 */
[----:B------:R-:W-:Y:S02]  /*2a190*/  LEA.HI.X.SX32 R17, R14, R2, 0x1, P6 ;  /* 0x000000020e117211 */ /* 0x000fe400030f0eff */
[----:B------:R-:W-:-:S03]  /*2a1a0*/  LEA R14, P6, R3, R0, 0x1 ;  /* 0x00000000030e7211 */ /* 0x000fc600078c08ff */
[----:B------:R1:W-:Y:S01]  /*2a1b0*/  @P1 STG.E.U16 [R16.64], R24 ;  /* 0x0000001810001986 */ /* 0x0003e2000c101506 */
[C---:B0-----:R-:W-:Y:S02]  /*2a1c0*/  IADD3 R13, R3.reuse, c[0x0][0x198], RZ ;  /* 0x00006600030d7a10 */ /* 0x041fe40007ffe0ff */
[----:B------:R-:W-:Y:S02]  /*2a1d0*/  LEA.HI.X.SX32 R15, R3, R2, 0x1, P6 ;  /* 0x00000002030f7211 */ /* 0x000fe400030f0eff */
[C---:B------:R-:W-:Y:S02]  /*2a1e0*/  LEA R12, P6, R13.reuse, R0, 0x1 ;  /* 0x000000000d0c7211 */ /* 0x040fe400078c08ff */
[----:B-1----:R-:W-:Y:S02]  /*2a1f0*/  PRMT R24, R24, 0x7632, R24 ;  /* 0x0000763218187816 */ /* 0x002fe40000000018 */
[C---:B------:R-:W-:Y:S02]  /*2a200*/  IADD3 R3, R13.reuse, c[0x0][0x198], RZ ;  /* 0x000066000d037a10 */ /* 0x040fe40007ffe0ff */
[----:B------:R-:W-:Y:S01]  /*2a210*/  LEA.HI.X.SX32 R13, R13, R2, 0x1, P6 ;  /* 0x000000020d0d7211 */ /* 0x000fe200030f0eff */
[----:B------:R-:W-:Y:S04]  /*2a220*/  @P4 STG.E.U16 [R14.64], R24 ;  /* 0x000000180e004986 */ /* 0x000fe8000c101506 */
[----:B------:R-:W-:Y:S04]  /*2a230*/  STL.64 [R1+0xb88], R26 ;  /* 0x000b881a01007387 */ /* 0x000fe80000100a00 */
[----:B------:R-:W-:Y:S01]  /*2a240*/  @P3 STG.E.U16 [R12.64], R4 ;  /* 0x000000040c003986 */ /* 0x000fe2000c101506 */
[----:B----4-:R-:W-:-:S03]  /*2a250*/  ISETP.LT.AND P4, PT, R6, c[0x0][0x17c], !P0 ;  /* 0x00005f0006007a0c */ /* 0x010fc60004781270 */
[----:B------:R-:W3:Y:S01]  /*2a260*/  LDL.LU R6, [R1+0xa9c] ;  /* 0x000a9c0001067983 */ /* 0x000ee20000300800 */
[----:B------:R-:W-:Y:S02]  /*2a270*/  ISETP.LT.AND P1, PT, R18, c[0x0][0x17c], !P0 ;  /* 0x00005f0012007a0c */ /* 0x000fe40004721270 */
[----:B------:R-:W-:Y:S02]  /*2a280*/  LEA R16, P6, R3, R0, 0x1 ;  /* 0x0000000003107211 */ /* 0x000fe400078c08ff */
[----:B-----5:R-:W-:Y:S01]  /*2a290*/  ISETP.LT.AND P2, PT, R19, c[0x0][0x17c], !P0 ;  /* 0x00005f0013007a0c */ /* 0x020fe20004741270 */
[----:B------:R0:W1:Y:S01]  /*2a2a0*/  LDS.128 R12, [R20+0x400] ;  /* 0x00040000140c7984 */ /* 0x0000620000000c00 */
[----:B------:R-:W-:-:S03]  /*2a2b0*/  ISETP.LT.AND P3, PT, R7, c[0x0][0x17c], !P0 ;  /* 0x00005f0007007a0c */ /* 0x000fc60004761270 */
[----:B------:R-:W4:Y:S01]  /*2a2c0*/  LDL.LU R7, [R1+0xaa0] ;  /* 0x000aa00001077983 */ /* 0x000f220000300800 */
[C---:B------:R-:W-:Y:S02]  /*2a2d0*/  IADD3 R18, R3.reuse, c[0x0][0x198], RZ ;  /* 0x0000660003127a10 */ /* 0x040fe40007ffe0ff */
[----:B------:R-:W-:Y:S02]  /*2a2e0*/  LEA.HI.X.SX32 R17, R3, R2, 0x1, P6 ;  /* 0x0000000203117211 */ /* 0x000fe400030f0eff */
[C---:B------:R-:W-:Y:S02]  /*2a2f0*/  LEA R22, P6, R18.reuse, R0, 0x1 ;  /* 0x0000000012167211 */ /* 0x040fe400078c08ff */
[C---:B------:R-:W-:Y:S02]  /*2a300*/  IADD3 R3, R18.reuse, c[0x0][0x198], RZ ;  /* 0x0000660012037a10 */ /* 0x040fe40007ffe0ff */
[----:B------:R-:W-:Y:S02]  /*2a310*/  LEA.HI.X.SX32 R23, R18, R2, 0x1, P6 ;  /* 0x0000000212177211 */ /* 0x000fe400030f0eff */
[----:B0-----:R-:W-:-:S02]  /*2a320*/  LEA R20, P6, R3, R0, 0x1 ;  /* 0x0000000003147211 */ /* 0x001fc400078c08ff */
[----:B------:R-:W-:Y:S02]  /*2a330*/  PRMT R4, R4, 0x7632, R4 ;  /* 0x0000763204047816 */ /* 0x000fe40000000004 */
[----:B------:R-:W-:Y:S02]  /*2a340*/  PRMT R24, R8, 0x7632, R24 ;  /* 0x0000763208187816 */ /* 0x000fe40000000018 */
[C---:B------:R-:W-:Y:S01]  /*2a350*/  LEA.HI.X.SX32 R21, R3.reuse, R2, 0x1, P6 ;  /* 0x0000000203157211 */ /* 0x040fe200030f0eff */
[----:B------:R0:W-:Y:S04]  /*2a360*/  @P5 STG.E.U16 [R16.64], R4 ;  /* 0x0000000410005986 */ /* 0x0001e8000c101506 */
[----:B------:R5:W-:Y:S04]  /*2a370*/  @P2 STG.E.U16 [R22.64], R8 ;  /* 0x0000000816002986 */ /* 0x000be8000c101506 */
[----:B------:R1:W-:Y:S01]  /*2a380*/  @P1 STG.E.U16 [R20.64], R24 ;  /* 0x0000001814001986 */ /* 0x0003e2000c101506 */
[----:B0-----:R-:W-:-:S03]  /*2a390*/  IADD3 R4, R3, c[0x0][0x198], RZ ;  /* 0x0000660003047a10 */ /* 0x001fc60007ffe0ff */
[----:B------:R0:W0:Y:S01]  /*2a3a0*/  LDS.128 R16, [R28+0x400] ;  /* 0x000400001c107984 */ /* 0x0000220000000c00 */
[----:B--2---:R-:W-:Y:S02]  /*2a3b0*/  ISETP.LT.AND P5, PT, R11, c[0x0][0x17c], !P0 ;  /* 0x00005f000b007a0c */ /* 0x004fe400047a1270 */
[----:B-----5:R-:W-:Y:S01]  /*2a3c0*/  PRMT R8, R10, 0x7632, R8 ;  /* 0x000076320a087816 */ /* 0x020fe20000000008 */
[----:B------:R2:W5:Y:S01]  /*2a3d0*/  LDS.128 R20, [R29+0x400] ;  /* 0x000400001d147984 */ /* 0x0005620000000c00 */
[----:B---3--:R-:W-:-:S03]  /*2a3e0*/  ISETP.LT.AND P2, PT, R6, c[0x0][0x17c], !P0 ;  /* 0x00005f0006007a0c */ /* 0x008fc60004741270 */
[----:B------:R-:W3:Y:S04]  /*2a3f0*/  LDL.LU R6, [R1+0xaa8] ;  /* 0x000aa80001067983 */ /* 0x000ee80000300800 */
[----:B-1----:R-:W5:Y:S01]  /*2a400*/  LDL.LU R24, [R1+0xaa4] ;  /* 0x000aa40001187983 */ /* 0x002f620000300800 */
[----:B----4-:R-:W-:-:S03]  /*2a410*/  ISETP.LT.AND P1, PT, R7, c[0x0][0x17c], !P0 ;  /* 0x00005f0007007a0c */ /* 0x010fc60004721270 */
[----:B------:R-:W4:Y:S01]  /*2a420*/  LDL.LU R7, [R1+0xaac] ;  /* 0x000aac0001077983 */ /* 0x000f220000300800 */
[C---:B------:R-:W-:Y:S02]  /*2a430*/  LEA R26, P6, R4.reuse, R0, 0x1 ;  /* 0x00000000041a7211 */ /* 0x040fe400078c08ff */
[C---:B------:R-:W-:Y:S02]  /*2a440*/  IADD3 R3, R4.reuse, c[0x0][0x198], RZ ;  /* 0x0000660004037a10 */ /* 0x040fe40007ffe0ff */
[----:B------:R-:W-:Y:S02]  /*2a450*/  LEA.HI.X.SX32 R27, R4, R2, 0x1, P6 ;  /* 0x00000002041b7211 */ /* 0x000fe400030f0eff */
[C---:B0-----:R-:W-:Y:S02]  /*2a460*/  LEA R28, P6, R3.reuse, R0, 0x1 ;  /* 0x00000000031c7211 */ /* 0x041fe400078c08ff */
[C---:B------:R-:W-:Y:S01]  /*2a470*/  IADD3 R4, R3.reuse, c[0x0][0x198], RZ ;  /* 0x0000660003047a10 */ /* 0x040fe20007ffe0ff */
[----:B------:R0:W-:Y:S01]  /*2a480*/  @P4 STG.E.U16 [R26.64], R10 ;  /* 0x0000000a1a004986 */ /* 0x0001e2000c101506 */
[----:B--2---:R-:W-:-:S02]  /*2a490*/  LEA.HI.X.SX32 R29, R3, R2, 0x1, P6 ;  /* 0x00000002031d7211 */ /* 0x004fc400030f0eff */
[----:B------:R-:W-:-:S03]  /*2a4a0*/  IADD3 R3, R4, c[0x0][0x198], RZ ;  /* 0x0000660004037a10 */ /* 0x000fc60007ffe0ff */
[----:B------:R1:W-:Y:S01]  /*2a4b0*/  @P3 STG.E.U16 [R28.64], R8 ;  /* 0x000000081c003986 */ /* 0x0003e2000c101506 */
[----:B0-----:R-:W-:-:S03]  /*2a4c0*/  LEA R10, P6, R4, R0, 0x1 ;  /* 0x00000000040a7211 */ /* 0x001fc600078c08ff */
[----:B------:R-:W2:Y:S01]  /*2a4d0*/  LDL.LU.64 R26, [R1+0xb88] ;  /* 0x000b8800011a7983 */ /* 0x000ea20000300a00 */
[----:B------:R-:W-:Y:S02]  /*2a4e0*/  LEA.HI.X.SX32 R11, R4, R2, 0x1, P6 ;  /* 0x00000002040b7211 */ /* 0x000fe400030f0eff */
[C---:B-1----:R-:W-:Y:S02]  /*2a4f0*/  LEA R28, P6, R3.reuse, R0, 0x1 ;  /* 0x00000000031c7211 */ /* 0x042fe400078c08ff */
[C---:B------:R-:W-:Y:S01]  /*2a500*/  IADD3 R4, R3.reuse, c[0x0][0x198], RZ ;  /* 0x0000660003047a10 */ /* 0x040fe20007ffe0ff */
[----:B------:R0:W-:Y:S01]  /*2a510*/  @P5 STG.E.U16 [R10.64], R12 ;  /* 0x0000000c0a005986 */ /* 0x0001e2000c101506 */
[----:B------:R-:W-:Y:S02]  /*2a520*/  LEA.HI.X.SX32 R29, R3, R2, 0x1, P6 ;  /* 0x00000002031d7211 */ /* 0x000fe400030f0eff */
[C---:B------:R-:W-:Y:S02]  /*2a530*/  IADD3 R3, R4.reuse, c[0x0][0x198], RZ ;  /* 0x0000660004037a10 */ /* 0x040fe40007ffe0ff */
[----:B0-----:R-:W-:-:S04]  /*2a540*/  LEA R10, P6, R4, R0, 0x1 ;  /* 0x00000000040a7211 */ /* 0x001fc800078c08ff */
[----:B------:R-:W-:Y:S02]  /*2a550*/  LEA.HI.X.SX32 R11, R4, R2, 0x1, P6 ;  /* 0x00000002040b7211 */ /* 0x000fe400030f0eff */
[----:B---3--:R-:W-:Y:S02]  /*2a560*/  ISETP.LT.AND P3, PT, R6, c[0x0][0x17c], !P0 ;  /* 0x00005f0006007a0c */ /* 0x008fe40004761270 */
[----:B------:R-:W3:Y:S01]  /*2a570*/  LDL.LU R6, [R1+0xab4] ;  /* 0x000ab40001067983 */ /* 0x000ee20000300800 */
[----:B-----5:R-:W-:-:S03]  /*2a580*/  ISETP.LT.AND P4, PT, R24, c[0x0][0x17c], !P0 ;  /* 0x00005f0018007a0c */ /* 0x020fc60004781270 */
[----:B------:R-:W5:Y:S01]  /*2a590*/  LDL.LU R24, [R1+0xab8] ;  /* 0x000ab80001187983 */ /* 0x000f620000300800 */
[----:B----4-:R-:W-:-:S03]  /*2a5a0*/  ISETP.LT.AND P5, PT, R7, c[0x0][0x17c], !P0 ;  /* 0x00005f0007007a0c */ /* 0x010fc600047a1270 */
[----:B------:R-:W4:Y:S04]  /*2a5b0*/  LDL.LU R7, [R1+0x24] ;  /* 0x0000240001077983 */ /* 0x000f280000300800 */
[----:B------:R-:W2:Y:S01]  /*2a5c0*/  LDL.LU R4, [R1+0xab0] ;  /* 0x000ab00001047983 */ /* 0x000ea20000300800 */
[----:B------:R-:W-:-:S05]  /*2a5d0*/  PRMT R12, R12, 0x7632, R12 ;  /* 0x000076320c0c7816 */ /* 0x000fca000000000c */
[----:B------:R0:W-:Y:S04]  /*2a5e0*/  @P2 STG.E.U16 [R28.64], R12 ;  /* 0x0000000c1c002986 */ /* 0x0001e8000c101506 */
[----:B------:R1:W-:Y:S01]  /*2a5f0*/  @P1 STG.E.U16 [R10.64], R16 ;  /* 0x000000100a001986 */ /* 0x0003e2000c101506 */
[----:B0-----:R-:W-:-:S04]  /*2a600*/  LEA R28, P6, R3, R0, 0x1 ;  /* 0x00000000031c7211 */ /* 0x001fc800078c08ff */
[----:B------:R-:W-:Y:S02]  /*2a610*/  LEA.HI.X.SX32 R29, R3, R2, 0x1, P6 ;  /* 0x00000002031d7211 */ /* 0x000fe400030f0eff */
[----:B-1----:R-:W-:-:S05]  /*2a620*/  PRMT R16, R16, 0x7632, R16 ;  /* 0x0000763210107816 */ /* 0x002fca0000000010 */
[----:B------:R0:W-:Y:S01]  /*2a630*/  @P4 STG.E.U16 [R28.64], R16 ;  /* 0x000000101c004986 */ /* 0x0001e2000c101506 */
[----:B---3--:R-:W-:-:S03]  /*2a640*/  ISETP.LT.AND P1, PT, R6, c[0x0][0x17c], !P0 ;  /* 0x00005f0006007a0c */ /* 0x008fc60004721270 */
[----:B------:R-:W3:Y:S01]  /*2a650*/  LDL.LU R6, [R1+0xac0] ;  /* 0x000ac00001067983 */ /* 0x000ee20000300800 */
[----:B--2---:R-:W-:Y:S02]  /*2a660*/  ISETP.LT.AND P2, PT, R4, c[0x0][0x17c], !P0 ;  /* 0x00005f0004007a0c */ /* 0x004fe40004741270 */
[----:B------:R-:W-:-:S04]  /*2a670*/  IADD3 R4, R3, c[0x0][0x198], RZ ;  /* 0x0000660003047a10 */ /* 0x000fc80007ffe0ff */
[C---:B------:R-:W-:Y:S02]  /*2a680*/  LEA R10, P6, R4.reuse, R0, 0x1 ;  /* 0x00000000040a7211 */ /* 0x040fe400078c08ff */
[C---:B------:R-:W-:Y:S02]  /*2a690*/  IADD3 R3, R4.reuse, c[0x0][0x198], RZ ;  /* 0x0000660004037a10 */ /* 0x040fe40007ffe0ff */
[----:B------:R-:W-:Y:S02]  /*2a6a0*/  LEA.HI.X.SX32 R11, R4, R2, 0x1, P6 ;  /* 0x00000002040b7211 */ /* 0x000fe400030f0eff */
[C---:B0-----:R-:W-:Y:S02]  /*2a6b0*/  LEA R28, P6, R3.reuse, R0, 0x1 ;  /* 0x00000000031c7211 */ /* 0x041fe400078c08ff */
[----:B-----5:R-:W-:Y:S02]  /*2a6c0*/  ISETP.LT.AND P4, PT, R24, c[0x0][0x17c], !P0 ;  /* 0x00005f0018007a0c */ /* 0x020fe40004781270 */
[C---:B------:R-:W-:Y:S01]  /*2a6d0*/  IADD3 R4, R3.reuse, c[0x0][0x198], RZ ;  /* 0x0000660003047a10 */ /* 0x040fe20007ffe0ff */
[----:B------:R-:W2:Y:S01]  /*2a6e0*/  LDL.LU R24, [R1+0xac8] ;  /* 0x000ac80001187983 */ /* 0x000ea20000300800 */
[----:B------:R-:W-:-:S03]  /*2a6f0*/  LEA.HI.X.SX32 R29, R3, R2, 0x1, P6 ;  /* 0x00000002031d7211 */ /* 0x000fc600030f0eff */
[----:B------:R-:W5:Y:S04]  /*2a700*/  LDL.LU R3, [R1+0xabc] ;  /* 0x000abc0001037983 */ /* 0x000f680000300800 */
[----:B------:R0:W-:Y:S02]  /*2a710*/  @P3 STG.E.U16 [R10.64], R20 ;  /* 0x000000140a003986 */ /* 0x0001e4000c101506 */
[----:B0-----:R-:W-:-:S05]  /*2a720*/  PRMT R20, R20, 0x7632, R20 ;  /* 0x0000763214147816 */ /* 0x001fca0000000014 */
[----:B------:R0:W-:Y:S04]  /*2a730*/  @P5 STG.E.U16 [R28.64], R20 ;  /* 0x000000141c005986 */ /* 0x0001e8000c101506 */
[----:B0-----:R-:W2:Y:S01]  /*2a740*/  LDL.LU R20, [R1+0xac4] ;  /* 0x000ac40001147983 */ /* 0x001ea20000300800 */
[----:B------:R-:W-:-:S04]  /*2a750*/  LEA R10, P6, R4, R0, 0x1 ;  /* 0x00000000040a7211 */ /* 0x000fc800078c08ff */
[----:B------:R-:W-:Y:S02]  /*2a760*/  LEA.HI.X.SX32 R11, R4, R2, 0x1, P6 ;  /* 0x00000002040b7211 */ /* 0x000fe400030f0eff */
[----:B----4-:R-:W-:-:S03]  /*2a770*/  PRMT R8, R7, 0x7632, R8 ;  /* 0x0000763207087816 */ /* 0x010fc60000000008 */
[----:B------:R0:W-:Y:S04]  /*2a780*/  @P2 STG.E.U16 [R10.64], R7 ;  /* 0x000000070a002986 */ /* 0x0001e8000c101506 */
[----:B0-----:R-:W4:Y:S01]  /*2a790*/  LDL.LU.64 R10, [R1+0xb80] ;  /* 0x000b8000010a7983 */ /* 0x001f220000300a00 */
[----:B---3--:R-:W-:Y:S02]  /*2a7a0*/  ISETP.LT.AND P5, PT, R6, c[0x0][0x17c], !P0 ;  /* 0x00005f0006007a0c */ /* 0x008fe400047a1270 */
[----:B-----5:R-:W-:Y:S02]  /*2a7b0*/  ISETP.LT.AND P3, PT, R3, c[0x0][0x17c], !P0 ;  /* 0x00005f0003007a0c */ /* 0x020fe40004761270 */
[----:B------:R-:W-:-:S04]  /*2a7c0*/  IADD3 R3, R4, c[0x0][0x198], RZ ;  /* 0x0000660004037a10 */ /* 0x000fc80007ffe0ff */
[C---:B------:R-:W-:Y:S02]  /*2a7d0*/  LEA R28, P6, R3.reuse, R0, 0x1 ;  /* 0x00000000031c7211 */ /* 0x040fe400078c08ff */
[C---:B------:R-:W-:Y:S02]  /*2a7e0*/  IADD3 R4, R3.reuse, c[0x0][0x198], RZ ;  /* 0x0000660003047a10 */ /* 0x040fe40007ffe0ff */
[----:B------:R-:W-:Y:S02]  /*2a7f0*/  LEA.HI.X.SX32 R29, R3, R2, 0x1, P6 ;  /* 0x00000002031d7211 */ /* 0x000fe400030f0eff */
[C---:B------:R-:W-:Y:S02]  /*2a800*/  LEA R6, P6, R4.reuse, R0, 0x1 ;  /* 0x0000000004067211 */ /* 0x040fe400078c08ff */
[C---:B------:R-:W-:Y:S02]  /*2a810*/  IADD3 R3, R4.reuse, c[0x0][0x198], RZ ;  /* 0x0000660004037a10 */ /* 0x040fe40007ffe0ff */
[----:B------:R-:W-:-:S02]  /*2a820*/  LEA.HI.X.SX32 R7, R4, R2, 0x1, P6 ;  /* 0x0000000204077211 */ /* 0x000fc400030f0eff */
[----:B------:R-:W3:Y:S01]  /*2a830*/  LDL.LU R4, [R1+0xacc] ;  /* 0x000acc0001047983 */ /* 0x000ee20000300800 */
[----:B--2---:R-:W-:-:S03]  /*2a840*/  ISETP.LT.AND P2, PT, R20, c[0x0][0x17c], !P0 ;  /* 0x00005f0014007a0c */ /* 0x004fc60004741270 */
[----:B------:R-:W2:Y:S04]  /*2a850*/  LDL.LU R20, [R1+0xad4] ;  /* 0x000ad40001147983 */ /* 0x000ea80000300800 */
[----:B------:R0:W-:Y:S01]  /*2a860*/  @P1 STG.E.U16 [R28.64], R8 ;  /* 0x000000081c001986 */ /* 0x0001e2000c101506 */
[----:B------:R-:W-:-:S03]  /*2a870*/  ISETP.LT.AND P1, PT, R24, c[0x0][0x17c], !P0 ;  /* 0x00005f0018007a0c */ /* 0x000fc60004721270 */
[----:B------:R1:W-:Y:S01]  /*2a880*/  @P4 STG.E.U16 [R6.64], R25 ;  /* 0x0000001906004986 */ /* 0x0003e2000c101506 */
[C---:B0-----:R-:W-:Y:S02]  /*2a890*/  LEA R28, P6, R3.reuse, R0, 0x1 ;  /* 0x00000000031c7211 */ /* 0x041fe400078c08ff */
[C---:B------:R-:W-:Y:S02]  /*2a8a0*/  IADD3 R8, R3.reuse, c[0x0][0x198], RZ ;  /* 0x0000660003087a10 */ /* 0x040fe40007ffe0ff */
[----:B------:R-:W-:Y:S01]  /*2a8b0*/  LEA.HI.X.SX32 R29, R3, R2, 0x1, P6 ;  /* 0x00000002031d7211 */ /* 0x000fe200030f0eff */
[----:B-1----:R-:W5:Y:S01]  /*2a8c0*/  LDL.LU.64 R6, [R1+0xb78] ;  /* 0x000b780001067983 */ /* 0x002f620000300a00 */
[C---:B------:R-:W-:Y:S02]  /*2a8d0*/  LEA R24, P6, R8.reuse, R0, 0x1 ;  /* 0x0000000008187211 */ /* 0x040fe400078c08ff */
[----:B------:R-:W-:Y:S02]  /*2a8e0*/  PRMT R3, R25, 0x7632, R3 ;  /* 0x0000763219037816 */ /* 0x000fe40000000003 */
[----:B------:R-:W-:-:S03]  /*2a8f0*/  LEA.HI.X.SX32 R25, R8, R2, 0x1, P6 ;  /* 0x0000000208197211 */ /* 0x000fc600030f0eff */
[----:B------:R-:W-:Y:S04]  /*2a900*/  @P3 STG.E.U16 [R28.64], R3 ;  /* 0x000000031c003986 */ /* 0x000fe8000c101506 */
[----:B------:R0:W-:Y:S01]  /*2a910*/  @P5 STG.E.U16 [R24.64], R5 ;  /* 0x0000000518005986 */ /* 0x0001e2000c101506 */
[----:B---3--:R-:W-:Y:S02]  /*2a920*/  ISETP.LT.AND P4, PT, R4, c[0x0][0x17c], !P0 ;  /* 0x00005f0004007a0c */ /* 0x008fe40004781270 */
[----:B------:R-:W-:Y:S02]  /*2a930*/  IADD3 R4, R8, c[0x0][0x198], RZ ;  /* 0x0000660008047a10 */ /* 0x000fe40007ffe0ff */
[----:B------:R-:W3:Y:S04]  /*2a940*/  LDL.LU R8, [R1+0xad0] ;  /* 0x000ad00001087983 */ /* 0x000ee80000300800 */
[----:B0-----:R-:W4:Y:S01]  /*2a950*/  LDL.LU R25, [R1+0xad8] ;  /* 0x000ad80001197983 */ /* 0x001f220000300800 */
[----:B--2---:R-:W-:-:S03]  /*2a960*/  ISETP.LT.AND P5, PT, R20, c[0x0][0x17c], !P0 ;  /* 0x00005f0014007a0c */ /* 0x004fc600047a1270 */
[----:B------:R-:W2:Y:S01]  /*2a970*/  LDL.LU R20, [R1+0xae0] ;  /* 0x000ae00001147983 */ /* 0x000ea20000300800 */
[C---:B------:R-:W-:Y:S02]  /*2a980*/  LEA R28, P6, R4.reuse, R0, 0x1 ;  /* 0x00000000041c7211 */ /* 0x040fe400078c08ff */
[C---:B------:R-:W-:Y:S02]  /*2a990*/  IADD3 R3, R4.reuse, c[0x0][0x198], RZ ;  /* 0x0000660004037a10 */ /* 0x040fe40007ffe0ff */
[----:B------:R-:W-:Y:S02]  /*2a9a0*/  LEA.HI.X.SX32 R29, R4, R2, 0x1, P6 ;  /* 0x00000002041d7211 */ /* 0x000fe400030f0eff */
[----:B------:R-:W-:Y:S02]  /*2a9b0*/  LEA R4, P6, R3, R0, 0x1 ;  /* 0x0000000003047211 */ /* 0x000fe400078c08ff */
[----:B------:R-:W-:Y:S02]  /*2a9c0*/  PRMT R12, R5, 0x7632, R12 ;  /* 0x00007632050c7816 */ /* 0x000fe4000000000c */
[----:B------:R-:W-:-:S03]  /*2a9d0*/  LEA.HI.X.SX32 R5, R3, R2, 0x1, P6 ;  /* 0x0000000203057211 */ /* 0x000fc600030f0eff */
[----:B------:R0:W-:Y:S04]  /*2a9e0*/  @P2 STG.E.U16 [R28.64], R12 ;  /* 0x0000000c1c002986 */ /* 0x0001e8000c101506 */
[----:B------:R1:W-:Y:S04]  /*2a9f0*/  @P1 STG.E.U16 [R4.64], R9 ;  /* 0x0000000904001986 */ /* 0x0003e8000c101506 */
[----:B0-----:R-:W5:Y:S01]  /*2aa00*/  LDL.LU R29, [R1+0xadc] ;  /* 0x000adc00011d7983 */ /* 0x001f620000300800 */
[----:B-1----:R-:W-:-:S03]  /*2aa10*/  PRMT R4, R9, 0x7632, R4 ;  /* 0x0000763209047816 */ /* 0x002fc60000000004 */
[----:B------:R-:W5:Y:S04]  /*2aa20*/  LDL.LU R12, [R1+0xae4] ;  /* 0x000ae400010c7983 */ /* 0x000f680000300800 */
[----:B------:R-:W5:Y:S01]  /*2aa30*/  LDL.LU R28, [R1+0xae8] ;  /* 0x000ae800011c7983 */ /* 0x000f620000300800 */
[----:B------:R-:W-:Y:S02]  /*2aa40*/  PRMT R16, R26, 0x7632, R16 ;  /* 0x000076321a107816 */ /* 0x000fe40000000010 */
[----:B---3--:R-:W-:Y:S02]  /*2aa50*/  ISETP.LT.AND P3, PT, R8, c[0x0][0x17c], !P0 ;  /* 0x00005f0008007a0c */ /* 0x008fe40004761270 */
[----:B------:R-:W-:-:S04]  /*2aa60*/  IADD3 R8, R3, c[0x0][0x198], RZ ;  /* 0x0000660003087a10 */ /* 0x000fc80007ffe0ff */
[C---:B------:R-:W-:Y:S02]  /*2aa70*/  LEA R24, P6, R8.reuse, R0, 0x1 ;  /* 0x0000000008187211 */ /* 0x040fe400078c08ff */
[----:B----4-:R-:W-:Y:S02]  /*2aa80*/  ISETP.LT.AND P2, PT, R25, c[0x0][0x17c], !P0 ;  /* 0x00005f0019007a0c */ /* 0x010fe40004741270 */
[C---:B------:R-:W-:Y:S02]  /*2aa90*/  LEA.HI.X.SX32 R25, R8.reuse, R2, 0x1, P6 ;  /* 0x0000000208197211 */ /* 0x040fe400030f0eff */
[----:B------:R-:W-:-:S03]  /*2aaa0*/  IADD3 R3, R8, c[0x0][0x198], RZ ;  /* 0x0000660008037a10 */ /* 0x000fc60007ffe0ff */
[----:B------:R0:W-:Y:S01]  /*2aab0*/  @P4 STG.E.U16 [R24.64], R4 ;  /* 0x0000000418004986 */ /* 0x0001e2000c101506 */
[----:B--2---:R-:W-:-:S03]  /*2aac0*/  ISETP.LT.AND P4, PT, R20, c[0x0][0x17c], !P0 ;  /* 0x00005f0014007a0c */ /* 0x004fc60004781270 */
[----:B------:R-:W2:Y:S01]  /*2aad0*/  LDL.LU R20, [R1+0xaf0] ;  /* 0x000af00001147983 */ /* 0x000ea20000300800 */
[C---:B------:R-:W-:Y:S02]  /*2aae0*/  LEA R8, P6, R3.reuse, R0, 0x1 ;  /* 0x0000000003087211 */ /* 0x040fe400078c08ff */
[C---:B------:R-:W-:Y:S02]  /*2aaf0*/  IADD3 R5, R3.reuse, c[0x0][0x198], RZ ;  /* 0x0000660003057a10 */ /* 0x040fe40007ffe0ff */
[----:B------:R-:W-:Y:S02]  /*2ab00*/  LEA.HI.X.SX32 R9, R3, R2, 0x1, P6 ;  /* 0x0000000203097211 */ /* 0x000fe400030f0eff */
[C---:B0-----:R-:W-:Y:S02]  /*2ab10*/  LEA R4, P6, R5.reuse, R0, 0x1 ;  /* 0x0000000005047211 */ /* 0x041fe400078c08ff */
[C---:B------:R-:W-:Y:S02]  /*2ab20*/  IADD3 R3, R5.reuse, c[0x0][0x198], RZ ;  /* 0x0000660005037a10 */ /* 0x040fe40007ffe0ff */
[----:B------:R-:W-:Y:S01]  /*2ab30*/  LEA.HI.X.SX32 R5, R5, R2, 0x1, P6 ;  /* 0x0000000205057211 */ /* 0x000fe200030f0eff */
[----:B------:R0:W-:Y:S04]  /*2ab40*/  @P3 STG.E.U16 [R8.64], R26 ;  /* 0x0000001a08003986 */ /* 0x0001e8000c101506 */
[----:B------:R1:W-:Y:S04]  /*2ab50*/  @P5 STG.E.U16 [R4.64], R16 ;  /* 0x0000001004005986 */ /* 0x0003e8000c101506 */
[----:B0-----:R-:W3:Y:S04]  /*2ab60*/  LDL.LU R26, [R1+0xb74] ;  /* 0x000b7400011a7983 */ /* 0x001ee80000300800 */
[----:B------:R-:W4:Y:S04]  /*2ab70*/  LDL.LU R25, [R1+0xaec] ;  /* 0x000aec0001197983 */ /* 0x000f280000300800 */
[----:B-1----:R-:W3:Y:S01]  /*2ab80*/  LDL.LU R16, [R1+0xafc] ;  /* 0x000afc0001107983 */ /* 0x002ee20000300800 */
[----:B------:R-:W-:-:S02]  /*2ab90*/  LEA R8, P6, R3, R0, 0x1 ;  /* 0x0000000003087211 */ /* 0x000fc400078c08ff */
[----:B-----5:R-:W-:Y:S01]  /*2aba0*/  ISETP.LT.AND P3, PT, R12, c[0x0][0x17c], !P0 ;  /* 0x00005f000c007a0c */ /* 0x020fe20004761270 */
[----:B------:R-:W5:Y:S01]  /*2abb0*/  LDL.LU R24, [R1+0xaf8] ;  /* 0x000af80001187983 */ /* 0x000f620000300800 */
[C---:B------:R-:W-:Y:S02]  /*2abc0*/  LEA.HI.X.SX32 R9, R3.reuse, R2, 0x1, P6 ;  /* 0x0000000203097211 */ /* 0x040fe400030f0eff */
[----:B------:R-:W-:-:S03]  /*2abd0*/  IADD3 R12, R3, c[0x0][0x198], RZ ;  /* 0x00006600030c7a10 */ /* 0x000fc60007ffe0ff */
[----:B------:R0:W-:Y:S01]  /*2abe0*/  @P2 STG.E.U16 [R8.64], R13 ;  /* 0x0000000d08002986 */ /* 0x0001e2000c101506 */
[----:B------:R-:W-:Y:S02]  /*2abf0*/  ISETP.LT.AND P1, PT, R29, c[0x0][0x17c], !P0 ;  /* 0x00005f001d007a0c */ /* 0x000fe40004721270 */
[C---:B------:R-:W-:Y:S02]  /*2ac00*/  LEA R4, P6, R12.reuse, R0, 0x1 ;  /* 0x000000000c047211 */ /* 0x040fe400078c08ff */
[C---:B------:R-:W-:Y:S02]  /*2ac10*/  IADD3 R3, R12.reuse, c[0x0][0x198], RZ ;  /* 0x000066000c037a10 */ /* 0x040fe40007ffe0ff */
[----:B------:R-:W-:Y:S02]  /*2ac20*/  LEA.HI.X.SX32 R5, R12, R2, 0x1, P6 ;  /* 0x000000020c057211 */ /* 0x000fe400030f0eff */
[----:B0-----:R-:W-:Y:S02]  /*2ac30*/  LEA R8, P6, R3, R0, 0x1 ;  /* 0x0000000003087211 */ /* 0x001fe400078c08ff */
[----:B------:R-:W-:-:S02]  /*2ac40*/  PRMT R13, R13, 0x7632, R13 ;  /* 0x000076320d0d7816 */ /* 0x000fc4000000000d */
[----:B------:R-:W-:-:S03]  /*2ac50*/  LEA.HI.X.SX32 R9, R3, R2, 0x1, P6 ;  /* 0x0000000203097211 */ /* 0x000fc600030f0eff */
[----:B------:R0:W-:Y:S04]  /*2ac60*/  @P1 STG.E.U16 [R4.64], R13 ;  /* 0x0000000d04001986 */ /* 0x0001e8000c101506 */
[----:B------:R1:W-:Y:S01]  /*2ac70*/  @P4 STG.E.U16 [R8.64], R17 ;  /* 0x0000001108004986 */ /* 0x0003e2000c101506 */
[----:B--2---:R-:W-:-:S03]  /*2ac80*/  ISETP.LT.AND P2, PT, R20, c[0x0][0x17c], !P0 ;  /* 0x00005f0014007a0c */ /* 0x004fc60004741270 */
[----:B------:R-:W2:Y:S04]  /*2ac90*/  LDL.LU R20, [R1+0xb08] ;  /* 0x000b080001147983 */ /* 0x000ea80000300800 */
[----:B------:R-:W4:Y:S01]  /*2aca0*/  LDL.LU R29, [R1+0x28] ;  /* 0x00002800011d7983 */ /* 0x000f220000300800 */
[----:B---3--:R-:W-:-:S03]  /*2acb0*/  ISETP.LT.AND P4, PT, R16, c[0x0][0x17c], !P0 ;  /* 0x00005f0010007a0c */ /* 0x008fc60004781270 */
[----:B------:R-:W3:Y:S01]  /*2acc0*/  LDL.LU R16, [R1+0xb04] ;  /* 0x000b040001107983 */ /* 0x000ee20000300800 */
[----:B------:R-:W-:-:S04]  /*2acd0*/  IADD3 R12, R3, c[0x0][0x198], RZ ;  /* 0x00006600030c7a10 */ /* 0x000fc80007ffe0ff */
[C---:B0-----:R-:W-:Y:S02]  /*2ace0*/  LEA R4, P6, R12.reuse, R0, 0x1 ;  /* 0x000000000c047211 */ /* 0x041fe400078c08ff */
[----:B-1----:R-:W-:Y:S02]  /*2acf0*/  PRMT R17, R17, 0x7632, R17 ;  /* 0x0000763211117816 */ /* 0x002fe40000000011 */
[----:B------:R-:W-:Y:S02]  /*2ad00*/  LEA.HI.X.SX32 R5, R12, R2, 0x1, P6 ;  /* 0x000000020c057211 */ /* 0x000fe400030f0eff */
[----:B------:R-:W-:Y:S02]  /*2ad10*/  ISETP.LT.AND P5, PT, R28, c[0x0][0x17c], !P0 ;  /* 0x00005f001c007a0c */ /* 0x000fe400047a1270 */
[----:B------:R-:W-:Y:S01]  /*2ad20*/  IADD3 R3, R12, c[0x0][0x198], RZ ;  /* 0x000066000c037a10 */ /* 0x000fe20007ffe0ff */
[----:B------:R0:W-:Y:S03]  /*2ad30*/  @P3 STG.E.U16 [R4.64], R17 ;  /* 0x0000001104003986 */ /* 0x0001e6000c101506 */
[----:B------:R-:W-:-:S04]  /*2ad40*/  LEA R8, P6, R3, R0, 0x1 ;  /* 0x0000000003087211 */ /* 0x000fc800078c08ff */
[----:B------:R-:W-:Y:S01]  /*2ad50*/  LEA.HI.X.SX32 R9, R3, R2, 0x1, P6 ;  /* 0x0000000203097211 */ /* 0x000fe200030f0eff */
[----:B0-----:R-:W4:Y:S01]  /*2ad60*/  LDL.LU R17, [R1+0xb10] ;  /* 0x000b100001117983 */ /* 0x001f220000300800 */
[----:B-----5:R-:W-:-:S03]  /*2ad70*/  ISETP.LT.AND P3, PT, R24, c[0x0][0x17c], !P0 ;  /* 0x00005f0018007a0c */ /* 0x020fc60004761270 */
[----:B------:R0:W-:Y:S04]  /*2ad80*/  @P5 STG.E.U16 [R8.64], R21 ;  /* 0x0000001508005986 */ /* 0x0001e8000c101506 */
[----:B------:R-:W5:Y:S01]  /*2ad90*/  LDL.LU R24, [R1+0xb0c] ;  /* 0x000b0c0001187983 */ /* 0x000f620000300800 */
[----:B------:R-:W-:-:S04]  /*2ada0*/  IADD3 R12, R3, c[0x0][0x198], RZ ;  /* 0x00006600030c7a10 */ /* 0x000fc80007ffe0ff */
[C---:B------:R-:W-:Y:S02]  /*2adb0*/  LEA R4, P6, R12.reuse, R0, 0x1 ;  /* 0x000000000c047211 */ /* 0x040fe400078c08ff */
[----:B0-----:R-:W-:Y:S02]  /*2adc0*/  PRMT R21, R21, 0x7632, R21 ;  /* 0x0000763215157816 */ /* 0x001fe40000000015 */
[----:B------:R-:W-:-:S05]  /*2add0*/  LEA.HI.X.SX32 R5, R12, R2, 0x1, P6 ;  /* 0x000000020c057211 */ /* 0x000fca00030f0eff */
[----:B------:R0:W-:Y:S01]  /*2ade0*/  @P2 STG.E.U16 [R4.64], R21 ;  /* 0x0000001504002986 */ /* 0x0001e2000c101506 */
[----:B--2---:R-:W-:-:S03]  /*2adf0*/  ISETP.LT.AND P5, PT, R20, c[0x0][0x17c], !P0 ;  /* 0x00005f0014007a0c */ /* 0x004fc600047a1270 */
[----:B------:R-:W2:Y:S01]  /*2ae00*/  LDL.LU R20, [R1+0xb18] ;  /* 0x000b180001147983 */ /* 0x000ea20000300800 */
[----:B---3--:R-:W-:-:S03]  /*2ae10*/  ISETP.LT.AND P2, PT, R16, c[0x0][0x17c], !P0 ;  /* 0x00005f0010007a0c */ /* 0x008fc60004741270 */
[----:B------:R-:W3:Y:S01]  /*2ae20*/  LDL.LU R16, [R1+0xb14] ;  /* 0x000b140001107983 */ /* 0x000ee20000300800 */
[----:B------:R-:W-:Y:S02]  /*2ae30*/  IADD3 R3, R12, c[0x0][0x198], RZ ;  /* 0x000066000c037a10 */ /* 0x000fe40007ffe0ff */
[----:B----4-:R-:W-:Y:S01]  /*2ae40*/  ISETP.LT.AND P1, PT, R25, c[0x0][0x17c], !P0 ;  /* 0x00005f0019007a0c */ /* 0x010fe20004721270 */
[----:B0-----:R-:W4:Y:S01]  /*2ae50*/  LDL.LU R21, [R1+0xb20] ;  /* 0x000b200001157983 */ /* 0x001f220000300800 */
[C---:B------:R-:W-:Y:S02]  /*2ae60*/  LEA R8, P6, R3.reuse, R0, 0x1 ;  /* 0x0000000003087211 */ /* 0x040fe400078c08ff */
[C---:B------:R-:W-:Y:S02]  /*2ae70*/  IADD3 R12, R3.reuse, c[0x0][0x198], RZ ;  /* 0x00006600030c7a10 */ /* 0x040fe40007ffe0ff */
[----:B------:R-:W-:Y:S02]  /*2ae80*/  LEA.HI.X.SX32 R9, R3, R2, 0x1, P6 ;  /* 0x0000000203097211 */ /* 0x000fe400030f0eff */
[----:B------:R-:W-:-:S02]  /*2ae90*/  LEA R4, P6, R12, R0, 0x1 ;  /* 0x000000000c047211 */ /* 0x000fc400078c08ff */
[----:B------:R-:W-:Y:S02]  /*2aea0*/  PRMT R13, R29, 0x7632, R13 ;  /* 0x000076321d0d7816 */ /* 0x000fe4000000000d */
[C---:B------:R-:W-:Y:S02]  /*2aeb0*/  LEA.HI.X.SX32 R5, R12.reuse, R2, 0x1, P6 ;  /* 0x000000020c057211 */ /* 0x040fe400030f0eff */
[----:B------:R-:W-:Y:S01]  /*2aec0*/  IADD3 R3, R12, c[0x0][0x198], RZ ;  /* 0x000066000c037a10 */ /* 0x000fe20007ffe0ff */
[----:B------:R0:W-:Y:S04]  /*2aed0*/  @P1 STG.E.U16 [R8.64], R29 ;  /* 0x0000001d08001986 */ /* 0x0001e8000c101506 */
[----:B------:R1:W-:Y:S01]  /*2aee0*/  @P4 STG.E.U16 [R4.64], R13 ;  /* 0x0000000d04004986 */ /* 0x0003e2000c101506 */
[----:B------:R-:W-:-:S03]  /*2aef0*/  ISETP.LT.AND P1, PT, R17, c[0x0][0x17c], !P0 ;  /* 0x00005f0011007a0c */ /* 0x000fc60004721270 */
[----:B------:R-:W4:Y:S01]  /*2af00*/  LDL.LU R17, [R1+0xb1c] ;  /* 0x000b1c0001117983 */ /* 0x000f220000300800 */
[----:B0-----:R-:W-:-:S03]  /*2af10*/  LEA R8, P6, R3, R0, 0x1 ;  /* 0x0000000003087211 */ /* 0x001fc600078c08ff */
[----:B-1----:R-:W4:Y:S01]  /*2af20*/  LDL.LU R13, [R1+0xb28] ;  /* 0x000b2800010d7983 */ /* 0x002f220000300800 */
[----:B------:R-:W-:-:S05]  /*2af30*/  LEA.HI.X.SX32 R9, R3, R2, 0x1, P6 ;  /* 0x0000000203097211 */ /* 0x000fca00030f0eff */
[----:B------:R0:W-:Y:S01]  /*2af40*/  @P3 STG.E.U16 [R8.64], R26 ;  /* 0x0000001a08003986 */ /* 0x0001e2000c101506 */
[----:B------:R-:W-:-:S04]  /*2af50*/  IADD3 R12, R3, c[0x0][0x198], RZ ;  /* 0x00006600030c7a10 */ /* 0x000fc80007ffe0ff */
[----:B------:R-:W-:-:S04]  /*2af60*/  LEA R4, P6, R12, R0, 0x1 ;  /* 0x000000000c047211 */ /* 0x000fc800078c08ff */
[----:B------:R-:W-:Y:S02]  /*2af70*/  LEA.HI.X.SX32 R5, R12, R2, 0x1, P6 ;  /* 0x000000020c057211 */ /* 0x000fe400030f0eff */
[----:B0-----:R-:W-:-:S05]  /*2af80*/  PRMT R26, R26, 0x7632, R26 ;  /* 0x000076321a1a7816 */ /* 0x001fca000000001a */
[----:B------:R0:W-:Y:S01]  /*2af90*/  @P5 STG.E.U16 [R4.64], R26 ;  /* 0x0000001a04005986 */ /* 0x0001e2000c101506 */
[----:B--2---:R-:W-:-:S03]  /*2afa0*/  ISETP.LT.AND P3, PT, R20, c[0x0][0x17c], !P0 ;  /* 0x00005f0014007a0c */ /* 0x004fc60004761270 */
[----:B------:R-:W2:Y:S01]  /*2afb0*/  LDL.LU R20, [R1+0xb24] ;  /* 0x000b240001147983 */ /* 0x000ea20000300800 */
[----:B---3--:R-:W-:-:S03]  /*2afc0*/  ISETP.LT.AND P5, PT, R16, c[0x0][0x17c], !P0 ;  /* 0x00005f0010007a0c */ /* 0x008fc600047a1270 */
[----:B------:R-:W3:Y:S01]  /*2afd0*/  LDL.LU R16, [R1+0xb30] ;  /* 0x000b300001107983 */ /* 0x000ee20000300800 */
[----:B------:R-:W-:-:S04]  /*2afe0*/  IADD3 R3, R12, c[0x0][0x198], RZ ;  /* 0x000066000c037a10 */ /* 0x000fc80007ffe0ff */
[C---:B------:R-:W-:Y:S02]  /*2aff0*/  LEA R8, P6, R3.reuse, R0, 0x1 ;  /* 0x0000000003087211 */ /* 0x040fe400078c08ff */
[C---:B------:R-:W-:Y:S02]  /*2b000*/  IADD3 R12, R3.reuse, c[0x0][0x198], RZ ;  /* 0x00006600030c7a10 */ /* 0x040fe40007ffe0ff */
[----:B------:R-:W-:Y:S02]  /*2b010*/  LEA.HI.X.SX32 R9, R3, R2, 0x1, P6 ;  /* 0x0000000203097211 */ /* 0x000fe400030f0eff */
[----:B0-----:R-:W-:Y:S02]  /*2b020*/  LEA R4, P6, R12, R0, 0x1 ;  /* 0x000000000c047211 */ /* 0x001fe400078c08ff */
[----:B-----5:R-:W-:Y:S02]  /*2b030*/  ISETP.LT.AND P4, PT, R24, c[0x0][0x17c], !P0 ;  /* 0x00005f0018007a0c */ /* 0x020fe40004781270 */
[C---:B------:R-:W-:Y:S01]  /*2b040*/  IADD3 R3, R12.reuse, c[0x0][0x198], RZ ;  /* 0x000066000c037a10 */ /* 0x040fe20007ffe0ff */
[----:B------:R0:W-:Y:S01]  /*2b050*/  @P2 STG.E.U16 [R8.64], R6 ;  /* 0x0000000608002986 */ /* 0x0001e2000c101506 */
[----:B------:R-:W-:-:S02]  /*2b060*/  LEA.HI.X.SX32 R5, R12, R2, 0x1, P6 ;  /* 0x000000020c057211 */ /* 0x000fc400030f0eff */
[----:B------:R-:W-:Y:S02]  /*2b070*/  PRMT R12, R6, 0x7632, R12 ;  /* 0x00007632060c7816 */ /* 0x000fe4000000000c */
[C---:B0-----:R-:W-:Y:S02]  /*2b080*/  LEA R8, P6, R3.reuse, R0, 0x1 ;  /* 0x0000000003087211 */ /* 0x041fe400078c08ff */
[C---:B------:R-:W-:Y:S02]  /*2b090*/  IADD3 R6, R3.reuse, c[0x0][0x198], RZ ;  /* 0x0000660003067a10 */ /* 0x040fe40007ffe0ff */
[----:B------:R-:W-:Y:S01]  /*2b0a0*/  LEA.HI.X.SX32 R9, R3, R2, 0x1, P6 ;  /* 0x0000000203097211 */ /* 0x000fe200030f0eff */
[----:B------:R0:W-:Y:S01]  /*2b0b0*/  @P1 STG.E.U16 [R4.64], R12 ;  /* 0x0000000c04001986 */ /* 0x0001e2000c101506 */
[----:B----4-:R-:W-:Y:S02]  /*2b0c0*/  ISETP.LT.AND P2, PT, R21, c[0x0][0x17c], !P0 ;  /* 0x00005f0015007a0c */ /* 0x010fe40004741270 */
[----:B------:R-:W-:Y:S01]  /*2b0d0*/  ISETP.LT.AND P1, PT, R17, c[0x0][0x17c], !P0 ;  /* 0x00005f0011007a0c */ /* 0x000fe20004721270 */
[----:B------:R-:W4:Y:S04]  /*2b0e0*/  LDL.LU R21, [R1+0xb2c] ;  /* 0x000b2c0001157983 */ /* 0x000f280000300800 */
[----:B------:R1:W-:Y:S01]  /*2b0f0*/  @P4 STG.E.U16 [R8.64], R10 ;  /* 0x0000000a08004986 */ /* 0x0003e2000c101506 */
[----:B------:R-:W-:-:S03]  /*2b100*/  ISETP.LT.AND P4, PT, R13, c[0x0][0x17c], !P0 ;  /* 0x00005f000d007a0c */ /* 0x000fc60004781270 */
[----:B------:R-:W5:Y:S01]  /*2b110*/  LDL.LU R17, [R1+0xb38] ;  /* 0x000b380001117983 */ /* 0x000f620000300800 */
[----:B0-----:R-:W-:-:S03]  /*2b120*/  LEA R4, P6, R6, R0, 0x1 ;  /* 0x0000000006047211 */ /* 0x001fc600078c08ff */
[----:B------:R-:W4:Y:S01]  /*2b130*/  LDL.LU R13, [R1+0xb34] ;  /* 0x000b3400010d7983 */ /* 0x000f220000300800 */
[----:B------:R-:W-:Y:S02]  /*2b140*/  LEA.HI.X.SX32 R5, R6, R2, 0x1, P6 ;  /* 0x0000000206057211 */ /* 0x000fe400030f0eff */
[----:B-1----:R-:W-:-:S05]  /*2b150*/  PRMT R10, R10, 0x7632, R10 ;  /* 0x000076320a0a7816 */ /* 0x002fca000000000a */
[----:B------:R0:W-:Y:S01]  /*2b160*/  @P3 STG.E.U16 [R4.64], R10 ;  /* 0x0000000a04003986 */ /* 0x0001e2000c101506 */
[----:B------:R-:W-:-:S04]  /*2b170*/  IADD3 R3, R6, c[0x0][0x198], RZ ;  /* 0x0000660006037a10 */ /* 0x000fc80007ffe0ff */
[----:B------:R-:W-:-:S04]  /*2b180*/  LEA R8, P6, R3, R0, 0x1 ;  /* 0x0000000003087211 */ /* 0x000fc800078c08ff */
[----:B------:R-:W-:Y:S02]  /*2b190*/  LEA.HI.X.SX32 R9, R3, R2, 0x1, P6 ;  /* 0x0000000203097211 */ /* 0x000fe400030f0eff */
[----:B0-----:R-:W-:-:S03]  /*2b1a0*/  PRMT R10, R27, 0x7632, R10 ;  /* 0x000076321b0a7816 */ /* 0x001fc6000000000a */
[----:B------:R0:W-:Y:S01]  /*2b1b0*/  @P5 STG.E.U16 [R8.64], R27 ;  /* 0x0000001b08005986 */ /* 0x0001e2000c101506 */
[----:B--2---:R-:W-:-:S03]  /*2b1c0*/  ISETP.LT.AND P3, PT, R20, c[0x0][0x17c], !P0 ;  /* 0x00005f0014007a0c */ /* 0x004fc60004761270 */
[----:B------:R-:W2:Y:S04]  /*2b1d0*/  LDL.LU R20, [R1+0xb40] ;  /* 0x000b400001147983 */ /* 0x000ea80000300800 */
[----:B0-----:R-:W2:Y:S01]  /*2b1e0*/  LDL.LU R27, [R1+0xb70] ;  /* 0x000b7000011b7983 */ /* 0x001ea20000300800 */
[----:B---3--:R-:W-:-:S03]  /*2b1f0*/  ISETP.LT.AND P5, PT, R16, c[0x0][0x17c], !P0 ;  /* 0x00005f0010007a0c */ /* 0x008fc600047a1270 */
[----:B------:R-:W3:Y:S01]  /*2b200*/  LDL.LU R16, [R1+0xb3c] ;  /* 0x000b3c0001107983 */ /* 0x000ee20000300800 */
[----:B------:R-:W-:-:S03]  /*2b210*/  IADD3 R6, R3, c[0x0][0x198], RZ ;  /* 0x0000660003067a10 */ /* 0x000fc60007ffe0ff */
[----:B------:R-:W3:Y:S01]  /*2b220*/  LDL.LU R12, [R1+0xb44] ;  /* 0x000b4400010c7983 */ /* 0x000ee20000300800 */
[C---:B------:R-:W-:Y:S02]  /*2b230*/  LEA R4, P6, R6.reuse, R0, 0x1 ;  /* 0x0000000006047211 */ /* 0x040fe400078c08ff */
[C---:B------:R-:W-:Y:S02]  /*2b240*/  IADD3 R3, R6.reuse, c[0x0][0x198], RZ ;  /* 0x0000660006037a10 */ /* 0x040fe40007ffe0ff */
[----:B------:R-:W-:Y:S02]  /*2b250*/  LEA.HI.X.SX32 R5, R6, R2, 0x1, P6 ;  /* 0x0000000206057211 */ /* 0x000fe400030f0eff */
[C---:B------:R-:W-:Y:S02]  /*2b260*/  LEA R8, P6, R3.reuse, R0, 0x1 ;  /* 0x0000000003087211 */ /* 0x040fe400078c08ff */
[C---:B------:R-:W-:Y:S01]  /*2b270*/  IADD3 R6, R3.reuse, c[0x0][0x198], RZ ;  /* 0x0000660003067a10 */ /* 0x040fe20007ffe0ff */
[----:B------:R0:W-:Y:S01]  /*2b280*/  @P2 STG.E.U16 [R4.64], R10 ;  /* 0x0000000a04002986 */ /* 0x0001e2000c101506 */
[----:B------:R-:W-:-:S02]  /*2b290*/  LEA.HI.X.SX32 R9, R3, R2, 0x1, P6 ;  /* 0x0000000203097211 */ /* 0x000fc400030f0eff */
[----:B------:R-:W-:-:S03]  /*2b2a0*/  IADD3 R3, R6, c[0x0][0x198], RZ ;  /* 0x0000660006037a10 */ /* 0x000fc60007ffe0ff */
[----:B------:R1:W-:Y:S01]  /*2b2b0*/  @P1 STG.E.U16 [R8.64], R14 ;  /* 0x0000000e08001986 */ /* 0x0003e2000c101506 */
[----:B0-----:R-:W-:-:S03]  /*2b2c0*/  LEA R4, P6, R6, R0, 0x1 ;  /* 0x0000000006047211 */ /* 0x001fc600078c08ff */
[----:B------:R-:W3:Y:S01]  /*2b2d0*/  LDL.LU R10, [R1+0xb48] ;  /* 0x000b4800010a7983 */ /* 0x000ee20000300800 */
[----:B------:R-:W-:-:S03]  /*2b2e0*/  LEA.HI.X.SX32 R5, R6, R2, 0x1, P6 ;  /* 0x0000000206057211 */ /* 0x000fc600030f0eff */
[----:B------:R-:W3:Y:S01]  /*2b2f0*/  LDL.LU R29, [R1+0x2c] ;  /* 0x00002c00011d7983 */ /* 0x000ee20000300800 */
[----:B-1----:R-:W-:Y:S02]  /*2b300*/  PRMT R14, R14, 0x7632, R14 ;  /* 0x000076320e0e7816 */ /* 0x002fe4000000000e */
[----:B------:R-:W-:-:S03]  /*2b310*/  LEA R8, P6, R3, R0, 0x1 ;  /* 0x0000000003087211 */ /* 0x000fc600078c08ff */
[----:B------:R0:W-:Y:S01]  /*2b320*/  @P4 STG.E.U16 [R4.64], R14 ;  /* 0x0000000e04004986 */ /* 0x0001e2000c101506 */
[----:B------:R-:W-:Y:S02]  /*2b330*/  LEA.HI.X.SX32 R9, R3, R2, 0x1, P6 ;  /* 0x0000000203097211 */ /* 0x000fe400030f0eff */
[----:B----4-:R-:W-:Y:S02]  /*2b340*/  ISETP.LT.AND P4, PT, R13, c[0x0][0x17c], !P0 ;  /* 0x00005f000d007a0c */ /* 0x010fe40004781270 */
[----:B------:R-:W4:Y:S01]  /*2b350*/  LDL.LU R13, [R1+0xb50] ;  /* 0x000b5000010d7983 */ /* 0x000f220000300800 */
[----:B-----5:R-:W-:-:S03]  /*2b360*/  ISETP.LT.AND P1, PT, R17, c[0x0][0x17c], !P0 ;  /* 0x00005f0011007a0c */ /* 0x020fc60004721270 */
[----:B------:R1:W-:Y:S04]  /*2b370*/  @P3 STG.E.U16 [R8.64], R18 ;  /* 0x0000001208003986 */ /* 0x0003e8000c101506 */
[----:B------:R-:W5:Y:S01]  /*2b380*/  LDL.LU R17, [R1+0xb54] ;  /* 0x000b540001117983 */ /* 0x000f620000300800 */
[----:B------:R-:W-:-:S04]  /*2b390*/  IADD3 R6, R3, c[0x0][0x198], RZ ;  /* 0x0000660003067a10 */ /* 0x000fc80007ffe0ff */
[----:B0-----:R-:W-:Y:S02]  /*2b3a0*/  LEA R4, P6, R6, R0, 0x1 ;  /* 0x0000000006047211 */ /* 0x001fe400078c08ff */
[----:B-1----:R-:W-:Y:S02]  /*2b3b0*/  PRMT R18, R18, 0x7632, R18 ;  /* 0x0000763212127816 */ /* 0x002fe40000000012 */
[----:B------:R-:W-:-:S05]  /*2b3c0*/  LEA.HI.X.SX32 R5, R6, R2, 0x1, P6 ;  /* 0x0000000206057211 */ /* 0x000fca00030f0eff */
[----:B------:R0:W-:Y:S01]  /*2b3d0*/  @P5 STG.E.U16 [R4.64], R18 ;  /* 0x0000001204005986 */ /* 0x0001e2000c101506 */
[----:B--2---:R-:W-:-:S03]  /*2b3e0*/  ISETP.LT.AND P3, PT, R20, c[0x0][0x17c], !P0 ;  /* 0x00005f0014007a0c */ /* 0x004fc60004761270 */
[----:B------:R-:W2:Y:S04]  /*2b3f0*/  LDL.LU R20, [R1+0xb5c] ;  /* 0x000b5c0001147983 */ /* 0x000ea80000300800 */
[----:B0-----:R-:W2:Y:S01]  /*2b400*/  LDL.LU R18, [R1+0xb60] ;  /* 0x000b600001127983 */ /* 0x001ea20000300800 */
[----:B---3--:R-:W-:-:S03]  /*2b410*/  ISETP.LT.AND P5, PT, R16, c[0x0][0x17c], !P0 ;  /* 0x00005f0010007a0c */ /* 0x008fc600047a1270 */
[----:B------:R-:W3:Y:S01]  /*2b420*/  LDL.LU R16, [R1+0xb68] ;  /* 0x000b680001107983 */ /* 0x000ee20000300800 */
[----:B------:R-:W-:Y:S02]  /*2b430*/  ISETP.LT.AND P2, PT, R21, c[0x0][0x17c], !P0 ;  /* 0x00005f0015007a0c */ /* 0x000fe40004741270 */
        /* <DEDUP_REMOVED lines=9> */
[----:B------:R-:W-:Y:S02]  /*2b4d0*/  ISETP.LT.AND P2, PT, R12, c[0x0][0x17c], !P0 ;  /* 0x00005f000c007a0c */ /* 0x000fe40004741270 */
[----:B------:R-:W3:Y:S04]  /*2b4e0*/  LDL.LU R12, [R1+0xb6c] ;  /* 0x000b6c00010c7983 */ /* 0x000ee80000300800 */
[----:B------:R-:W3:Y:S01]  /*2b4f0*/  LDL.LU R21, [R1+0xb64] ;  /* 0x000b640001157983 */ /* 0x000ee20000300800 */
[----:B0-----:R-:W-:Y:S02]  /*2b500*/  PRMT R22, R22, 0x7632, R22 ;  /* 0x0000763216167816 */ /* 0x001fe40000000016 */
[----:B------:R-:W-:-:S03]  /*2b510*/  LEA R8, P6, R3, R0, 0x1 ;  /* 0x0000000003087211 */ /* 0x000fc600078c08ff */
[----:B------:R0:W-:Y:S01]  /*2b520*/  @P1 STG.E.U16 [R4.64], R22 ;  /* 0x0000001604001986 */ /* 0x0001e2000c101506 */
[----:B------:R-:W-:Y:S02]  /*2b530*/  LEA.HI.X.SX32 R9, R3, R2, 0x1, P6 ;  /* 0x0000000203097211 */ /* 0x000fe400030f0eff */
[----:B------:R-:W-:Y:S02]  /*2b540*/  ISETP.LT.AND P1, PT, R10, c[0x0][0x17c], !P0 ;  /* 0x00005f000a007a0c */ /* 0x000fe40004721270 */
[C---:B------:R-:W-:Y:S01]  /*2b550*/  IADD3 R10, R6.reuse, c[0x0][0x198], RZ ;  /* 0x00006600060a7a10 */ /* 0x040fe20007ffe0ff */
[----:B------:R1:W-:Y:S01]  /*2b560*/  @P4 STG.E.U16 [R8.64], R29 ;  /* 0x0000001d08004986 */ /* 0x0003e2000c101506 */
[----:B------:R-:W-:Y:S02]  /*2b570*/  PRMT R3, R29, 0x7632, R3 ;  /* 0x000076321d037816 */ /* 0x000fe40000000003 */
[----:B0-----:R-:W-:Y:S01]  /*2b580*/  LEA R4, P6, R6, R0, 0x1 ;  /* 0x0000000006047211 */ /* 0x001fe200078c08ff */
[----:B------:R-:W3:Y:S01]  /*2b590*/  LDL.LU R22, [R1+0xb58] ;  /* 0x000b580001167983 */ /* 0x000ee20000300800 */
[----:B----4-:R-:W-:-:S02]  /*2b5a0*/  ISETP.LT.AND P4, PT, R13, c[0x0][0x17c], !P0 ;  /* 0x00005f000d007a0c */ /* 0x010fc40004781270 */
[----:B------:R-:W-:Y:S02]  /*2b5b0*/  LEA.HI.X.SX32 R5, R6, R2, 0x1, P6 ;  /* 0x0000000206057211 */ /* 0x000fe400030f0eff */
[C---:B-1----:R-:W-:Y:S02]  /*2b5c0*/  LEA R8, P6, R10.reuse, R0, 0x1 ;  /* 0x000000000a087211 */ /* 0x042fe400078c08ff */
[C---:B------:R-:W-:Y:S01]  /*2b5d0*/  IADD3 R13, R10.reuse, c[0x0][0x198], RZ ;  /* 0x000066000a0d7a10 */ /* 0x040fe20007ffe0ff */
[----:B------:R0:W-:Y:S01]  /*2b5e0*/  @P3 STG.E.U16 [R4.64], R3 ;  /* 0x0000000304003986 */ /* 0x0001e2000c101506 */
[----:B------:R-:W-:Y:S02]  /*2b5f0*/  LEA.HI.X.SX32 R9, R10, R2, 0x1, P6 ;  /* 0x000000020a097211 */ /* 0x000fe400030f0eff */
[----:B-----5:R-:W-:Y:S02]  /*2b600*/  ISETP.LT.AND P3, PT, R17, c[0x0][0x17c], !P0 ;  /* 0x00005f0011007a0c */ /* 0x020fe40004761270 */
[----:B0-----:R-:W-:-:S04]  /*2b610*/  LEA R4, P6, R13, R0, 0x1 ;  /* 0x000000000d047211 */ /* 0x001fc800078c08ff */
[C---:B------:R-:W-:Y:S02]  /*2b620*/  LEA.HI.X.SX32 R5, R13.reuse, R2, 0x1, P6 ;  /* 0x000000020d057211 */ /* 0x040fe400030f0eff */
[----:B------:R-:W-:Y:S01]  /*2b630*/  IADD3 R17, R13, c[0x0][0x198], RZ ;  /* 0x000066000d117a10 */ /* 0x000fe20007ffe0ff */
[----:B------:R0:W-:Y:S01]  /*2b640*/  @P5 STG.E.U16 [R8.64], R27 ;  /* 0x0000001b08005986 */ /* 0x0001e2000c101506 */
[----:B------:R-:W-:Y:S02]  /*2b650*/  PRMT R10, R27, 0x7632, R10 ;  /* 0x000076321b0a7816 */ /* 0x000fe4000000000a */
[----:B------:R-:W-:-:S03]  /*2b660*/  IADD3 R13, R17, c[0x0][0x198], RZ ;  /* 0x00006600110d7a10 */ /* 0x000fc60007ffe0ff */
[----:B------:R1:W-:Y:S01]  /*2b670*/  @P2 STG.E.U16 [R4.64], R10 ;  /* 0x0000000a04002986 */ /* 0x0003e2000c101506 */
[----:B0-----:R-:W-:-:S04]  /*2b680*/  LEA R8, P5, R17, R0, 0x1 ;  /* 0x0000000011087211 */ /* 0x001fc800078a08ff */
[----:B------:R-:W-:Y:S02]  /*2b690*/  LEA.HI.X.SX32 R9, R17, R2, 0x1, P5 ;  /* 0x0000000211097211 */ /* 0x000fe400028f0eff */
[----:B-1----:R-:W-:Y:S02]  /*2b6a0*/  LEA R4, P5, R13, R0, 0x1 ;  /* 0x000000000d047211 */ /* 0x002fe400078a08ff */
[----:B------:R-:W-:Y:S02]  /*2b6b0*/  PRMT R14, R7, 0x7632, R14 ;  /* 0x00007632070e7816 */ /* 0x000fe4000000000e */
[----:B------:R-:W-:Y:S01]  /*2b6c0*/  LEA.HI.X.SX32 R5, R13, R2, 0x1, P5 ;  /* 0x000000020d057211 */ /* 0x000fe200028f0eff */
[----:B------:R-:W-:Y:S04]  /*2b6d0*/  @P1 STG.E.U16 [R8.64], R7 ;  /* 0x0000000708001986 */ /* 0x000fe8000c101506 */
[----:B------:R0:W-:Y:S01]  /*2b6e0*/  @P4 STG.E.U16 [R4.64], R14 ;  /* 0x0000000e04004986 */ /* 0x0001e2000c101506 */
[----:B--2---:R-:W-:-:S03]  /*2b6f0*/  ISETP.LT.AND P6, PT, R20, c[0x0][0x17c], !P0 ;  /* 0x00005f0014007a0c */ /* 0x004fc600047c1270 */
[----:B------:R-:W2:Y:S01]  /*2b700*/  LDL.LU R20, [R1+0xc] ;  /* 0x00000c0001147983 */ /* 0x000ea20000300800 */
[----:B------:R-:W-:Y:S02]  /*2b710*/  ISETP.LT.AND P2, PT, R18, c[0x0][0x17c], !P0 ;  /* 0x00005f0012007a0c */ /* 0x000fe40004741270 */
[----:B---3--:R-:W-:Y:S02]  /*2b720*/  ISETP.LT.AND P1, PT, R16, c[0x0][0x17c], !P0 ;  /* 0x00005f0010007a0c */ /* 0x008fe40004721270 */
[----:B------:R-:W3:Y:S04]  /*2b730*/  LDL.LU R16, [R1+0xb4c] ;  /* 0x000b4c0001107983 */ /* 0x000ee80000300800 */
[----:B------:R-:W4:Y:S04]  /*2b740*/  LDL.LU R18, [R1+0xb00] ;  /* 0x000b000001127983 */ /* 0x000f280000300800 */
[----:B0-----:R-:W5:Y:S01]  /*2b750*/  LDL.LU R14, [R1+0xaf4] ;  /* 0x000af400010e7983 */ /* 0x001f620000300800 */
[----:B------:R-:W-:-:S04]  /*2b760*/  IADD3 R3, R13, c[0x0][0x198], RZ ;  /* 0x000066000d037a10 */ /* 0x000fc80007ffe0ff */
[C---:B------:R-:W-:Y:S02]  /*2b770*/  LEA R6, P5, R3.reuse, R0, 0x1 ;  /* 0x0000000003067211 */ /* 0x040fe400078a08ff */
[C---:B------:R-:W-:Y:S02]  /*2b780*/  IADD3 R13, R3.reuse, c[0x0][0x198], RZ ;  /* 0x00006600030d7a10 */ /* 0x040fe40007ffe0ff */
[----:B------:R-:W-:Y:S02]  /*2b790*/  LEA.HI.X.SX32 R7, R3, R2, 0x1, P5 ;  /* 0x0000000203077211 */ /* 0x000fe400028f0eff */
[C---:B------:R-:W-:Y:S02]  /*2b7a0*/  IADD3 R3, R13.reuse, c[0x0][0x198], RZ ;  /* 0x000066000d037a10 */ /* 0x040fe40007ffe0ff */
[----:B------:R-:W-:Y:S02]  /*2b7b0*/  ISETP.LT.AND P5, PT, R12, c[0x0][0x17c], !P0 ;  /* 0x00005f000c007a0c */ /* 0x000fe400047a1270 */
[----:B------:R-:W-:-:S02]  /*2b7c0*/  LEA R12, P4, R13, R0, 0x1 ;  /* 0x000000000d0c7211 */ /* 0x000fc400078808ff */
[----:B------:R-:W-:Y:S02]  /*2b7d0*/  PRMT R5, R11, 0x7632, R5 ;  /* 0x000076320b057816 */ /* 0x000fe40000000005 */
[----:B------:R-:W-:Y:S02]  /*2b7e0*/  LEA.HI.X.SX32 R13, R13, R2, 0x1, P4 ;  /* 0x000000020d0d7211 */ /* 0x000fe400020f0eff */
[----:B------:R-:W-:Y:S01]  /*2b7f0*/  IADD3 R17, R3, c[0x0][0x198], RZ ;  /* 0x0000660003117a10 */ /* 0x000fe20007ffe0ff */
[----:B------:R-:W-:Y:S01]  /*2b800*/  @P3 STG.E.U16 [R6.64], R11 ;  /* 0x0000000b06003986 */ /* 0x000fe2000c101506 */
[----:B------:R-:W-:Y:S02]  /*2b810*/  ISETP.LT.AND P4, PT, R21, c[0x0][0x17c], !P0 ;  /* 0x00005f0015007a0c */ /* 0x000fe40004781270 */
[----:B------:R-:W-:Y:S01]  /*2b820*/  LEA R8, P3, R3, R0, 0x1 ;  /* 0x0000000003087211 */ /* 0x000fe200078608ff */
[----:B------:R0:W-:Y:S01]  /*2b830*/  @P6 STG.E.U16 [R12.64], R5 ;  /* 0x000000050c006986 */ /* 0x0001e2000c101506 */
[----:B------:R-:W-:-:S02]  /*2b840*/  IADD3 R21, R17, c[0x0][0x198], RZ ;  /* 0x0000660011157a10 */ /* 0x000fc40007ffe0ff */
[----:B------:R-:W-:Y:S02]  /*2b850*/  LEA R4, P6, R17, R0, 0x1 ;  /* 0x0000000011047211 */ /* 0x000fe400078c08ff */
[-C--:B------:R-:W-:Y:S02]  /*2b860*/  LEA.HI.X.SX32 R9, R3, R2.reuse, 0x1, P3 ;  /* 0x0000000203097211 */ /* 0x080fe400018f0eff */
[----:B------:R-:W-:Y:S02]  /*2b870*/  IADD3 R3, R21, c[0x0][0x198], RZ ;  /* 0x0000660015037a10 */ /* 0x000fe40007ffe0ff */
[----:B0-----:R-:W-:Y:S02]  /*2b880*/  LEA.HI.X.SX32 R5, R17, R2, 0x1, P6 ;  /* 0x0000000211057211 */ /* 0x001fe400030f0eff */
[----:B------:R-:W-:-:S04]  /*2b890*/  IADD3 R17, R3, c[0x0][0x198], RZ ;  /* 0x0000660003117a10 */ /* 0x000fc80007ffe0ff */
[C---:B------:R-:W-:Y:S02]  /*2b8a0*/  IADD3 R25, R17.reuse, c[0x0][0x198], RZ ;  /* 0x0000660011197a10 */ /* 0x040fe40007ffe0ff */
[C---:B------:R-:W-:Y:S02]  /*2b8b0*/  LEA R12, P6, R17.reuse, R0, 0x1 ;  /* 0x00000000110c7211 */ /* 0x040fe400078c08ff */
[----:B------:R-:W-:Y:S02]  /*2b8c0*/  ISETP.LT.AND P3, PT, R22, c[0x0][0x17c], !P0 ;  /* 0x00005f0016007a0c */ /* 0x000fe40004761270 */
[----:B------:R-:W-:Y:S02]  /*2b8d0*/  LEA.HI.X.SX32 R13, R17, R2, 0x1, P6 ;  /* 0x00000002110d7211 */ /* 0x000fe400030f0eff */
[----:B--2---:R-:W-:Y:S01]  /*2b8e0*/  PRMT R7, R20, 0x7632, R7 ;  /* 0x0000763214077816 */ /* 0x004fe20000000007 */
[----:B------:R-:W-:Y:S04]  /*2b8f0*/  @P2 STG.E.U16 [R8.64], R20 ;  /* 0x0000001408002986 */ /* 0x000fe8000c101506 */
[----:B------:R0:W-:Y:S01]  /*2b900*/  @P1 STG.E.U16 [R4.64], R7 ;  /* 0x0000000704001986 */ /* 0x0001e2000c101506 */
[----:B------:R-:W-:-:S02]  /*2b910*/  LEA R6, P1, R21, R0, 0x1 ;  /* 0x0000000015067211 */ /* 0x000fc400078208ff */
[----:B------:R-:W-:Y:S02]  /*2b920*/  LEA R10, P2, R3, R0, 0x1 ;  /* 0x00000000030a7211 */ /* 0x000fe400078408ff */
[-C--:B0-----:R-:W-:Y:S02]  /*2b930*/  LEA.HI.X.SX32 R7, R21, R2.reuse, 0x1, P1 ;  /* 0x0000000215077211 */ /* 0x081fe400008f0eff */
[----:B------:R-:W-:Y:S02]  /*2b940*/  IADD3 R21, R25, c[0x0][0x198], RZ ;  /* 0x0000660019157a10 */ /* 0x000fe40007ffe0ff */
[----:B------:R-:W-:Y:S02]  /*2b950*/  LEA.HI.X.SX32 R11, R3, R2, 0x1, P2 ;  /* 0x00000002030b7211 */ /* 0x000fe400010f0eff */
[-C--:B------:R-:W-:Y:S02]  /*2b960*/  LEA R4, P1, R21, R0.reuse, 0x1 ;  /* 0x0000000015047211 */ /* 0x080fe400078208ff */
[----:B------:R-:W-:-:S02]  /*2b970*/  LEA R8, P6, R25, R0, 0x1 ;  /* 0x0000000019087211 */ /* 0x000fc400078c08ff */
[C---:B------:R-:W-:Y:S02]  /*2b980*/  IADD3 R3, R21.reuse, c[0x0][0x198], RZ ;  /* 0x0000660015037a10 */ /* 0x040fe40007ffe0ff */
[-C--:B------:R-:W-:Y:S02]  /*2b990*/  LEA.HI.X.SX32 R5, R21, R2.reuse, 0x1, P1 ;  /* 0x0000000215057211 */ /* 0x080fe400008f0eff */
[----:B------:R-:W-:Y:S02]  /*2b9a0*/  LEA.HI.X.SX32 R9, R25, R2, 0x1, P6 ;  /* 0x0000000219097211 */ /* 0x000fe400030f0eff */
[----:B---3--:R-:W-:Y:S02]  /*2b9b0*/  ISETP.LT.AND P2, PT, R16, c[0x0][0x17c], !P0 ;  /* 0x00005f0010007a0c */ /* 0x008fe40004741270 */
[----:B------:R-:W-:Y:S02]  /*2b9c0*/  LEA R16, P6, R3, R0, 0x1 ;  /* 0x0000000003107211 */ /* 0x000fe400078c08ff */
[----:B----4-:R-:W-:-:S02]  /*2b9d0*/  ISETP.LT.AND P1, PT, R18, c[0x0][0x17c], !P0 ;  /* 0x00005f0012007a0c */ /* 0x010fc40004721270 */
[----:B-----5:R-:W-:Y:S02]  /*2b9e0*/  ISETP.LT.AND P0, PT, R14, c[0x0][0x17c], !P0 ;  /* 0x00005f000e007a0c */ /* 0x020fe40004701270 */
[----:B------:R-:W-:Y:S02]  /*2b9f0*/  PRMT R0, R15, 0x7632, R0 ;  /* 0x000076320f007816 */ /* 0x000fe40000000000 */
[----:B------:R-:W-:Y:S02]  /*2ba00*/  LEA.HI.X.SX32 R17, R3, R2, 0x1, P6 ;  /* 0x0000000203117211 */ /* 0x000fe400030f0eff */
[----:B------:R-:W-:Y:S01]  /*2ba10*/  PRMT R2, R19, 0x7632, R2 ;  /* 0x0000763213027816 */ /* 0x000fe20000000002 */
[----:B------:R0:W-:Y:S04]  /*2ba20*/  @P5 STG.E.U16 [R6.64], R15 ;  /* 0x0000000f06005986 */ /* 0x0001e8000c101506 */
[----:B------:R0:W-:Y:S04]  /*2ba30*/  @P4 STG.E.U16 [R10.64], R0 ;  /* 0x000000000a004986 */ /* 0x0001e8000c101506 */
[----:B------:R0:W-:Y:S04]  /*2ba40*/  @P3 STG.E.U16 [R12.64], R19 ;  /* 0x000000130c003986 */ /* 0x0001e8000c101506 */
[----:B------:R0:W-:Y:S04]  /*2ba50*/  @P2 STG.E.U16 [R8.64], R2 ;  /* 0x0000000208002986 */ /* 0x0001e8000c101506 */
[----:B------:R0:W-:Y:S01]  /*2ba60*/  @P1 STG.E.U16 [R4.64], R23 ;  /* 0x0000001704001986 */ /* 0x0001e2000c101506 */
[----:B------:R-:W-:Y:S05]  /*2ba70*/  @!P0 EXIT ;  /* 0x000000000000894d */ /* 0x000fea0003800000 */
[----:B0-----:R-:W-:-:S05]  /*2ba80*/  PRMT R8, R23, 0x7632, R8 ;  /* 0x0000763217087816 */ /* 0x001fca0000000008 */
[----:B------:R-:W-:Y:S01]  /*2ba90*/  STG.E.U16 [R16.64], R8 ;  /* 0x0000000810007986 */ /* 0x000fe2000c101506 */
[----:B------:R-:W-:Y:S05]  /*2baa0*/  EXIT ;  /* 0x000000000000794d */ /* 0x000fea0003800000 */
.L_x_4:
[----:B------:R-:W-:-:S00]  /*2bab0*/  BRA `(.L_x_4) ;  /* 0xfffffff000007947 */ /* 0x000fc0000383ffff */
[----:B------:R-:W-:-:S00]  /*2bac0*/  NOP ;  /* 0x0000000000007918 */ /* 0x000fc00000000000 */
        /* <DEDUP_REMOVED lines=11> */
.L_x_5:


//--------------------- .nv.shared.matmul_kernel  --------------------------
	.section	.nv.shared.matmul_kernel,"aw",@nobits
	.sectionflags	@""
	.align	16
